// auto-generated by cutlass_sweep.grouped_gemm — config: {"arch": "sm_100", "cluster_m": 2, "cluster_n": 1, "dtype": "e4m3", "schedule": "2sm", "tile_k": 64, "tile_m": 128, "tile_n": 128}
#include "cutlass/cutlass.h"
#include "cutlass/gemm/group_array_problem_shape.hpp"
#include "cutlass/gemm/collective/collective_builder.hpp"
#include "cutlass/gemm/device/gemm_universal_adapter.h"
#include "cutlass/gemm/kernel/gemm_universal.hpp"
#include "cutlass/epilogue/collective/collective_builder.hpp"

using Elem = cutlass::float_e4m3_t;
using Acc  = float;
using ElemC = cutlass::half_t;
using TileShape    = cute::Shape<cute::_128, cute::_128, cute::_64>;
using ClusterShape = cute::Shape<cute::_2, cute::_1, cute::_1>;
using ProblemShape = cutlass::gemm::GroupProblemShape<cute::Shape<int,int,int>>;

using CollectiveEpilogue = typename cutlass::epilogue::collective::CollectiveBuilder<
    cutlass::arch::Sm100, cutlass::arch::OpClassTensorOp,
    TileShape, ClusterShape,
    cutlass::epilogue::collective::EpilogueTileAuto,
    Acc, Acc,
    ElemC, cutlass::layout::ColumnMajor *, 128 / cutlass::sizeof_bits<ElemC>::value,
    ElemC, cutlass::layout::ColumnMajor *, 128 / cutlass::sizeof_bits<ElemC>::value,
    cutlass::epilogue::PtrArrayTmaWarpSpecialized2Sm
  >::CollectiveOp;

using CollectiveMainloop = typename cutlass::gemm::collective::CollectiveBuilder<
    cutlass::arch::Sm100, cutlass::arch::OpClassTensorOp,
    Elem, cutlass::layout::RowMajor *, 128 / cutlass::sizeof_bits<Elem>::value,
    Elem, cutlass::layout::ColumnMajor *, 128 / cutlass::sizeof_bits<Elem>::value,
    Acc,
    TileShape, ClusterShape,
    cutlass::gemm::collective::StageCountAutoCarveout<
        static_cast<int>(sizeof(typename CollectiveEpilogue::SharedStorage))>,
    cutlass::gemm::KernelPtrArrayTmaWarpSpecialized2SmSm100
  >::CollectiveOp;

using GemmKernel = cutlass::gemm::kernel::GemmUniversal<
    ProblemShape, CollectiveMainloop, CollectiveEpilogue>;
using Gemm = cutlass::gemm::device::GemmUniversalAdapter<GemmKernel>;

auto* _anchor = &cutlass::device_kernel<GemmKernel>;


// ===== COMPILED SASS (sm_100a) =====

	.target	sm_100a

	.elftype	@"ET_EXEC"


//--------------------- .note.nv.tkinfo           --------------------------
	.section	.note.nv.tkinfo,"",@"SHT_NOTE"
	.sectionflags	@"SHF_NOTE_NV_TKINFO"
	.tkinfo
        /*0018*/ 	.word	0x00000002
        /*0030*/ 	.string	""
        /*0030*/ 	.string	"ptxas"
        /*0030*/ 	.string	"Cuda compilation tools, release 13.0, V13.0.88"
        /*0030*/ 	.string	"Build cuda_13.0.r13.0/compiler.36424714_0"
        /*0030*/ 	.string	"-arch sm_100a -m 64 "



//--------------------- .note.nv.cuinfo           --------------------------
	.section	.note.nv.cuinfo,"",@"SHT_NOTE"
	.sectionflags	@"SHF_NOTE_NV_CUINFO"
        /*0018*/ 	.short	0x0002
        /*001a*/ 	.short	0x0064
        /*001c*/ 	.short	0x0082
	.zero		2


//--------------------- .nv.info                  --------------------------
	.section	.nv.info,"",@"SHT_CUDA_INFO"
	.align	4


	//----- nvinfo : EIATTR_REGCOUNT
	.align		4
        /*0000*/ 	.byte	0x04, 0x2f
        /*0002*/ 	.short	(.L_19 - .L_18)
	.align		4
.L_18:
        /*0004*/ 	.word	index@(_ZN7cutlass13device_kernelINS_4gemm6kernel13GemmUniversalINS1_17GroupProblemShapeIN4cute5tupleIJiiiEEEEENS1_10collective13CollectiveMmaINS1_40MainloopSm100ArrayTmaUmmaWarpSpecializedILi25ELi8ELi4ENS6_IJNS5_1CILi2EEENSC_ILi1EEESE_EEEEENS6_IJNSC_ILi128EEESH_NSC_ILi64EEEEEENS_12float_e4m3_tEPNS6_IJlSE_NSC_ILi0EEEEEESK_SN_NS5_8TiledMMAINS5_8MMA_AtomIJNS5_10MMA_TraitsINS5_25SM100_MMA_F8F6F4_2x1SM_SSEJSK_SK_fSH_SH_NS5_17integral_constantINS5_4UMMA5MajorELSU_0EEESV_NSS_INST_7ScaleInELSW_0EEESX_EEEEEENS5_6LayoutINS6_IJSE_SE_SE_EEENS6_IJSL_SL_SL_EEEEENS6_IJNS5_10UnderscoreES14_S14_EEEEENS5_18SM100_TMA_2SM_LOADENS5_14ComposedLayoutINS5_7SwizzleILi2ELi4ELi3EEENS5_18smem_ptr_flag_bitsILi8EEENS10_INS6_IJNSC_ILi8EEESI_EEENS6_IJSI_SE_EEEEEEEvNS5_8identityES17_S1H_vS1I_EENS_8epilogue10collective18CollectiveEpilogueINS1K_31Sm100PtrArrayTmaWarpSpecializedILi4ELi2ELi16ELb1ELb0EEEJNS6_IJSI_SH_SI_EEENS6_IJNS10_ISI_SE_EENS10_INS6_IJNSC_ILi16EEESD_EEENS6_IJSE_SI_EEEEEEEENS_6half_tEPNS6_IJSE_lSL_EEES1W_S1Y_NS1K_6fusion15FusionCallbacksIS1O_NS1Z_17LinearCombinationIS1W_fS1W_fLNS_15FloatRoundStyleE2EEES1P_S1V_JEEENS5_5SM1004TMEM4LOAD26SM100_TMEM_LOAD_16dp256b2xENS5_13SM90_TMA_LOADENS18_INS19_ILi3ELi4ELi3EEENS1B_ILi16EEENS10_INS6_IJSI_S1D_EEES1T_EEEENS5_17SM75_U16x8_LDSM_TENS5_14SM90_TMA_STOREES2E_NS5_17SM90_U16x8_STSM_TENS5_39AutoVectorizingCopyWithAssumedAlignmentILi128EEEEEEvvEEEEvNT_6ParamsE)
        /*0008*/ 	.word	0x000000a8


	//----- nvinfo : EIATTR_FRAME_SIZE
	.align		4
.L_19:
        /*000c*/ 	.byte	0x04, 0x11
        /*000e*/ 	.short	(.L_21 - .L_20)
	.align		4
.L_20:
        /*0010*/ 	.word	index@($__internal_3_$__cuda_sm20_div_u64)
        /*0014*/ 	.word	0x00000000


	//----- nvinfo : EIATTR_FRAME_SIZE
	.align		4
.L_21:
        /*0018*/ 	.byte	0x04, 0x11
        /*001a*/ 	.short	(.L_23 - .L_22)
	.align		4
.L_22:
        /*001c*/ 	.word	index@($__internal_2_$__cuda_sm10x_tcgen05_guardrail_trap_unallocated_columns_being_dealloced)
        /*0020*/ 	.word	0x00000000


	//----- nvinfo : EIATTR_FRAME_SIZE
	.align		4
.L_23:
        /*0024*/ 	.byte	0x04, 0x11
        /*0026*/ 	.short	(.L_25 - .L_24)
	.align		4
.L_24:
        /*0028*/ 	.word	index@($__internal_1_$__cuda_sm10x_tcgen05_guardrail_trap_phase_invalid_during_alloc)
        /*002c*/ 	.word	0x00000000


	//----- nvinfo : EIATTR_FRAME_SIZE
	.align		4
.L_25:
        /*0030*/ 	.byte	0x04, 0x11
        /*0032*/ 	.short	(.L_27 - .L_26)
	.align		4
.L_26:
        /*0034*/ 	.word	index@($__internal_0_$__cuda_sm10x_tcgen05_guardrail_trap_col_being_dealloced_not_returned_by_alloc)
        /*0038*/ 	.word	0x00000000


	//----- nvinfo : EIATTR_FRAME_SIZE
	.align		4
.L_27:
        /*003c*/ 	.byte	0x04, 0x11
        /*003e*/ 	.short	(.L_29 - .L_28)
	.align		4
.L_28:
        /*0040*/ 	.word	index@(_ZN7cutlass13device_kernelINS_4gemm6kernel13GemmUniversalINS1_17GroupProblemShapeIN4cute5tupleIJiiiEEEEENS1_10collective13CollectiveMmaINS1_40MainloopSm100ArrayTmaUmmaWarpSpecializedILi25ELi8ELi4ENS6_IJNS5_1CILi2EEENSC_ILi1EEESE_EEEEENS6_IJNSC_ILi128EEESH_NSC_ILi64EEEEEENS_12float_e4m3_tEPNS6_IJlSE_NSC_ILi0EEEEEESK_SN_NS5_8TiledMMAINS5_8MMA_AtomIJNS5_10MMA_TraitsINS5_25SM100_MMA_F8F6F4_2x1SM_SSEJSK_SK_fSH_SH_NS5_17integral_constantINS5_4UMMA5MajorELSU_0EEESV_NSS_INST_7ScaleInELSW_0EEESX_EEEEEENS5_6LayoutINS6_IJSE_SE_SE_EEENS6_IJSL_SL_SL_EEEEENS6_IJNS5_10UnderscoreES14_S14_EEEEENS5_18SM100_TMA_2SM_LOADENS5_14ComposedLayoutINS5_7SwizzleILi2ELi4ELi3EEENS5_18smem_ptr_flag_bitsILi8EEENS10_INS6_IJNSC_ILi8EEESI_EEENS6_IJSI_SE_EEEEEEEvNS5_8identityES17_S1H_vS1I_EENS_8epilogue10collective18CollectiveEpilogueINS1K_31Sm100PtrArrayTmaWarpSpecializedILi4ELi2ELi16ELb1ELb0EEEJNS6_IJSI_SH_SI_EEENS6_IJNS10_ISI_SE_EENS10_INS6_IJNSC_ILi16EEESD_EEENS6_IJSE_SI_EEEEEEEENS_6half_tEPNS6_IJSE_lSL_EEES1W_S1Y_NS1K_6fusion15FusionCallbacksIS1O_NS1Z_17LinearCombinationIS1W_fS1W_fLNS_15FloatRoundStyleE2EEES1P_S1V_JEEENS5_5SM1004TMEM4LOAD26SM100_TMEM_LOAD_16dp256b2xENS5_13SM90_TMA_LOADENS18_INS19_ILi3ELi4ELi3EEENS1B_ILi16EEENS10_INS6_IJSI_S1D_EEES1T_EEEENS5_17SM75_U16x8_LDSM_TENS5_14SM90_TMA_STOREES2E_NS5_17SM90_U16x8_STSM_TENS5_39AutoVectorizingCopyWithAssumedAlignmentILi128EEEEEEvvEEEEvNT_6ParamsE)
        /*0044*/ 	.word	0x00000000


	//----- nvinfo : EIATTR_MIN_STACK_SIZE
	.align		4
.L_29:
        /*0048*/ 	.byte	0x04, 0x12
        /*004a*/ 	.short	(.L_31 - .L_30)
	.align		4
.L_30:
        /*004c*/ 	.word	index@(_ZN7cutlass13device_kernelINS_4gemm6kernel13GemmUniversalINS1_17GroupProblemShapeIN4cute5tupleIJiiiEEEEENS1_10collective13CollectiveMmaINS1_40MainloopSm100ArrayTmaUmmaWarpSpecializedILi25ELi8ELi4ENS6_IJNS5_1CILi2EEENSC_ILi1EEESE_EEEEENS6_IJNSC_ILi128EEESH_NSC_ILi64EEEEEENS_12float_e4m3_tEPNS6_IJlSE_NSC_ILi0EEEEEESK_SN_NS5_8TiledMMAINS5_8MMA_AtomIJNS5_10MMA_TraitsINS5_25SM100_MMA_F8F6F4_2x1SM_SSEJSK_SK_fSH_SH_NS5_17integral_constantINS5_4UMMA5MajorELSU_0EEESV_NSS_INST_7ScaleInELSW_0EEESX_EEEEEENS5_6LayoutINS6_IJSE_SE_SE_EEENS6_IJSL_SL_SL_EEEEENS6_IJNS5_10UnderscoreES14_S14_EEEEENS5_18SM100_TMA_2SM_LOADENS5_14ComposedLayoutINS5_7SwizzleILi2ELi4ELi3EEENS5_18smem_ptr_flag_bitsILi8EEENS10_INS6_IJNSC_ILi8EEESI_EEENS6_IJSI_SE_EEEEEEEvNS5_8identityES17_S1H_vS1I_EENS_8epilogue10collective18CollectiveEpilogueINS1K_31Sm100PtrArrayTmaWarpSpecializedILi4ELi2ELi16ELb1ELb0EEEJNS6_IJSI_SH_SI_EEENS6_IJNS10_ISI_SE_EENS10_INS6_IJNSC_ILi16EEESD_EEENS6_IJSE_SI_EEEEEEEENS_6half_tEPNS6_IJSE_lSL_EEES1W_S1Y_NS1K_6fusion15FusionCallbacksIS1O_NS1Z_17LinearCombinationIS1W_fS1W_fLNS_15FloatRoundStyleE2EEES1P_S1V_JEEENS5_5SM1004TMEM4LOAD26SM100_TMEM_LOAD_16dp256b2xENS5_13SM90_TMA_LOADENS18_INS19_ILi3ELi4ELi3EEENS1B_ILi16EEENS10_INS6_IJSI_S1D_EEES1T_EEEENS5_17SM75_U16x8_LDSM_TENS5_14SM90_TMA_STOREES2E_NS5_17SM90_U16x8_STSM_TENS5_39AutoVectorizingCopyWithAssumedAlignmentILi128EEEEEEvvEEEEvNT_6ParamsE)
        /*0050*/ 	.word	0x00000000
.L_31:


//--------------------- .nv.compat                --------------------------
	.section	.nv.compat,"",@"SHT_CUDA_COMPAT_INFO"
	.align	4
        /*0000*/ 	.byte	0x02, 0x09, 0x01, 0x00, 0x02, 0x02, 0x02, 0x00, 0x02, 0x05, 0x05, 0x00, 0x03, 0x07, 0x01, 0x01
        /*0010*/ 	.byte	0x02, 0x03, 0x03, 0x00, 0x02, 0x06, 0x01, 0x00, 0x04, 0x0b, 0x08, 0x00, 0x09, 0x00, 0x00, 0x00
        /*0020*/ 	.byte	0x00, 0x00, 0x00, 0x00


//--------------------- .nv.info._ZN7cutlass13device_kernelINS_4gemm6kernel13GemmUniversalINS1_17GroupProblemShapeIN4cute5tupleIJiiiEEEEENS1_10collective13CollectiveMmaINS1_40MainloopSm100ArrayTmaUmmaWarpSpecializedILi25ELi8ELi4ENS6_IJNS5_1CILi2EEENSC_ILi1EEESE_EEEEENS6_IJNSC_ILi128EEESH_NSC_ILi64EEEEEENS_12float_e4m3_tEPNS6_IJlSE_NSC_ILi0EEEEEESK_SN_NS5_8TiledMMAINS5_8MMA_AtomIJNS5_10MMA_TraitsINS5_25SM100_MMA_F8F6F4_2x1SM_SSEJSK_SK_fSH_SH_NS5_17integral_constantINS5_4UMMA5MajorELSU_0EEESV_NSS_INST_7ScaleInELSW_0EEESX_EEEEEENS5_6LayoutINS6_IJSE_SE_SE_EEENS6_IJSL_SL_SL_EEEEENS6_IJNS5_10UnderscoreES14_S14_EEEEENS5_18SM100_TMA_2SM_LOADENS5_14ComposedLayoutINS5_7SwizzleILi2ELi4ELi3EEENS5_18smem_ptr_flag_bitsILi8EEENS10_INS6_IJNSC_ILi8EEESI_EEENS6_IJSI_SE_EEEEEEEvNS5_8identityES17_S1H_vS1I_EENS_8epilogue10collective18CollectiveEpilogueINS1K_31Sm100PtrArrayTmaWarpSpecializedILi4ELi2ELi16ELb1ELb0EEEJNS6_IJSI_SH_SI_EEENS6_IJNS10_ISI_SE_EENS10_INS6_IJNSC_ILi16EEESD_EEENS6_IJSE_SI_EEEEEEEENS_6half_tEPNS6_IJSE_lSL_EEES1W_S1Y_NS1K_6fusion15FusionCallbacksIS1O_NS1Z_17LinearCombinationIS1W_fS1W_fLNS_15FloatRoundStyleE2EEES1P_S1V_JEEENS5_5SM1004TMEM4LOAD26SM100_TMEM_LOAD_16dp256b2xENS5_13SM90_TMA_LOADENS18_INS19_ILi3ELi4ELi3EEENS1B_ILi16EEENS10_INS6_IJSI_S1D_EEES1T_EEEENS5_17SM75_U16x8_LDSM_TENS5_14SM90_TMA_STOREES2E_NS5_17SM90_U16x8_STSM_TENS5_39AutoVectorizingCopyWithAssumedAlignmentILi128EEEEEEvvEEEEvNT_6ParamsE --------------------------
	.section	.nv.info._ZN7cutlass13device_kernelINS_4gemm6kernel13GemmUniversalINS1_17GroupProblemShapeIN4cute5tupleIJiiiEEEEENS1_10collective13CollectiveMmaINS1_40MainloopSm100ArrayTmaUmmaWarpSpecializedILi25ELi8ELi4ENS6_IJNS5_1CILi2EEENSC_ILi1EEESE_EEEEENS6_IJNSC_ILi128EEESH_NSC_ILi64EEEEEENS_12float_e4m3_tEPNS6_IJlSE_NSC_ILi0EEEEEESK_SN_NS5_8TiledMMAINS5_8MMA_AtomIJNS5_10MMA_TraitsINS5_25SM100_MMA_F8F6F4_2x1SM_SSEJSK_SK_fSH_SH_NS5_17integral_constantINS5_4UMMA5MajorELSU_0EEESV_NSS_INST_7ScaleInELSW_0EEESX_EEEEEENS5_6LayoutINS6_IJSE_SE_SE_EEENS6_IJSL_SL_SL_EEEEENS6_IJNS5_10UnderscoreES14_S14_EEEEENS5_18SM100_TMA_2SM_LOADENS5_14ComposedLayoutINS5_7SwizzleILi2ELi4ELi3EEENS5_18smem_ptr_flag_bitsILi8EEENS10_INS6_IJNSC_ILi8EEESI_EEENS6_IJSI_SE_EEEEEEEvNS5_8identityES17_S1H_vS1I_EENS_8epilogue10collective18CollectiveEpilogueINS1K_31Sm100PtrArrayTmaWarpSpecializedILi4ELi2ELi16ELb1ELb0EEEJNS6_IJSI_SH_SI_EEENS6_IJNS10_ISI_SE_EENS10_INS6_IJNSC_ILi16EEESD_EEENS6_IJSE_SI_EEEEEEEENS_6half_tEPNS6_IJSE_lSL_EEES1W_S1Y_NS1K_6fusion15FusionCallbacksIS1O_NS1Z_17LinearCombinationIS1W_fS1W_fLNS_15FloatRoundStyleE2EEES1P_S1V_JEEENS5_5SM1004TMEM4LOAD26SM100_TMEM_LOAD_16dp256b2xENS5_13SM90_TMA_LOADENS18_INS19_ILi3ELi4ELi3EEENS1B_ILi16EEENS10_INS6_IJSI_S1D_EEES1T_EEEENS5_17SM75_U16x8_LDSM_TENS5_14SM90_TMA_STOREES2E_NS5_17SM90_U16x8_STSM_TENS5_39AutoVectorizingCopyWithAssumedAlignmentILi128EEEEEEvvEEEEvNT_6ParamsE,"",@"SHT_CUDA_INFO"
	.sectionflags	@""
	.align	4


	//----- nvinfo : EIATTR_CUDA_API_VERSION
	.align		4
        /*0000*/ 	.byte	0x04, 0x37
        /*0002*/ 	.short	(.L_33 - .L_32)
.L_32:
        /*0004*/ 	.word	0x00000082


	//----- nvinfo : EIATTR_KPARAM_INFO
	.align		4
.L_33:
        /*0008*/ 	.byte	0x04, 0x17
        /*000a*/ 	.short	(.L_35 - .L_34)
.L_34:
        /*000c*/ 	.word	0x00000000
        /*0010*/ 	.short	0x0000
        /*0012*/ 	.short	0x0000
        /*0014*/ 	.byte	0x00, 0xf0, 0x01, 0x24


	//----- nvinfo : EIATTR_AT_ENTRY_FRAGMENTS
	.align		4
.L_35:
        /*0018*/ 	.byte	0x04, 0x4f
        /*001a*/ 	.short	(.L_37 - .L_36)


	//   ....[0]....
.L_36:
        /*001c*/ 	.word	0x00000007


	//----- nvinfo : EIATTR_RESERVED_SMEM_USED
	.align		4
.L_37:
        /*0020*/ 	.byte	0x01, 0x41
	.zero		2


	//----- nvinfo : EIATTR_SPARSE_MMA_MASK
	.align		4
        /*0024*/ 	.byte	0x03, 0x50
        /*0026*/ 	.short	0x0000


	//----- nvinfo : EIATTR_TCGEN05_2CTA_USED
	.align		4
        /*0028*/ 	.byte	0x01, 0x52
	.zero		2


	//----- nvinfo : EIATTR_MAXREG_COUNT
	.align		4
        /*002c*/ 	.byte	0x03, 0x1b
        /*002e*/ 	.short	0x00a8


	//----- nvinfo : EIATTR_NUM_BARRIERS
	.align		4
        /*0030*/ 	.byte	0x02, 0x4c
        /*0032*/ 	.byte	0x07
	.zero		1


	//----- nvinfo : EIATTR_EXTERNS
	.align		4
        /*0034*/ 	.byte	0x04, 0x0f
        /*0036*/ 	.short	(.L_39 - .L_38)


	//   ....[0]....
	.align		4
.L_38:
        /*0038*/ 	.word	index@(__assertfail)


	//----- nvinfo : EIATTR_MERCURY_ISA_VERSION
	.align		4
.L_39:
        /*003c*/ 	.byte	0x03, 0x5f
        /*003e*/ 	.short	0x0101


	//----- nvinfo : EIATTR_INT_WARP_WIDE_INSTR_OFFSETS
	.align		4
        /*0040*/ 	.byte	0x04, 0x31
        /*0042*/ 	.short	(.L_41 - .L_40)


	//   ....[0]....
.L_40:
        /*0044*/ 	.word	0x000013f0


	//   ....[1]....
        /*0048*/ 	.word	0x00001480


	//   ....[2]....
        /*004c*/ 	.word	0x000113f0


	//   ....[3]....
        /*0050*/ 	.word	0x00011410


	//   ....[4]....
        /*0054*/ 	.word	0x00011440


	//----- nvinfo : EIATTR_COOP_GROUP_MASK_REGIDS
	.align		4
.L_41:
        /*0058*/ 	.byte	0x04, 0x29
        /*005a*/ 	.short	(.L_43 - .L_42)


	//   ....[0]....
.L_42:
        /*005c*/ 	.word	0xffffffff


	//   ....[1]....
        /*0060*/ 	.word	0xffffffff


	//   ....[2]....
        /*0064*/ 	.word	0xffffffff


	//   ....[3]....
        /*0068*/ 	.word	0xffffffff


	//   ....[4]....
        /*006c*/ 	.word	0xffffffff


	//   ....[5]....
        /*0070*/ 	.word	0xffffffff


	//   ....[6]....
        /*0074*/ 	.word	0xffffffff


	//   ....[7]....
        /*0078*/ 	.word	0xffffffff


	//   ....[8]....
        /*007c*/ 	.word	0xffffffff


	//   ....[9]....
        /*0080*/ 	.word	0xffffffff


	//   ....[10]....
        /*0084*/ 	.word	0xffffffff


	//   ....[11]....
        /*0088*/ 	.word	0xffffffff


	//   ....[12]....
        /*008c*/ 	.word	0xffffffff


	//   ....[13]....
        /*0090*/ 	.word	0xffffffff


	//   ....[14]....
        /*0094*/ 	.word	0xffffffff


	//   ....[15]....
        /*0098*/ 	.word	0xffffffff


	//   ....[16]....
        /*009c*/ 	.word	0xffffffff


	//   ....[17]....
        /*00a0*/ 	.word	0xffffffff


	//   ....[18]....
        /*00a4*/ 	.word	0xffffffff


	//   ....[19]....
        /*00a8*/ 	.word	0xffffffff


	//   ....[20]....
        /*00ac*/ 	.word	0xffffffff


	//   ....[21]....
        /*00b0*/ 	.word	0xffffffff


	//   ....[22]....
        /*00b4*/ 	.word	0xffffffff


	//   ....[23]....
        /*00b8*/ 	.word	0xffffffff


	//   ....[24]....
        /*00bc*/ 	.word	0xffffffff


	//   ....[25]....
        /*00c0*/ 	.word	0xffffffff


	//   ....[26]....
        /*00c4*/ 	.word	0xffffffff


	//   ....[27]....
        /*00c8*/ 	.word	0xffffffff


	//   ....[28]....
        /*00cc*/ 	.word	0xffffffff


	//   ....[29]....
        /*00d0*/ 	.word	0xffffffff


	//   ....[30]....
        /*00d4*/ 	.word	0xffffffff


	//   ....[31]....
        /*00d8*/ 	.word	0xffffffff


	//   ....[32]....
        /*00dc*/ 	.word	0xffffffff


	//   ....[33]....
        /*00e0*/ 	.word	0xffffffff


	//   ....[34]....
        /*00e4*/ 	.word	0xffffffff


	//   ....[35]....
        /*00e8*/ 	.word	0xffffffff


	//   ....[36]....
        /*00ec*/ 	.word	0xffffffff


	//   ....[37]....
        /*00f0*/ 	.word	0xffffffff


	//   ....[38]....
        /*00f4*/ 	.word	0xffffffff


	//   ....[39]....
        /*00f8*/ 	.word	0xffffffff


	//   ....[40]....
        /*00fc*/ 	.word	0xffffffff


	//   ....[41]....
        /*0100*/ 	.word	0xffffffff


	//   ....[42]....
        /*0104*/ 	.word	0xffffffff


	//   ....[43]....
        /*0108*/ 	.word	0xffffffff


	//   ....[44]....
        /*010c*/ 	.word	0xffffffff


	//   ....[45]....
        /*0110*/ 	.word	0xffffffff


	//   ....[46]....
        /*0114*/ 	.word	0xffffffff


	//   ....[47]....
        /*0118*/ 	.word	0xffffffff


	//   ....[48]....
        /*011c*/ 	.word	0xffffffff


	//   ....[49]....
        /*0120*/ 	.word	0xffffffff


	//   ....[50]....
        /*0124*/ 	.word	0xffffffff


	//   ....[51]....
        /*0128*/ 	.word	0xffffffff


	//   ....[52]....
        /*012c*/ 	.word	0xffffffff


	//   ....[53]....
        /*0130*/ 	.word	0xffffffff


	//   ....[54]....
        /*0134*/ 	.word	0xffffffff


	//   ....[55]....
        /*0138*/ 	.word	0xffffffff


	//   ....[56]....
        /*013c*/ 	.word	0xffffffff


	//   ....[57]....
        /*0140*/ 	.word	0xffffffff


	//   ....[58]....
        /*0144*/ 	.word	0xffffffff


	//   ....[59]....
        /*0148*/ 	.word	0xffffffff


	//   ....[60]....
        /*014c*/ 	.word	0xffffffff


	//   ....[61]....
        /*0150*/ 	.word	0xffffffff


	//   ....[62]....
        /*0154*/ 	.word	0xffffffff


	//   ....[63]....
        /*0158*/ 	.word	0xffffffff


	//   ....[64]....
        /*015c*/ 	.word	0xffffffff


	//   ....[65]....
        /*0160*/ 	.word	0xffffffff


	//   ....[66]....
        /*0164*/ 	.word	0xffffffff


	//   ....[67]....
        /*0168*/ 	.word	0xffffffff


	//   ....[68]....
        /*016c*/ 	.word	0xffffffff


	//   ....[69]....
        /*0170*/ 	.word	0xffffffff


	//   ....[70]....
        /*0174*/ 	.word	0xffffffff


	//   ....[71]....
        /*0178*/ 	.word	0xffffffff


	//   ....[72]....
        /*017c*/ 	.word	0xffffffff


	//   ....[73]....
        /*0180*/ 	.word	0xffffffff


	//   ....[74]....
        /*0184*/ 	.word	0xffffffff


	//   ....[75]....
        /*0188*/ 	.word	0xffffffff


	//   ....[76]....
        /*018c*/ 	.word	0xffffffff


	//   ....[77]....
        /*0190*/ 	.word	0xffffffff


	//   ....[78]....
        /*0194*/ 	.word	0xffffffff


	//   ....[79]....
        /*0198*/ 	.word	0xffffffff


	//   ....[80]....
        /*019c*/ 	.word	0xffffffff


	//   ....[81]....
        /*01a0*/ 	.word	0xffffffff


	//   ....[82]....
        /*01a4*/ 	.word	0xffffffff


	//   ....[83]....
        /*01a8*/ 	.word	0xffffffff


	//   ....[84]....
        /*01ac*/ 	.word	0xffffffff


	//   ....[85]....
        /*01b0*/ 	.word	0xffffffff


	//   ....[86]....
        /*01b4*/ 	.word	0xffffffff


	//   ....[87]....
        /*01b8*/ 	.word	0xffffffff


	//   ....[88]....
        /*01bc*/ 	.word	0xffffffff


	//   ....[89]....
        /*01c0*/ 	.word	0xffffffff


	//   ....[90]....
        /*01c4*/ 	.word	0xffffffff


	//   ....[91]....
        /*01c8*/ 	.word	0xffffffff


	//   ....[92]....
        /*01cc*/ 	.word	0xffffffff


	//   ....[93]....
        /*01d0*/ 	.word	0xffffffff


	//   ....[94]....
        /*01d4*/ 	.word	0xffffffff


	//   ....[95]....
        /*01d8*/ 	.word	0xffffffff


	//   ....[96]....
        /*01dc*/ 	.word	0xffffffff


	//   ....[97]....
        /*01e0*/ 	.word	0xffffffff


	//   ....[98]....
        /*01e4*/ 	.word	0xffffffff


	//   ....[99]....
        /*01e8*/ 	.word	0xffffffff


	//   ....[100]....
        /*01ec*/ 	.word	0xffffffff


	//   ....[101]....
        /*01f0*/ 	.word	0xffffffff


	//   ....[102]....
        /*01f4*/ 	.word	0xffffffff


	//   ....[103]....
        /*01f8*/ 	.word	0xffffffff


	//   ....[104]....
        /*01fc*/ 	.word	0xffffffff


	//   ....[105]....
        /*0200*/ 	.word	0xffffffff


	//   ....[106]....
        /*0204*/ 	.word	0xffffffff


	//   ....[107]....
        /*0208*/ 	.word	0xffffffff


	//   ....[108]....
        /*020c*/ 	.word	0xffffffff


	//   ....[109]....
        /*0210*/ 	.word	0xffffffff


	//   ....[110]....
        /*0214*/ 	.word	0xffffffff


	//   ....[111]....
        /*0218*/ 	.word	0xffffffff


	//   ....[112]....
        /*021c*/ 	.word	0xffffffff


	//   ....[113]....
        /*0220*/ 	.word	0xffffffff


	//   ....[114]....
        /*0224*/ 	.word	0xffffffff


	//   ....[115]....
        /*0228*/ 	.word	0xffffffff


	//   ....[116]....
        /*022c*/ 	.word	0xffffffff


	//   ....[117]....
        /*0230*/ 	.word	0xffffffff


	//   ....[118]....
        /*0234*/ 	.word	0xffffffff


	//   ....[119]....
        /*0238*/ 	.word	0xffffffff


	//   ....[120]....
        /*023c*/ 	.word	0xffffffff


	//----- nvinfo : EIATTR_COOP_GROUP_INSTR_OFFSETS
	.align		4
.L_43:
        /*0240*/ 	.byte	0x04, 0x28
        /*0242*/ 	.short	(.L_45 - .L_44)


	//   ....[0]....
.L_44:
        /*0244*/ 	.word	0x000000b0


	//   ....[1]....
        /*0248*/ 	.word	0x00000520


	//   ....[2]....
        /*024c*/ 	.word	0x00000730


	//   ....[3]....
        /*0250*/ 	.word	0x00000740


	//   ....[4]....
        /*0254*/ 	.word	0x00000bb0


	//   ....[5]....
        /*0258*/ 	.word	0x00000d40


	//   ....[6]....
        /*025c*/ 	.word	0x00000e30


	//   ....[7]....
        /*0260*/ 	.word	0x00001040


	//   ....[8]....
        /*0264*/ 	.word	0x00001250


	//   ....[9]....
        /*0268*/ 	.word	0x000014f0


	//   ....[10]....
        /*026c*/ 	.word	0x000028a0


	//   ....[11]....
        /*0270*/ 	.word	0x000028d0


	//   ....[12]....
        /*0274*/ 	.word	0x00002950


	//   ....[13]....
        /*0278*/ 	.word	0x00002960


	//   ....[14]....
        /*027c*/ 	.word	0x000029a0


	//   ....[15]....
        /*0280*/ 	.word	0x000029c0


	//   ....[16]....
        /*0284*/ 	.word	0x00002a00


	//   ....[17]....
        /*0288*/ 	.word	0x00002a20


	//   ....[18]....
        /*028c*/ 	.word	0x00002a70


	//   ....[19]....
        /*0290*/ 	.word	0x00002a90


	//   ....[20]....
        /*0294*/ 	.word	0x00002b30


	//   ....[21]....
        /*0298*/ 	.word	0x00002c40


	//   ....[22]....
        /*029c*/ 	.word	0x00002c70


	//   ....[23]....
        /*02a0*/ 	.word	0x00003240


	//   ....[24]....
        /*02a4*/ 	.word	0x00003250


	//   ....[25]....
        /*02a8*/ 	.word	0x000032a0


	//   ....[26]....
        /*02ac*/ 	.word	0x000032b0


	//   ....[27]....
        /*02b0*/ 	.word	0x00003300


	//   ....[28]....
        /*02b4*/ 	.word	0x00003310


	//   ....[29]....
        /*02b8*/ 	.word	0x00003360


	//   ....[30]....
        /*02bc*/ 	.word	0x00003370


	//   ....[31]....
        /*02c0*/ 	.word	0x000033d0


	//   ....[32]....
        /*02c4*/ 	.word	0x000033e0


	//   ....[33]....
        /*02c8*/ 	.word	0x00003470


	//   ....[34]....
        /*02cc*/ 	.word	0x000034c0


	//   ....[35]....
        /*02d0*/ 	.word	0x00003540


	//   ....[36]....
        /*02d4*/ 	.word	0x00003560


	//   ....[37]....
        /*02d8*/ 	.word	0x00003570


	//   ....[38]....
        /*02dc*/ 	.word	0x00003580


	//   ....[39]....
        /*02e0*/ 	.word	0x00003590


	//   ....[40]....
        /*02e4*/ 	.word	0x000035a0


	//   ....[41]....
        /*02e8*/ 	.word	0x00004130


	//   ....[42]....
        /*02ec*/ 	.word	0x00004ae0


	//   ....[43]....
        /*02f0*/ 	.word	0x00006480


	//   ....[44]....
        /*02f4*/ 	.word	0x000064b0


	//   ....[45]....
        /*02f8*/ 	.word	0x00006530


	//   ....[46]....
        /*02fc*/ 	.word	0x00006540


	//   ....[47]....
        /*0300*/ 	.word	0x00006580


	//   ....[48]....
        /*0304*/ 	.word	0x000065a0


	//   ....[49]....
        /*0308*/ 	.word	0x000065f0


	//   ....[50]....
        /*030c*/ 	.word	0x00006600


	//   ....[51]....
        /*0310*/ 	.word	0x00006640


	//   ....[52]....
        /*0314*/ 	.word	0x00006660


	//   ....[53]....
        /*0318*/ 	.word	0x00006700


	//   ....[54]....
        /*031c*/ 	.word	0x000067f0


	//   ....[55]....
        /*0320*/ 	.word	0x00006820


	//   ....[56]....
        /*0324*/ 	.word	0x00006de0


	//   ....[57]....
        /*0328*/ 	.word	0x00006e10


	//   ....[58]....
        /*032c*/ 	.word	0x00006e60


	//   ....[59]....
        /*0330*/ 	.word	0x00006e70


	//   ....[60]....
        /*0334*/ 	.word	0x00006ec0


	//   ....[61]....
        /*0338*/ 	.word	0x00006ed0


	//   ....[62]....
        /*033c*/ 	.word	0x00006f20


	//   ....[63]....
        /*0340*/ 	.word	0x00006f40


	//   ....[64]....
        /*0344*/ 	.word	0x00006f90


	//   ....[65]....
        /*0348*/ 	.word	0x00006fa0


	//   ....[66]....
        /*034c*/ 	.word	0x00007030


	//   ....[67]....
        /*0350*/ 	.word	0x00007080


	//   ....[68]....
        /*0354*/ 	.word	0x00007100


	//   ....[69]....
        /*0358*/ 	.word	0x00007120


	//   ....[70]....
        /*035c*/ 	.word	0x00007130


	//   ....[71]....
        /*0360*/ 	.word	0x00007140


	//   ....[72]....
        /*0364*/ 	.word	0x00007150


	//   ....[73]....
        /*0368*/ 	.word	0x00007160


	//   ....[74]....
        /*036c*/ 	.word	0x00008070


	//   ....[75]....
        /*0370*/ 	.word	0x000080a0


	//   ....[76]....
        /*0374*/ 	.word	0x00008120


	//   ....[77]....
        /*0378*/ 	.word	0x00008130


	//   ....[78]....
        /*037c*/ 	.word	0x00008170


	//   ....[79]....
        /*0380*/ 	.word	0x00008190


	//   ....[80]....
        /*0384*/ 	.word	0x000081e0


	//   ....[81]....
        /*0388*/ 	.word	0x00008200


	//   ....[82]....
        /*038c*/ 	.word	0x00008240


	//   ....[83]....
        /*0390*/ 	.word	0x00008260


	//   ....[84]....
        /*0394*/ 	.word	0x000082f0


	//   ....[85]....
        /*0398*/ 	.word	0x000083e0


	//   ....[86]....
        /*039c*/ 	.word	0x00008410


	//   ....[87]....
        /*03a0*/ 	.word	0x000089d0


	//   ....[88]....
        /*03a4*/ 	.word	0x00008a00


	//   ....[89]....
        /*03a8*/ 	.word	0x00008a50


	//   ....[90]....
        /*03ac*/ 	.word	0x00008a60


	//   ....[91]....
        /*03b0*/ 	.word	0x00008ab0


	//   ....[92]....
        /*03b4*/ 	.word	0x00008ac0


	//   ....[93]....
        /*03b8*/ 	.word	0x00008b10


	//   ....[94]....
        /*03bc*/ 	.word	0x00008b20


	//   ....[95]....
        /*03c0*/ 	.word	0x00008b70


	//   ....[96]....
        /*03c4*/ 	.word	0x00008b90


	//   ....[97]....
        /*03c8*/ 	.word	0x00008c20


	//   ....[98]....
        /*03cc*/ 	.word	0x00008c70


	//   ....[99]....
        /*03d0*/ 	.word	0x00008cf0


	//   ....[100]....
        /*03d4*/ 	.word	0x00008d10


	//   ....[101]....
        /*03d8*/ 	.word	0x00008d20


	//   ....[102]....
        /*03dc*/ 	.word	0x00008d30


	//   ....[103]....
        /*03e0*/ 	.word	0x00008d40


	//   ....[104]....
        /*03e4*/ 	.word	0x00008d50


	//   ....[105]....
        /*03e8*/ 	.word	0x00009aa0


	//   ....[106]....
        /*03ec*/ 	.word	0x0000a8e0


	//   ....[107]....
        /*03f0*/ 	.word	0x0000acc0


	//   ....[108]....
        /*03f4*/ 	.word	0x0000b1c0


	//   ....[109]....
        /*03f8*/ 	.word	0x0000e480


	//   ....[110]....
        /*03fc*/ 	.word	0x0000e8d0


	//   ....[111]....
        /*0400*/ 	.word	0x0000eb20


	//   ....[112]....
        /*0404*/ 	.word	0x0000ecc0


	//   ....[113]....
        /*0408*/ 	.word	0x0000f530


	//   ....[114]....
        /*040c*/ 	.word	0x0000f920


	//   ....[115]....
        /*0410*/ 	.word	0x0000fcf0


	//   ....[116]....
        /*0414*/ 	.word	0x000100c0


	//   ....[117]....
        /*0418*/ 	.word	0x000105b0


	//   ....[118]....
        /*041c*/ 	.word	0x000105e0


	//   ....[119]....
        /*0420*/ 	.word	0x000112f0


	//   ....[120]....
        /*0424*/ 	.word	0x00011500


	//----- nvinfo : EIATTR_REG_RECONFIG
	.align		4
.L_45:
        /*0428*/ 	.byte	0x01, 0x54
	.zero		2


	//----- nvinfo : EIATTR_VRC_CTA_INIT_COUNT
	.align		4
        /*042c*/ 	.byte	0x02, 0x4a
        /*042e*/ 	.byte	0x80
	.zero		1


	//----- nvinfo : EIATTR_SYSCALL_OFFSETS
	.align		4
        /*0430*/ 	.byte	0x04, 0x46
        /*0432*/ 	.short	(.L_47 - .L_46)


	//   ....[0]....
.L_46:
        /*0434*/ 	.word	0x0000b580


	//   ....[1]....
        /*0438*/ 	.word	0x0000b670


	//   ....[2]....
        /*043c*/ 	.word	0x0000bd00


	//   ....[3]....
        /*0440*/ 	.word	0x0000be70


	//   ....[4]....
        /*0444*/ 	.word	0x0000c710


	//   ....[5]....
        /*0448*/ 	.word	0x0000c880


	//   ....[6]....
        /*044c*/ 	.word	0x0000d0d0


	//   ....[7]....
        /*0450*/ 	.word	0x0000d240


	//   ....[8]....
        /*0454*/ 	.word	0x0000dad0


	//   ....[9]....
        /*0458*/ 	.word	0x0000dc40


	//----- nvinfo : EIATTR_MBARRIER_INSTR_OFFSETS
	.align		4
.L_47:
        /*045c*/ 	.byte	0x04, 0x39
        /*045e*/ 	.short	(.L_49 - .L_48)


	//   ....[0]....
.L_48:
        /*0460*/ 	.word	0x00000870
        /*0464*/ 	.word	0x000000ff
        /*0468*/ 	.word	0x00000000
        /*046c*/ 	.short	0x0100
        /*046e*/ 	.byte	0x05
	.zero		1


	//   ....[1]....
        /*0470*/ 	.word	0x00000880
        /*0474*/ 	.word	0x000000ff
        /*0478*/ 	.word	0x000000c8
        /*047c*/ 	.short	0x0100
        /*047e*/ 	.byte	0x05
	.zero		1


	//   ....[2]....
        /*0480*/ 	.word	0x00000890
        /*0484*/ 	.word	0x000000ff
        /*0488*/ 	.word	0x00000008
        /*048c*/ 	.short	0x0100
        /*048e*/ 	.byte	0x05
	.zero		1


	//   ....[3]....
        /*0490*/ 	.word	0x000008a0
        /*0494*/ 	.word	0x000000ff
        /*0498*/ 	.word	0x000000d0
        /*049c*/ 	.short	0x0100
        /*049e*/ 	.byte	0x05
	.zero		1


	//   ....[4]....
        /*04a0*/ 	.word	0x000008b0
        /*04a4*/ 	.word	0x000000ff
        /*04a8*/ 	.word	0x00000010
        /*04ac*/ 	.short	0x0100
        /*04ae*/ 	.byte	0x05
	.zero		1


	//   ....[5]....
        /*04b0*/ 	.word	0x000008c0
        /*04b4*/ 	.word	0x000000ff
        /*04b8*/ 	.word	0x000000d8
        /*04bc*/ 	.short	0x0100
        /*04be*/ 	.byte	0x05
	.zero		1


	//   ....[6]....
        /*04c0*/ 	.word	0x000008d0
        /*04c4*/ 	.word	0x000000ff
        /*04c8*/ 	.word	0x00000018
        /*04cc*/ 	.short	0x0100
        /*04ce*/ 	.byte	0x05
	.zero		1


	//   ....[7]....
        /*04d0*/ 	.word	0x000008e0
        /*04d4*/ 	.word	0x000000ff
        /*04d8*/ 	.word	0x000000e0
        /*04dc*/ 	.short	0x0100
        /*04de*/ 	.byte	0x05
	.zero		1


	//   ....[8]....
        /*04e0*/ 	.word	0x000008f0
        /*04e4*/ 	.word	0x000000ff
        /*04e8*/ 	.word	0x00000020
        /*04ec*/ 	.short	0x0100
        /*04ee*/ 	.byte	0x05
	.zero		1


	//   ....[9]....
        /*04f0*/ 	.word	0x00000900
        /*04f4*/ 	.word	0x000000ff
        /*04f8*/ 	.word	0x000000e8
        /*04fc*/ 	.short	0x0100
        /*04fe*/ 	.byte	0x05
	.zero		1


	//   ....[10]....
        /*0500*/ 	.word	0x00000910
        /*0504*/ 	.word	0x000000ff
        /*0508*/ 	.word	0x00000028
        /*050c*/ 	.short	0x0100
        /*050e*/ 	.byte	0x05
	.zero		1


	//   ....[11]....
        /*0510*/ 	.word	0x00000920
        /*0514*/ 	.word	0x000000ff
        /*0518*/ 	.word	0x000000f0
        /*051c*/ 	.short	0x0100
        /*051e*/ 	.byte	0x05
	.zero		1


	//   ....[12]....
        /*0520*/ 	.word	0x00000930
        /*0524*/ 	.word	0x000000ff
        /*0528*/ 	.word	0x00000030
        /*052c*/ 	.short	0x0100
        /*052e*/ 	.byte	0x05
	.zero		1


	//   ....[13]....
        /*0530*/ 	.word	0x00000940
        /*0534*/ 	.word	0x000000ff
        /*0538*/ 	.word	0x000000f8
        /*053c*/ 	.short	0x0100
        /*053e*/ 	.byte	0x05
	.zero		1


	//   ....[14]....
        /*0540*/ 	.word	0x00000950
        /*0544*/ 	.word	0x000000ff
        /*0548*/ 	.word	0x00000038
        /*054c*/ 	.short	0x0100
        /*054e*/ 	.byte	0x05
	.zero		1


	//   ....[15]....
        /*0550*/ 	.word	0x00000960
        /*0554*/ 	.word	0x000000ff
        /*0558*/ 	.word	0x00000100
        /*055c*/ 	.short	0x0100
        /*055e*/ 	.byte	0x05
	.zero		1


	//   ....[16]....
        /*0560*/ 	.word	0x00000970
        /*0564*/ 	.word	0x000000ff
        /*0568*/ 	.word	0x00000040
        /*056c*/ 	.short	0x0100
        /*056e*/ 	.byte	0x05
	.zero		1


	//   ....[17]....
        /*0570*/ 	.word	0x00000980
        /*0574*/ 	.word	0x000000ff
        /*0578*/ 	.word	0x00000108
        /*057c*/ 	.short	0x0100
        /*057e*/ 	.byte	0x05
	.zero		1


	//   ....[18]....
        /*0580*/ 	.word	0x00000990
        /*0584*/ 	.word	0x000000ff
        /*0588*/ 	.word	0x00000048
        /*058c*/ 	.short	0x0100
        /*058e*/ 	.byte	0x05
	.zero		1


	//   ....[19]....
        /*0590*/ 	.word	0x000009a0
        /*0594*/ 	.word	0x000000ff
        /*0598*/ 	.word	0x00000110
        /*059c*/ 	.short	0x0100
        /*059e*/ 	.byte	0x05
	.zero		1


	//   ....[20]....
        /*05a0*/ 	.word	0x000009b0
        /*05a4*/ 	.word	0x000000ff
        /*05a8*/ 	.word	0x00000050
        /*05ac*/ 	.short	0x0100
        /*05ae*/ 	.byte	0x05
	.zero		1


	//   ....[21]....
        /*05b0*/ 	.word	0x000009c0
        /*05b4*/ 	.word	0x000000ff
        /*05b8*/ 	.word	0x00000118
        /*05bc*/ 	.short	0x0100
        /*05be*/ 	.byte	0x05
	.zero		1


	//   ....[22]....
        /*05c0*/ 	.word	0x000009d0
        /*05c4*/ 	.word	0x000000ff
        /*05c8*/ 	.word	0x00000058
        /*05cc*/ 	.short	0x0100
        /*05ce*/ 	.byte	0x05
	.zero		1


	//   ....[23]....
        /*05d0*/ 	.word	0x000009e0
        /*05d4*/ 	.word	0x000000ff
        /*05d8*/ 	.word	0x00000120
        /*05dc*/ 	.short	0x0100
        /*05de*/ 	.byte	0x05
	.zero		1


	//   ....[24]....
        /*05e0*/ 	.word	0x000009f0
        /*05e4*/ 	.word	0x000000ff
        /*05e8*/ 	.word	0x00000060
        /*05ec*/ 	.short	0x0100
        /*05ee*/ 	.byte	0x05
	.zero		1


	//   ....[25]....
        /*05f0*/ 	.word	0x00000a00
        /*05f4*/ 	.word	0x000000ff
        /*05f8*/ 	.word	0x00000128
        /*05fc*/ 	.short	0x0100
        /*05fe*/ 	.byte	0x05
	.zero		1


	//   ....[26]....
        /*0600*/ 	.word	0x00000a10
        /*0604*/ 	.word	0x000000ff
        /*0608*/ 	.word	0x00000068
        /*060c*/ 	.short	0x0100
        /*060e*/ 	.byte	0x05
	.zero		1


	//   ....[27]....
        /*0610*/ 	.word	0x00000a20
        /*0614*/ 	.word	0x000000ff
        /*0618*/ 	.word	0x00000130
        /*061c*/ 	.short	0x0100
        /*061e*/ 	.byte	0x05
	.zero		1


	//   ....[28]....
        /*0620*/ 	.word	0x00000a30
        /*0624*/ 	.word	0x000000ff
        /*0628*/ 	.word	0x00000070
        /*062c*/ 	.short	0x0100
        /*062e*/ 	.byte	0x05
	.zero		1


	//   ....[29]....
        /*0630*/ 	.word	0x00000a40
        /*0634*/ 	.word	0x000000ff
        /*0638*/ 	.word	0x00000138
        /*063c*/ 	.short	0x0100
        /*063e*/ 	.byte	0x05
	.zero		1


	//   ....[30]....
        /*0640*/ 	.word	0x00000a50
        /*0644*/ 	.word	0x000000ff
        /*0648*/ 	.word	0x00000078
        /*064c*/ 	.short	0x0100
        /*064e*/ 	.byte	0x05
	.zero		1


	//   ....[31]....
        /*0650*/ 	.word	0x00000a60
        /*0654*/ 	.word	0x000000ff
        /*0658*/ 	.word	0x00000140
        /*065c*/ 	.short	0x0100
        /*065e*/ 	.byte	0x05
	.zero		1


	//   ....[32]....
        /*0660*/ 	.word	0x00000a70
        /*0664*/ 	.word	0x000000ff
        /*0668*/ 	.word	0x00000080
        /*066c*/ 	.short	0x0100
        /*066e*/ 	.byte	0x05
	.zero		1


	//   ....[33]....
        /*0670*/ 	.word	0x00000a80
        /*0674*/ 	.word	0x000000ff
        /*0678*/ 	.word	0x00000148
        /*067c*/ 	.short	0x0100
        /*067e*/ 	.byte	0x05
	.zero		1


	//   ....[34]....
        /*0680*/ 	.word	0x00000a90
        /*0684*/ 	.word	0x000000ff
        /*0688*/ 	.word	0x00000088
        /*068c*/ 	.short	0x0100
        /*068e*/ 	.byte	0x05
	.zero		1


	//   ....[35]....
        /*0690*/ 	.word	0x00000aa0
        /*0694*/ 	.word	0x000000ff
        /*0698*/ 	.word	0x00000150
        /*069c*/ 	.short	0x0100
        /*069e*/ 	.byte	0x05
	.zero		1


	//   ....[36]....
        /*06a0*/ 	.word	0x00000ab0
        /*06a4*/ 	.word	0x000000ff
        /*06a8*/ 	.word	0x00000090
        /*06ac*/ 	.short	0x0100
        /*06ae*/ 	.byte	0x05
	.zero		1


	//   ....[37]....
        /*06b0*/ 	.word	0x00000ac0
        /*06b4*/ 	.word	0x000000ff
        /*06b8*/ 	.word	0x00000158
        /*06bc*/ 	.short	0x0100
        /*06be*/ 	.byte	0x05
	.zero		1


	//   ....[38]....
        /*06c0*/ 	.word	0x00000ad0
        /*06c4*/ 	.word	0x000000ff
        /*06c8*/ 	.word	0x00000098
        /*06cc*/ 	.short	0x0100
        /*06ce*/ 	.byte	0x05
	.zero		1


	//   ....[39]....
        /*06d0*/ 	.word	0x00000ae0
        /*06d4*/ 	.word	0x000000ff
        /*06d8*/ 	.word	0x00000160
        /*06dc*/ 	.short	0x0100
        /*06de*/ 	.byte	0x05
	.zero		1


	//   ....[40]....
        /*06e0*/ 	.word	0x00000af0
        /*06e4*/ 	.word	0x000000ff
        /*06e8*/ 	.word	0x000000a0
        /*06ec*/ 	.short	0x0100
        /*06ee*/ 	.byte	0x05
	.zero		1


	//   ....[41]....
        /*06f0*/ 	.word	0x00000b00
        /*06f4*/ 	.word	0x000000ff
        /*06f8*/ 	.word	0x00000168
        /*06fc*/ 	.short	0x0100
        /*06fe*/ 	.byte	0x05
	.zero		1


	//   ....[42]....
        /*0700*/ 	.word	0x00000b10
        /*0704*/ 	.word	0x000000ff
        /*0708*/ 	.word	0x000000a8
        /*070c*/ 	.short	0x0100
        /*070e*/ 	.byte	0x05
	.zero		1


	//   ....[43]....
        /*0710*/ 	.word	0x00000b20
        /*0714*/ 	.word	0x000000ff
        /*0718*/ 	.word	0x00000170
        /*071c*/ 	.short	0x0100
        /*071e*/ 	.byte	0x05
	.zero		1


	//   ....[44]....
        /*0720*/ 	.word	0x00000b30
        /*0724*/ 	.word	0x000000ff
        /*0728*/ 	.word	0x000000b0
        /*072c*/ 	.short	0x0100
        /*072e*/ 	.byte	0x05
	.zero		1


	//   ....[45]....
        /*0730*/ 	.word	0x00000b40
        /*0734*/ 	.word	0x000000ff
        /*0738*/ 	.word	0x00000178
        /*073c*/ 	.short	0x0100
        /*073e*/ 	.byte	0x05
	.zero		1


	//   ....[46]....
        /*0740*/ 	.word	0x00000b50
        /*0744*/ 	.word	0x000000ff
        /*0748*/ 	.word	0x000000b8
        /*074c*/ 	.short	0x0100
        /*074e*/ 	.byte	0x05
	.zero		1


	//   ....[47]....
        /*0750*/ 	.word	0x00000b60
        /*0754*/ 	.word	0x000000ff
        /*0758*/ 	.word	0x00000180
        /*075c*/ 	.short	0x0100
        /*075e*/ 	.byte	0x05
	.zero		1


	//   ....[48]....
        /*0760*/ 	.word	0x00000b70
        /*0764*/ 	.word	0x000000ff
        /*0768*/ 	.word	0x000000c0
        /*076c*/ 	.short	0x0100
        /*076e*/ 	.byte	0x05
	.zero		1


	//   ....[49]....
        /*0770*/ 	.word	0x00000b80
        /*0774*/ 	.word	0x000000ff
        /*0778*/ 	.word	0x00000188
        /*077c*/ 	.short	0x0100
        /*077e*/ 	.byte	0x05
	.zero		1


	//   ....[50]....
        /*0780*/ 	.word	0x00000cb0
        /*0784*/ 	.word	0x000000ff
        /*0788*/ 	.word	0x00000190
        /*078c*/ 	.short	0x0100
        /*078e*/ 	.byte	0x06
	.zero		1


	//   ....[51]....
        /*0790*/ 	.word	0x00000cc0
        /*0794*/ 	.word	0x000000ff
        /*0798*/ 	.word	0x000001b0
        /*079c*/ 	.short	0x0100
        /*079e*/ 	.byte	0x06
	.zero		1


	//   ....[52]....
        /*07a0*/ 	.word	0x00000cd0
        /*07a4*/ 	.word	0x000000ff
        /*07a8*/ 	.word	0x00000198
        /*07ac*/ 	.short	0x0100
        /*07ae*/ 	.byte	0x06
	.zero		1


	//   ....[53]....
        /*07b0*/ 	.word	0x00000ce0
        /*07b4*/ 	.word	0x000000ff
        /*07b8*/ 	.word	0x000001b8
        /*07bc*/ 	.short	0x0100
        /*07be*/ 	.byte	0x06
	.zero		1


	//   ....[54]....
        /*07c0*/ 	.word	0x00000cf0
        /*07c4*/ 	.word	0x000000ff
        /*07c8*/ 	.word	0x000001a0
        /*07cc*/ 	.short	0x0100
        /*07ce*/ 	.byte	0x06
	.zero		1


	//   ....[55]....
        /*07d0*/ 	.word	0x00000d00
        /*07d4*/ 	.word	0x000000ff
        /*07d8*/ 	.word	0x000001c0
        /*07dc*/ 	.short	0x0100
        /*07de*/ 	.byte	0x06
	.zero		1


	//   ....[56]....
        /*07e0*/ 	.word	0x00000d10
        /*07e4*/ 	.word	0x000000ff
        /*07e8*/ 	.word	0x000001a8
        /*07ec*/ 	.short	0x0100
        /*07ee*/ 	.byte	0x06
	.zero		1


	//   ....[57]....
        /*07f0*/ 	.word	0x00000d20
        /*07f4*/ 	.word	0x000000ff
        /*07f8*/ 	.word	0x000001c8
        /*07fc*/ 	.short	0x0100
        /*07fe*/ 	.byte	0x06
	.zero		1


	//   ....[58]....
        /*0800*/ 	.word	0x00000e00
        /*0804*/ 	.word	0x000000ff
        /*0808*/ 	.word	0x000001d0
        /*080c*/ 	.short	0x0100
        /*080e*/ 	.byte	0x05
	.zero		1


	//   ....[59]....
        /*0810*/ 	.word	0x00000e10
        /*0814*/ 	.word	0x000000ff
        /*0818*/ 	.word	0x000001d8
        /*081c*/ 	.short	0x0100
        /*081e*/ 	.byte	0x05
	.zero		1


	//   ....[60]....
        /*0820*/ 	.word	0x00000f30
        /*0824*/ 	.word	0x000000ff
        /*0828*/ 	.word	0x000001e0
        /*082c*/ 	.short	0x0100
        /*082e*/ 	.byte	0x06
	.zero		1


	//   ....[61]....
        /*0830*/ 	.word	0x00000f40
        /*0834*/ 	.word	0x000000ff
        /*0838*/ 	.word	0x00000220
        /*083c*/ 	.short	0x0100
        /*083e*/ 	.byte	0x06
	.zero		1


	//   ....[62]....
        /*0840*/ 	.word	0x00000f50
        /*0844*/ 	.word	0x000000ff
        /*0848*/ 	.word	0x000001e8
        /*084c*/ 	.short	0x0100
        /*084e*/ 	.byte	0x06
	.zero		1


	//   ....[63]....
        /*0850*/ 	.word	0x00000f60
        /*0854*/ 	.word	0x000000ff
        /*0858*/ 	.word	0x00000228
        /*085c*/ 	.short	0x0100
        /*085e*/ 	.byte	0x06
	.zero		1


	//   ....[64]....
        /*0860*/ 	.word	0x00000f70
        /*0864*/ 	.word	0x000000ff
        /*0868*/ 	.word	0x000001f0
        /*086c*/ 	.short	0x0100
        /*086e*/ 	.byte	0x06
	.zero		1


	//   ....[65]....
        /*0870*/ 	.word	0x00000f80
        /*0874*/ 	.word	0x000000ff
        /*0878*/ 	.word	0x00000230
        /*087c*/ 	.short	0x0100
        /*087e*/ 	.byte	0x06
	.zero		1


	//   ....[66]....
        /*0880*/ 	.word	0x00000f90
        /*0884*/ 	.word	0x000000ff
        /*0888*/ 	.word	0x000001f8
        /*088c*/ 	.short	0x0100
        /*088e*/ 	.byte	0x06
	.zero		1


	//   ....[67]....
        /*0890*/ 	.word	0x00000fa0
        /*0894*/ 	.word	0x000000ff
        /*0898*/ 	.word	0x00000238
        /*089c*/ 	.short	0x0100
        /*089e*/ 	.byte	0x06
	.zero		1


	//   ....[68]....
        /*08a0*/ 	.word	0x00000fb0
        /*08a4*/ 	.word	0x000000ff
        /*08a8*/ 	.word	0x00000200
        /*08ac*/ 	.short	0x0100
        /*08ae*/ 	.byte	0x06
	.zero		1


	//   ....[69]....
        /*08b0*/ 	.word	0x00000fc0
        /*08b4*/ 	.word	0x000000ff
        /*08b8*/ 	.word	0x00000240
        /*08bc*/ 	.short	0x0100
        /*08be*/ 	.byte	0x06
	.zero		1


	//   ....[70]....
        /*08c0*/ 	.word	0x00000fd0
        /*08c4*/ 	.word	0x000000ff
        /*08c8*/ 	.word	0x00000208
        /*08cc*/ 	.short	0x0100
        /*08ce*/ 	.byte	0x06
	.zero		1


	//   ....[71]....
        /*08d0*/ 	.word	0x00000fe0
        /*08d4*/ 	.word	0x000000ff
        /*08d8*/ 	.word	0x00000248
        /*08dc*/ 	.short	0x0100
        /*08de*/ 	.byte	0x06
	.zero		1


	//   ....[72]....
        /*08e0*/ 	.word	0x00000ff0
        /*08e4*/ 	.word	0x000000ff
        /*08e8*/ 	.word	0x00000210
        /*08ec*/ 	.short	0x0100
        /*08ee*/ 	.byte	0x06
	.zero		1


	//   ....[73]....
        /*08f0*/ 	.word	0x00001000
        /*08f4*/ 	.word	0x000000ff
        /*08f8*/ 	.word	0x00000250
        /*08fc*/ 	.short	0x0100
        /*08fe*/ 	.byte	0x06
	.zero		1


	//   ....[74]....
        /*0900*/ 	.word	0x00001010
        /*0904*/ 	.word	0x000000ff
        /*0908*/ 	.word	0x00000218
        /*090c*/ 	.short	0x0100
        /*090e*/ 	.byte	0x06
	.zero		1


	//   ....[75]....
        /*0910*/ 	.word	0x00001020
        /*0914*/ 	.word	0x000000ff
        /*0918*/ 	.word	0x00000258
        /*091c*/ 	.short	0x0100
        /*091e*/ 	.byte	0x06
	.zero		1


	//   ....[76]....
        /*0920*/ 	.word	0x00001140
        /*0924*/ 	.word	0x000000ff
        /*0928*/ 	.word	0x000002c0
        /*092c*/ 	.short	0x0100
        /*092e*/ 	.byte	0x06
	.zero		1


	//   ....[77]....
        /*0930*/ 	.word	0x00001150
        /*0934*/ 	.word	0x000000ff
        /*0938*/ 	.word	0x00000300
        /*093c*/ 	.short	0x0100
        /*093e*/ 	.byte	0x06
	.zero		1


	//   ....[78]....
        /*0940*/ 	.word	0x00001160
        /*0944*/ 	.word	0x000000ff
        /*0948*/ 	.word	0x000002c8
        /*094c*/ 	.short	0x0100
        /*094e*/ 	.byte	0x06
	.zero		1


	//   ....[79]....
        /*0950*/ 	.word	0x00001170
        /*0954*/ 	.word	0x000000ff
        /*0958*/ 	.word	0x00000308
        /*095c*/ 	.short	0x0100
        /*095e*/ 	.byte	0x06
	.zero		1


	//   ....[80]....
        /*0960*/ 	.word	0x00001180
        /*0964*/ 	.word	0x000000ff
        /*0968*/ 	.word	0x000002d0
        /*096c*/ 	.short	0x0100
        /*096e*/ 	.byte	0x06
	.zero		1


	//   ....[81]....
        /*0970*/ 	.word	0x00001190
        /*0974*/ 	.word	0x000000ff
        /*0978*/ 	.word	0x00000310
        /*097c*/ 	.short	0x0100
        /*097e*/ 	.byte	0x06
	.zero		1


	//   ....[82]....
        /*0980*/ 	.word	0x000011a0
        /*0984*/ 	.word	0x000000ff
        /*0988*/ 	.word	0x000002d8
        /*098c*/ 	.short	0x0100
        /*098e*/ 	.byte	0x06
	.zero		1


	//   ....[83]....
        /*0990*/ 	.word	0x000011b0
        /*0994*/ 	.word	0x000000ff
        /*0998*/ 	.word	0x00000318
        /*099c*/ 	.short	0x0100
        /*099e*/ 	.byte	0x06
	.zero		1


	//   ....[84]....
        /*09a0*/ 	.word	0x000011c0
        /*09a4*/ 	.word	0x000000ff
        /*09a8*/ 	.word	0x000002e0
        /*09ac*/ 	.short	0x0100
        /*09ae*/ 	.byte	0x06
	.zero		1


	//   ....[85]....
        /*09b0*/ 	.word	0x000011d0
        /*09b4*/ 	.word	0x000000ff
        /*09b8*/ 	.word	0x00000320
        /*09bc*/ 	.short	0x0100
        /*09be*/ 	.byte	0x06
	.zero		1


	//   ....[86]....
        /*09c0*/ 	.word	0x000011e0
        /*09c4*/ 	.word	0x000000ff
        /*09c8*/ 	.word	0x000002e8
        /*09cc*/ 	.short	0x0100
        /*09ce*/ 	.byte	0x06
	.zero		1


	//   ....[87]....
        /*09d0*/ 	.word	0x000011f0
        /*09d4*/ 	.word	0x000000ff
        /*09d8*/ 	.word	0x00000328
        /*09dc*/ 	.short	0x0100
        /*09de*/ 	.byte	0x06
	.zero		1


	//   ....[88]....
        /*09e0*/ 	.word	0x00001200
        /*09e4*/ 	.word	0x000000ff
        /*09e8*/ 	.word	0x000002f0
        /*09ec*/ 	.short	0x0100
        /*09ee*/ 	.byte	0x06
	.zero		1


	//   ....[89]....
        /*09f0*/ 	.word	0x00001210
        /*09f4*/ 	.word	0x000000ff
        /*09f8*/ 	.word	0x00000330
        /*09fc*/ 	.short	0x0100
        /*09fe*/ 	.byte	0x06
	.zero		1


	//   ....[90]....
        /*0a00*/ 	.word	0x00001220
        /*0a04*/ 	.word	0x000000ff
        /*0a08*/ 	.word	0x000002f8
        /*0a0c*/ 	.short	0x0100
        /*0a0e*/ 	.byte	0x06
	.zero		1


	//   ....[91]....
        /*0a10*/ 	.word	0x00001230
        /*0a14*/ 	.word	0x000000ff
        /*0a18*/ 	.word	0x00000338
        /*0a1c*/ 	.short	0x0100
        /*0a1e*/ 	.byte	0x06
	.zero		1


	//   ....[92]....
        /*0a20*/ 	.word	0x00001360
        /*0a24*/ 	.word	0x000000ff
        /*0a28*/ 	.word	0x00000260
        /*0a2c*/ 	.short	0x0100
        /*0a2e*/ 	.byte	0x06
	.zero		1


	//   ....[93]....
        /*0a30*/ 	.word	0x00001370
        /*0a34*/ 	.word	0x000000ff
        /*0a38*/ 	.word	0x00000280
        /*0a3c*/ 	.short	0x0100
        /*0a3e*/ 	.byte	0x06
	.zero		1


	//   ....[94]....
        /*0a40*/ 	.word	0x00001380
        /*0a44*/ 	.word	0x000000ff
        /*0a48*/ 	.word	0x00000268
        /*0a4c*/ 	.short	0x0100
        /*0a4e*/ 	.byte	0x06
	.zero		1


	//   ....[95]....
        /*0a50*/ 	.word	0x00001390
        /*0a54*/ 	.word	0x000000ff
        /*0a58*/ 	.word	0x00000288
        /*0a5c*/ 	.short	0x0100
        /*0a5e*/ 	.byte	0x06
	.zero		1


	//   ....[96]....
        /*0a60*/ 	.word	0x000013a0
        /*0a64*/ 	.word	0x000000ff
        /*0a68*/ 	.word	0x00000270
        /*0a6c*/ 	.short	0x0100
        /*0a6e*/ 	.byte	0x06
	.zero		1


	//   ....[97]....
        /*0a70*/ 	.word	0x000013b0
        /*0a74*/ 	.word	0x000000ff
        /*0a78*/ 	.word	0x00000290
        /*0a7c*/ 	.short	0x0100
        /*0a7e*/ 	.byte	0x06
	.zero		1


	//   ....[98]....
        /*0a80*/ 	.word	0x000013c0
        /*0a84*/ 	.word	0x000000ff
        /*0a88*/ 	.word	0x00000278
        /*0a8c*/ 	.short	0x0100
        /*0a8e*/ 	.byte	0x06
	.zero		1


	//   ....[99]....
        /*0a90*/ 	.word	0x000013d0
        /*0a94*/ 	.word	0x000000ff
        /*0a98*/ 	.word	0x00000298
        /*0a9c*/ 	.short	0x0100
        /*0a9e*/ 	.byte	0x06
	.zero		1


	//   ....[100]....
        /*0aa0*/ 	.word	0x000014a0
        /*0aa4*/ 	.word	0x000000ff
        /*0aa8*/ 	.word	0x000002b0
        /*0aac*/ 	.short	0x0100
        /*0aae*/ 	.byte	0x05
	.zero		1


	//   ....[101]....
        /*0ab0*/ 	.word	0x00004470
        /*0ab4*/ 	.word	0x000000ff
        /*0ab8*/ 	.word	0x000000c8
        /*0abc*/ 	.short	0x010a
        /*0abe*/ 	.byte	0x05
	.zero		1


	//   ....[102]....
        /*0ac0*/ 	.word	0x000045e0
        /*0ac4*/ 	.word	0x000000ff
        /*0ac8*/ 	.word	0x000000c8
        /*0acc*/ 	.short	0x010a
        /*0ace*/ 	.byte	0x09
	.zero		1


	//   ....[103]....
        /*0ad0*/ 	.word	0x00004760
        /*0ad4*/ 	.word	0x000000ff
        /*0ad8*/ 	.word	0x000000c8
        /*0adc*/ 	.short	0x010a
        /*0ade*/ 	.byte	0x04
	.zero		1


	//   ....[104]....
        /*0ae0*/ 	.word	0x00004810
        /*0ae4*/ 	.word	0x000000ff
        /*0ae8*/ 	.word	0x000001d8
        /*0aec*/ 	.short	0x0101
        /*0aee*/ 	.byte	0x0c
	.zero		1


	//   ....[105]....
        /*0af0*/ 	.word	0x00004830
        /*0af4*/ 	.word	0x000000ff
        /*0af8*/ 	.word	0x000000c8
        /*0afc*/ 	.short	0x010a
        /*0afe*/ 	.byte	0x04
	.zero		1


	//   ....[106]....
        /*0b00*/ 	.word	0x000048b0
        /*0b04*/ 	.word	0x000000ff
        /*0b08*/ 	.word	0x000000c8
        /*0b0c*/ 	.short	0x010a
        /*0b0e*/ 	.byte	0x09
	.zero		1


	//   ....[107]....
        /*0b10*/ 	.word	0x00004a50
        /*0b14*/ 	.word	0x000000ff
        /*0b18*/ 	.word	0x000000c8
        /*0b1c*/ 	.short	0x010a
        /*0b1e*/ 	.byte	0x04
	.zero		1


	//   ....[108]....
        /*0b20*/ 	.word	0x00004b30
        /*0b24*/ 	.word	0x000000ff
        /*0b28*/ 	.word	0x000002c0
        /*0b2c*/ 	.short	0x010a
        /*0b2e*/ 	.byte	0x04
	.zero		1


	//   ....[109]....
        /*0b30*/ 	.word	0x00004cc0
        /*0b34*/ 	.word	0x000000ff
        /*0b38*/ 	.word	0x00000000
        /*0b3c*/ 	.short	0x0101
        /*0b3e*/ 	.byte	0x04
	.zero		1


	//   ....[110]....
        /*0b40*/ 	.word	0x00004d30
        /*0b44*/ 	.word	0x000000ff
        /*0b48*/ 	.word	0x00000000
        /*0b4c*/ 	.short	0x010a
        /*0b4e*/ 	.byte	0x04
	.zero		1


	//   ....[111]....
        /*0b50*/ 	.word	0x00004dc0
        /*0b54*/ 	.word	0x000000ff
        /*0b58*/ 	.word	0x00000000
        /*0b5c*/ 	.short	0x010a
        /*0b5e*/ 	.byte	0x04
	.zero		1


	//   ....[112]....
        /*0b60*/ 	.word	0x00004e50
        /*0b64*/ 	.word	0x000000ff
        /*0b68*/ 	.word	0x00000000
        /*0b6c*/ 	.short	0x010a
        /*0b6e*/ 	.byte	0x04
	.zero		1


	//   ....[113]....
        /*0b70*/ 	.word	0x00004ee0
        /*0b74*/ 	.word	0x000000ff
        /*0b78*/ 	.word	0x00000000
        /*0b7c*/ 	.short	0x010a
        /*0b7e*/ 	.byte	0x04
	.zero		1


	//   ....[114]....
        /*0b80*/ 	.word	0x00004f70
        /*0b84*/ 	.word	0x000000ff
        /*0b88*/ 	.word	0x00000000
        /*0b8c*/ 	.short	0x010a
        /*0b8e*/ 	.byte	0x04
	.zero		1


	//   ....[115]....
        /*0b90*/ 	.word	0x00005000
        /*0b94*/ 	.word	0x000000ff
        /*0b98*/ 	.word	0x00000000
        /*0b9c*/ 	.short	0x010a
        /*0b9e*/ 	.byte	0x04
	.zero		1


	//   ....[116]....
        /*0ba0*/ 	.word	0x00005090
        /*0ba4*/ 	.word	0x000000ff
        /*0ba8*/ 	.word	0x00000000
        /*0bac*/ 	.short	0x010a
        /*0bae*/ 	.byte	0x04
	.zero		1


	//   ....[117]....
        /*0bb0*/ 	.word	0x00005120
        /*0bb4*/ 	.word	0x000000ff
        /*0bb8*/ 	.word	0x00000000
        /*0bbc*/ 	.short	0x010a
        /*0bbe*/ 	.byte	0x04
	.zero		1


	//   ....[118]....
        /*0bc0*/ 	.word	0x000051b0
        /*0bc4*/ 	.word	0x000000ff
        /*0bc8*/ 	.word	0x00000000
        /*0bcc*/ 	.short	0x010a
        /*0bce*/ 	.byte	0x04
	.zero		1


	//   ....[119]....
        /*0bd0*/ 	.word	0x00005240
        /*0bd4*/ 	.word	0x000000ff
        /*0bd8*/ 	.word	0x00000000
        /*0bdc*/ 	.short	0x010a
        /*0bde*/ 	.byte	0x04
	.zero		1


	//   ....[120]....
        /*0be0*/ 	.word	0x000052d0
        /*0be4*/ 	.word	0x000000ff
        /*0be8*/ 	.word	0x00000000
        /*0bec*/ 	.short	0x010a
        /*0bee*/ 	.byte	0x04
	.zero		1


	//   ....[121]....
        /*0bf0*/ 	.word	0x00005360
        /*0bf4*/ 	.word	0x000000ff
        /*0bf8*/ 	.word	0x00000000
        /*0bfc*/ 	.short	0x010a
        /*0bfe*/ 	.byte	0x04
	.zero		1


	//   ....[122]....
        /*0c00*/ 	.word	0x000053f0
        /*0c04*/ 	.word	0x000000ff
        /*0c08*/ 	.word	0x00000000
        /*0c0c*/ 	.short	0x010a
        /*0c0e*/ 	.byte	0x04
	.zero		1


	//   ....[123]....
        /*0c10*/ 	.word	0x00005480
        /*0c14*/ 	.word	0x000000ff
        /*0c18*/ 	.word	0x00000000
        /*0c1c*/ 	.short	0x010a
        /*0c1e*/ 	.byte	0x04
	.zero		1


	//   ....[124]....
        /*0c20*/ 	.word	0x00005510
        /*0c24*/ 	.word	0x000000ff
        /*0c28*/ 	.word	0x00000000
        /*0c2c*/ 	.short	0x010a
        /*0c2e*/ 	.byte	0x04
	.zero		1


	//   ....[125]....
        /*0c30*/ 	.word	0x000055a0
        /*0c34*/ 	.word	0x000000ff
        /*0c38*/ 	.word	0x00000000
        /*0c3c*/ 	.short	0x010a
        /*0c3e*/ 	.byte	0x04
	.zero		1


	//   ....[126]....
        /*0c40*/ 	.word	0x00005630
        /*0c44*/ 	.word	0x000000ff
        /*0c48*/ 	.word	0x00000000
        /*0c4c*/ 	.short	0x010a
        /*0c4e*/ 	.byte	0x04
	.zero		1


	//   ....[127]....
        /*0c50*/ 	.word	0x000056c0
        /*0c54*/ 	.word	0x000000ff
        /*0c58*/ 	.word	0x00000000
        /*0c5c*/ 	.short	0x010a
        /*0c5e*/ 	.byte	0x04
	.zero		1


	//   ....[128]....
        /*0c60*/ 	.word	0x00005750
        /*0c64*/ 	.word	0x000000ff
        /*0c68*/ 	.word	0x00000000
        /*0c6c*/ 	.short	0x010a
        /*0c6e*/ 	.byte	0x04
	.zero		1


	//   ....[129]....
        /*0c70*/ 	.word	0x000057e0
        /*0c74*/ 	.word	0x000000ff
        /*0c78*/ 	.word	0x00000000
        /*0c7c*/ 	.short	0x010a
        /*0c7e*/ 	.byte	0x04
	.zero		1


	//   ....[130]....
        /*0c80*/ 	.word	0x00005870
        /*0c84*/ 	.word	0x000000ff
        /*0c88*/ 	.word	0x00000000
        /*0c8c*/ 	.short	0x010a
        /*0c8e*/ 	.byte	0x04
	.zero		1


	//   ....[131]....
        /*0c90*/ 	.word	0x00005900
        /*0c94*/ 	.word	0x000000ff
        /*0c98*/ 	.word	0x00000000
        /*0c9c*/ 	.short	0x010a
        /*0c9e*/ 	.byte	0x04
	.zero		1


	//   ....[132]....
        /*0ca0*/ 	.word	0x00005990
        /*0ca4*/ 	.word	0x000000ff
        /*0ca8*/ 	.word	0x00000000
        /*0cac*/ 	.short	0x010a
        /*0cae*/ 	.byte	0x04
	.zero		1


	//   ....[133]....
        /*0cb0*/ 	.word	0x00005a20
        /*0cb4*/ 	.word	0x000000ff
        /*0cb8*/ 	.word	0x00000000
        /*0cbc*/ 	.short	0x010a
        /*0cbe*/ 	.byte	0x04
	.zero		1


	//   ....[134]....
        /*0cc0*/ 	.word	0x00005ac0
        /*0cc4*/ 	.word	0x00000000
        /*0cc8*/ 	.word	0x00000000
        /*0ccc*/ 	.short	0x010a
        /*0cce*/ 	.byte	0xff
	.zero		1


	//   ....[135]....
        /*0cd0*/ 	.word	0x00007650
        /*0cd4*/ 	.word	0x000000ff
        /*0cd8*/ 	.word	0x00000220
        /*0cdc*/ 	.short	0x010a
        /*0cde*/ 	.byte	0x04
	.zero		1


	//   ....[136]....
        /*0ce0*/ 	.word	0x000077f0
        /*0ce4*/ 	.word	0x000000ff
        /*0ce8*/ 	.word	0x000001e0
        /*0cec*/ 	.short	0x0101
        /*0cee*/ 	.byte	0x04
	.zero		1


	//   ....[137]....
        /*0cf0*/ 	.word	0x00009270
        /*0cf4*/ 	.word	0x000000ff
        /*0cf8*/ 	.word	0x00000220
        /*0cfc*/ 	.short	0x010a
        /*0cfe*/ 	.byte	0x04
	.zero		1


	//   ....[138]....
        /*0d00*/ 	.word	0x000093f0
        /*0d04*/ 	.word	0x000000ff
        /*0d08*/ 	.word	0x000001e0
        /*0d0c*/ 	.short	0x0101
        /*0d0e*/ 	.byte	0x04
	.zero		1


	//   ....[139]....
        /*0d10*/ 	.word	0x00009b10
        /*0d14*/ 	.word	0x0000000f
        /*0d18*/ 	.word	0x000001d8
        /*0d1c*/ 	.short	0x010a
        /*0d1e*/ 	.byte	0xff
	.zero		1


	//   ....[140]....
        /*0d20*/ 	.word	0x00009d80
        /*0d24*/ 	.word	0x000000ff
        /*0d28*/ 	.word	0x000001b0
        /*0d2c*/ 	.short	0x010a
        /*0d2e*/ 	.byte	0x18
	.zero		1


	//   ....[141]....
        /*0d30*/ 	.word	0x00009ea0
        /*0d34*/ 	.word	0x000000ff
        /*0d38*/ 	.word	0x00000190
        /*0d3c*/ 	.short	0x010b
        /*0d3e*/ 	.byte	0x18
	.zero		1


	//   ....[142]....
        /*0d40*/ 	.word	0x00009f10
        /*0d44*/ 	.word	0x000000ff
        /*0d48*/ 	.word	0x00000000
        /*0d4c*/ 	.short	0x0101
        /*0d4e*/ 	.byte	0x04
	.zero		1


	//   ....[143]....
        /*0d50*/ 	.word	0x00009f40
        /*0d54*/ 	.word	0x000000ff
        /*0d58*/ 	.word	0x000001b8
        /*0d5c*/ 	.short	0x010a
        /*0d5e*/ 	.byte	0x18
	.zero		1


	//   ....[144]....
        /*0d60*/ 	.word	0x0000a070
        /*0d64*/ 	.word	0x000000ff
        /*0d68*/ 	.word	0x00000198
        /*0d6c*/ 	.short	0x010b
        /*0d6e*/ 	.byte	0x18
	.zero		1


	//   ....[145]....
        /*0d70*/ 	.word	0x0000a0d0
        /*0d74*/ 	.word	0x000000ff
        /*0d78*/ 	.word	0x00000000
        /*0d7c*/ 	.short	0x0101
        /*0d7e*/ 	.byte	0x04
	.zero		1


	//   ....[146]....
        /*0d80*/ 	.word	0x0000a100
        /*0d84*/ 	.word	0x000000ff
        /*0d88*/ 	.word	0x000001c0
        /*0d8c*/ 	.short	0x010a
        /*0d8e*/ 	.byte	0x18
	.zero		1


	//   ....[147]....
        /*0d90*/ 	.word	0x0000a230
        /*0d94*/ 	.word	0x000000ff
        /*0d98*/ 	.word	0x000001a0
        /*0d9c*/ 	.short	0x010b
        /*0d9e*/ 	.byte	0x18
	.zero		1


	//   ....[148]....
        /*0da0*/ 	.word	0x0000a290
        /*0da4*/ 	.word	0x000000ff
        /*0da8*/ 	.word	0x00000000
        /*0dac*/ 	.short	0x0101
        /*0dae*/ 	.byte	0x04
	.zero		1


	//   ....[149]....
        /*0db0*/ 	.word	0x0000a2c0
        /*0db4*/ 	.word	0x000000ff
        /*0db8*/ 	.word	0x000001c8
        /*0dbc*/ 	.short	0x010a
        /*0dbe*/ 	.byte	0x18
	.zero		1


	//   ....[150]....
        /*0dc0*/ 	.word	0x0000a3f0
        /*0dc4*/ 	.word	0x000000ff
        /*0dc8*/ 	.word	0x000001a8
        /*0dcc*/ 	.short	0x010b
        /*0dce*/ 	.byte	0x18
	.zero		1


	//   ....[151]....
        /*0dd0*/ 	.word	0x0000a470
        /*0dd4*/ 	.word	0x000000ff
        /*0dd8*/ 	.word	0x00000000
        /*0ddc*/ 	.short	0x0101
        /*0dde*/ 	.byte	0x04
	.zero		1


	//   ....[152]....
        /*0de0*/ 	.word	0x0000a4c0
        /*0de4*/ 	.word	0x000000ff
        /*0de8*/ 	.word	0x000002c0
        /*0dec*/ 	.short	0x010a
        /*0dee*/ 	.byte	0x08
	.zero		1


	//   ....[153]....
        /*0df0*/ 	.word	0x0000a620
        /*0df4*/ 	.word	0x000000ff
        /*0df8*/ 	.word	0x00000000
        /*0dfc*/ 	.short	0x0101
        /*0dfe*/ 	.byte	0x08
	.zero		1


	//   ....[154]....
        /*0e00*/ 	.word	0x0000a6d0
        /*0e04*/ 	.word	0x000000ff
        /*0e08*/ 	.word	0x000001b0
        /*0e0c*/ 	.short	0x010a
        /*0e0e*/ 	.byte	0x18
	.zero		1


	//   ....[155]....
        /*0e10*/ 	.word	0x0000a710
        /*0e14*/ 	.word	0x000000ff
        /*0e18*/ 	.word	0x000001b8
        /*0e1c*/ 	.short	0x010a
        /*0e1e*/ 	.byte	0x18
	.zero		1


	//   ....[156]....
        /*0e20*/ 	.word	0x0000a750
        /*0e24*/ 	.word	0x000000ff
        /*0e28*/ 	.word	0x000001c0
        /*0e2c*/ 	.short	0x010a
        /*0e2e*/ 	.byte	0x18
	.zero		1


	//   ....[157]....
        /*0e30*/ 	.word	0x0000a7b0
        /*0e34*/ 	.word	0x00000000
        /*0e38*/ 	.word	0x000001c8
        /*0e3c*/ 	.short	0x010a
        /*0e3e*/ 	.byte	0xff
	.zero		1


	//   ....[158]....
        /*0e40*/ 	.word	0x0000b260
        /*0e44*/ 	.word	0x000000ff
        /*0e48*/ 	.word	0x000002c0
        /*0e4c*/ 	.short	0x010a
        /*0e4e*/ 	.byte	0x06
	.zero		1


	//   ....[159]....
        /*0e50*/ 	.word	0x0000b3f0
        /*0e54*/ 	.word	0x000000ff
        /*0e58*/ 	.word	0x00000000
        /*0e5c*/ 	.short	0x0101
        /*0e5e*/ 	.byte	0x04
	.zero		1


	//   ....[160]....
        /*0e60*/ 	.word	0x0000b960
        /*0e64*/ 	.word	0x000000ff
        /*0e68*/ 	.word	0x00000190
        /*0e6c*/ 	.short	0x010a
        /*0e6e*/ 	.byte	0x2b
	.zero		1


	//   ....[161]....
        /*0e70*/ 	.word	0x0000b9e0
        /*0e74*/ 	.word	0x00000044
        /*0e78*/ 	.word	0x00000260
        /*0e7c*/ 	.short	0x010a
        /*0e7e*/ 	.byte	0xff
	.zero		1


	//   ....[162]....
        /*0e80*/ 	.word	0x0000ba00
        /*0e84*/ 	.word	0x000000ff
        /*0e88*/ 	.word	0x00000190
        /*0e8c*/ 	.short	0x010a
        /*0e8e*/ 	.byte	0x2b
	.zero		1


	//   ....[163]....
        /*0e90*/ 	.word	0x0000bbd0
        /*0e94*/ 	.word	0x00000044
        /*0e98*/ 	.word	0x00000260
        /*0e9c*/ 	.short	0x010a
        /*0e9e*/ 	.byte	0xff
	.zero		1


	//   ....[164]....
        /*0ea0*/ 	.word	0x0000c450
        /*0ea4*/ 	.word	0x000000ff
        /*0ea8*/ 	.word	0x00000000
        /*0eac*/ 	.short	0x0101
        /*0eae*/ 	.byte	0x04
	.zero		1


	//   ....[165]....
        /*0eb0*/ 	.word	0x0000c4a0
        /*0eb4*/ 	.word	0x000000ff
        /*0eb8*/ 	.word	0x00000198
        /*0ebc*/ 	.short	0x010a
        /*0ebe*/ 	.byte	0x2b
	.zero		1


	//   ....[166]....
        /*0ec0*/ 	.word	0x0000c4d0
        /*0ec4*/ 	.word	0x000000ff
        /*0ec8*/ 	.word	0x00000198
        /*0ecc*/ 	.short	0x010a
        /*0ece*/ 	.byte	0x2b
	.zero		1


	//   ....[167]....
        /*0ed0*/ 	.word	0x0000ce50
        /*0ed4*/ 	.word	0x000000ff
        /*0ed8*/ 	.word	0x00000000
        /*0edc*/ 	.short	0x0101
        /*0ede*/ 	.byte	0x04
	.zero		1


	//   ....[168]....
        /*0ee0*/ 	.word	0x0000ce70
        /*0ee4*/ 	.word	0x000000ff
        /*0ee8*/ 	.word	0x000001a0
        /*0eec*/ 	.short	0x010a
        /*0eee*/ 	.byte	0x2b
	.zero		1


	//   ....[169]....
        /*0ef0*/ 	.word	0x0000ce90
        /*0ef4*/ 	.word	0x000000ff
        /*0ef8*/ 	.word	0x000001a0
        /*0efc*/ 	.short	0x010a
        /*0efe*/ 	.byte	0x2b
	.zero		1


	//   ....[170]....
        /*0f00*/ 	.word	0x0000d850
        /*0f04*/ 	.word	0x000000ff
        /*0f08*/ 	.word	0x00000000
        /*0f0c*/ 	.short	0x0101
        /*0f0e*/ 	.byte	0x04
	.zero		1


	//   ....[171]....
        /*0f10*/ 	.word	0x0000d870
        /*0f14*/ 	.word	0x000000ff
        /*0f18*/ 	.word	0x000001a8
        /*0f1c*/ 	.short	0x010a
        /*0f1e*/ 	.byte	0x2b
	.zero		1


	//   ....[172]....
        /*0f20*/ 	.word	0x0000d890
        /*0f24*/ 	.word	0x000000ff
        /*0f28*/ 	.word	0x000001a8
        /*0f2c*/ 	.short	0x010a
        /*0f2e*/ 	.byte	0x2b
	.zero		1


	//   ....[173]....
        /*0f30*/ 	.word	0x0000dde0
        /*0f34*/ 	.word	0x00000044
        /*0f38*/ 	.word	0x00000000
        /*0f3c*/ 	.short	0x0101
        /*0f3e*/ 	.byte	0xff
	.zero		1


	//   ....[174]....
        /*0f40*/ 	.word	0x0000e370
        /*0f44*/ 	.word	0x000000ff
        /*0f48*/ 	.word	0x00000000
        /*0f4c*/ 	.short	0x0101
        /*0f4e*/ 	.byte	0x04
	.zero		1


	//   ....[175]....
        /*0f50*/ 	.word	0x0000e410
        /*0f54*/ 	.word	0x000000ff
        /*0f58*/ 	.word	0x00000000
        /*0f5c*/ 	.short	0x0101
        /*0f5e*/ 	.byte	0x04
	.zero		1


	//   ....[176]....
        /*0f60*/ 	.word	0x0000ed20
        /*0f64*/ 	.word	0x000000ff
        /*0f68*/ 	.word	0x000001e0
        /*0f6c*/ 	.short	0x010a
        /*0f6e*/ 	.byte	0x18
	.zero		1


	//   ....[177]....
        /*0f70*/ 	.word	0x0000ee60
        /*0f74*/ 	.word	0x000000ff
        /*0f78*/ 	.word	0x00000000
        /*0f7c*/ 	.short	0x0101
        /*0f7e*/ 	.byte	0x06
	.zero		1


	//   ....[178]....
        /*0f80*/ 	.word	0x0000eed0
        /*0f84*/ 	.word	0x000000ff
        /*0f88*/ 	.word	0x00000300
        /*0f8c*/ 	.short	0x010a
        /*0f8e*/ 	.byte	0x18
	.zero		1


	//   ....[179]....
        /*0f90*/ 	.word	0x0000ffc0
        /*0f94*/ 	.word	0x000000ff
        /*0f98*/ 	.word	0x000002c0
        /*0f9c*/ 	.short	0x0101
        /*0f9e*/ 	.byte	0x18
	.zero		1


	//   ....[180]....
        /*0fa0*/ 	.word	0x000102b0
        /*0fa4*/ 	.word	0x000000ff
        /*0fa8*/ 	.word	0x00000008
        /*0fac*/ 	.short	0x010a
        /*0fae*/ 	.byte	0x06
	.zero		1


	//   ....[181]....
        /*0fb0*/ 	.word	0x000102d0
        /*0fb4*/ 	.word	0x000000ff
        /*0fb8*/ 	.word	0x00000008
        /*0fbc*/ 	.short	0x010a
        /*0fbe*/ 	.byte	0x06
	.zero		1


	//   ....[182]....
        /*0fc0*/ 	.word	0x00010460
        /*0fc4*/ 	.word	0x000000ff
        /*0fc8*/ 	.word	0x00000008
        /*0fcc*/ 	.short	0x010a
        /*0fce*/ 	.byte	0x06
	.zero		1


	//   ....[183]....
        /*0fd0*/ 	.word	0x00010480
        /*0fd4*/ 	.word	0x000000ff
        /*0fd8*/ 	.word	0x00000008
        /*0fdc*/ 	.short	0x010a
        /*0fde*/ 	.byte	0x06
	.zero		1


	//   ....[184]....
        /*0fe0*/ 	.word	0x00010540
        /*0fe4*/ 	.word	0x000000ff
        /*0fe8*/ 	.word	0x00000000
        /*0fec*/ 	.short	0x0101
        /*0fee*/ 	.byte	0x05
	.zero		1


	//   ....[185]....
        /*0ff0*/ 	.word	0x00010830
        /*0ff4*/ 	.word	0x000000ff
        /*0ff8*/ 	.word	0x00000000
        /*0ffc*/ 	.short	0x010a
        /*0ffe*/ 	.byte	0x04
	.zero		1


	//   ....[186]....
        /*1000*/ 	.word	0x00010890
        /*1004*/ 	.word	0x000000ff
        /*1008*/ 	.word	0x00000280
        /*100c*/ 	.short	0x010a
        /*100e*/ 	.byte	0x0a
	.zero		1


	//   ....[187]....
        /*1010*/ 	.word	0x000109b0
        /*1014*/ 	.word	0x000000ff
        /*1018*/ 	.word	0x00000000
        /*101c*/ 	.short	0x010a
        /*101e*/ 	.byte	0x07
	.zero		1


	//   ....[188]....
        /*1020*/ 	.word	0x00010af0
        /*1024*/ 	.word	0x000000ff
        /*1028*/ 	.word	0x00000000
        /*102c*/ 	.short	0x010a
        /*102e*/ 	.byte	0x04
	.zero		1


	//   ....[189]....
        /*1030*/ 	.word	0x00010ce0
        /*1034*/ 	.word	0x000000ff
        /*1038*/ 	.word	0x000002c0
        /*103c*/ 	.short	0x010a
        /*103e*/ 	.byte	0x04
	.zero		1


	//   ....[190]....
        /*1040*/ 	.word	0x00010e10
        /*1044*/ 	.word	0x000000ff
        /*1048*/ 	.word	0x00000000
        /*104c*/ 	.short	0x0101
        /*104e*/ 	.byte	0x04
	.zero		1


	//   ....[191]....
        /*1050*/ 	.word	0x00010f60
        /*1054*/ 	.word	0x000000ff
        /*1058*/ 	.word	0x00000280
        /*105c*/ 	.short	0x010a
        /*105e*/ 	.byte	0x06
	.zero		1


	//   ....[192]....
        /*1060*/ 	.word	0x00011020
        /*1064*/ 	.word	0x000000ff
        /*1068*/ 	.word	0x00000280
        /*106c*/ 	.short	0x010a
        /*106e*/ 	.byte	0x07
	.zero		1


	//   ....[193]....
        /*1070*/ 	.word	0x000110e0
        /*1074*/ 	.word	0x000000ff
        /*1078*/ 	.word	0x00000280
        /*107c*/ 	.short	0x010a
        /*107e*/ 	.byte	0x07
	.zero		1


	//   ....[194]....
        /*1080*/ 	.word	0x000111a0
        /*1084*/ 	.word	0x00000000
        /*1088*/ 	.word	0x00000280
        /*108c*/ 	.short	0x010a
        /*108e*/ 	.byte	0xff
	.zero		1


	//   ....[195]....
        /*1090*/ 	.word	0x000111e0
        /*1094*/ 	.word	0x00000000
        /*1098*/ 	.word	0x00000280
        /*109c*/ 	.short	0x010a
        /*109e*/ 	.byte	0xff
	.zero		1


	//   ....[196]....
        /*10a0*/ 	.word	0x00011250
        /*10a4*/ 	.word	0x000000ff
        /*10a8*/ 	.word	0x00000000
        /*10ac*/ 	.short	0x0101
        /*10ae*/ 	.byte	0x06
	.zero		1


	//   ....[197]....
        /*10b0*/ 	.word	0x00011290
        /*10b4*/ 	.word	0x000000ff
        /*10b8*/ 	.word	0x000002b0
        /*10bc*/ 	.short	0x010a
        /*10be*/ 	.byte	0x05
	.zero		1


	//   ....[198]....
        /*10c0*/ 	.word	0x000112e0
        /*10c4*/ 	.word	0x000000ff
        /*10c8*/ 	.word	0x00000000
        /*10cc*/ 	.short	0x0101
        /*10ce*/ 	.byte	0x06
	.zero		1


	//   ....[199]....
        /*10d0*/ 	.word	0x00011530
        /*10d4*/ 	.word	0x00000000
        /*10d8*/ 	.word	0x000000c8
        /*10dc*/ 	.short	0x010a
        /*10de*/ 	.byte	0xff
	.zero		1


	//   ....[200]....
        /*10e0*/ 	.word	0x00011590
        /*10e4*/ 	.word	0x00000000
        /*10e8*/ 	.word	0x000000c8
        /*10ec*/ 	.short	0x010a
        /*10ee*/ 	.byte	0xff
	.zero		1


	//   ....[201]....
        /*10f0*/ 	.word	0x000115f0
        /*10f4*/ 	.word	0x00000000
        /*10f8*/ 	.word	0x000002c0
        /*10fc*/ 	.short	0x010a
        /*10fe*/ 	.byte	0xff
	.zero		1


	//   ....[202]....
        /*1100*/ 	.word	0x00011650
        /*1104*/ 	.word	0x00000000
        /*1108*/ 	.word	0x00000000
        /*110c*/ 	.short	0x010a
        /*110e*/ 	.byte	0xff
	.zero		1


	//   ....[203]....
        /*1110*/ 	.word	0x000116b0
        /*1114*/ 	.word	0x00000000
        /*1118*/ 	.word	0x00000000
        /*111c*/ 	.short	0x010a
        /*111e*/ 	.byte	0xff
	.zero		1


	//   ....[204]....
        /*1120*/ 	.word	0x00011710
        /*1124*/ 	.word	0x00000000
        /*1128*/ 	.word	0x00000000
        /*112c*/ 	.short	0x010a
        /*112e*/ 	.byte	0xff
	.zero		1


	//   ....[205]....
        /*1130*/ 	.word	0x00011770
        /*1134*/ 	.word	0x00000000
        /*1138*/ 	.word	0x00000000
        /*113c*/ 	.short	0x010a
        /*113e*/ 	.byte	0xff
	.zero		1


	//   ....[206]....
        /*1140*/ 	.word	0x000117d0
        /*1144*/ 	.word	0x00000000
        /*1148*/ 	.word	0x00000000
        /*114c*/ 	.short	0x010a
        /*114e*/ 	.byte	0xff
	.zero		1


	//   ....[207]....
        /*1150*/ 	.word	0x00011830
        /*1154*/ 	.word	0x00000000
        /*1158*/ 	.word	0x00000000
        /*115c*/ 	.short	0x010a
        /*115e*/ 	.byte	0xff
	.zero		1


	//   ....[208]....
        /*1160*/ 	.word	0x00011890
        /*1164*/ 	.word	0x00000000
        /*1168*/ 	.word	0x00000000
        /*116c*/ 	.short	0x010a
        /*116e*/ 	.byte	0xff
	.zero		1


	//   ....[209]....
        /*1170*/ 	.word	0x000118f0
        /*1174*/ 	.word	0x00000000
        /*1178*/ 	.word	0x00000000
        /*117c*/ 	.short	0x010a
        /*117e*/ 	.byte	0xff
	.zero		1


	//   ....[210]....
        /*1180*/ 	.word	0x00011950
        /*1184*/ 	.word	0x00000000
        /*1188*/ 	.word	0x00000000
        /*118c*/ 	.short	0x010a
        /*118e*/ 	.byte	0xff
	.zero		1


	//   ....[211]....
        /*1190*/ 	.word	0x000119b0
        /*1194*/ 	.word	0x00000000
        /*1198*/ 	.word	0x00000000
        /*119c*/ 	.short	0x010a
        /*119e*/ 	.byte	0xff
	.zero		1


	//   ....[212]....
        /*11a0*/ 	.word	0x00011a10
        /*11a4*/ 	.word	0x00000000
        /*11a8*/ 	.word	0x00000000
        /*11ac*/ 	.short	0x010a
        /*11ae*/ 	.byte	0xff
	.zero		1


	//   ....[213]....
        /*11b0*/ 	.word	0x00011a70
        /*11b4*/ 	.word	0x00000000
        /*11b8*/ 	.word	0x00000000
        /*11bc*/ 	.short	0x010a
        /*11be*/ 	.byte	0xff
	.zero		1


	//   ....[214]....
        /*11c0*/ 	.word	0x00011ad0
        /*11c4*/ 	.word	0x00000000
        /*11c8*/ 	.word	0x00000000
        /*11cc*/ 	.short	0x010a
        /*11ce*/ 	.byte	0xff
	.zero		1


	//   ....[215]....
        /*11d0*/ 	.word	0x00011b30
        /*11d4*/ 	.word	0x00000000
        /*11d8*/ 	.word	0x00000000
        /*11dc*/ 	.short	0x010a
        /*11de*/ 	.byte	0xff
	.zero		1


	//   ....[216]....
        /*11e0*/ 	.word	0x00011b90
        /*11e4*/ 	.word	0x00000000
        /*11e8*/ 	.word	0x00000000
        /*11ec*/ 	.short	0x010a
        /*11ee*/ 	.byte	0xff
	.zero		1


	//   ....[217]....
        /*11f0*/ 	.word	0x00011bf0
        /*11f4*/ 	.word	0x00000000
        /*11f8*/ 	.word	0x00000000
        /*11fc*/ 	.short	0x010a
        /*11fe*/ 	.byte	0xff
	.zero		1


	//   ....[218]....
        /*1200*/ 	.word	0x00011c50
        /*1204*/ 	.word	0x00000000
        /*1208*/ 	.word	0x00000000
        /*120c*/ 	.short	0x010a
        /*120e*/ 	.byte	0xff
	.zero		1


	//   ....[219]....
        /*1210*/ 	.word	0x00011cb0
        /*1214*/ 	.word	0x00000000
        /*1218*/ 	.word	0x00000000
        /*121c*/ 	.short	0x010a
        /*121e*/ 	.byte	0xff
	.zero		1


	//   ....[220]....
        /*1220*/ 	.word	0x00011d10
        /*1224*/ 	.word	0x00000000
        /*1228*/ 	.word	0x00000000
        /*122c*/ 	.short	0x010a
        /*122e*/ 	.byte	0xff
	.zero		1


	//   ....[221]....
        /*1230*/ 	.word	0x00011d70
        /*1234*/ 	.word	0x00000000
        /*1238*/ 	.word	0x00000000
        /*123c*/ 	.short	0x010a
        /*123e*/ 	.byte	0xff
	.zero		1


	//   ....[222]....
        /*1240*/ 	.word	0x00011dd0
        /*1244*/ 	.word	0x00000000
        /*1248*/ 	.word	0x00000000
        /*124c*/ 	.short	0x010a
        /*124e*/ 	.byte	0xff
	.zero		1


	//   ....[223]....
        /*1250*/ 	.word	0x00011e30
        /*1254*/ 	.word	0x00000000
        /*1258*/ 	.word	0x00000000
        /*125c*/ 	.short	0x010a
        /*125e*/ 	.byte	0xff
	.zero		1


	//   ....[224]....
        /*1260*/ 	.word	0x00011e90
        /*1264*/ 	.word	0x00000000
        /*1268*/ 	.word	0x00000000
        /*126c*/ 	.short	0x010a
        /*126e*/ 	.byte	0xff
	.zero		1


	//   ....[225]....
        /*1270*/ 	.word	0x00011ef0
        /*1274*/ 	.word	0x00000000
        /*1278*/ 	.word	0x00000000
        /*127c*/ 	.short	0x010a
        /*127e*/ 	.byte	0xff
	.zero		1


	//   ....[226]....
        /*1280*/ 	.word	0x00011f50
        /*1284*/ 	.word	0x00000014
        /*1288*/ 	.word	0x00000220
        /*128c*/ 	.short	0x010a
        /*128e*/ 	.byte	0xff
	.zero		1


	//   ....[227]....
        /*1290*/ 	.word	0x00011fb0
        /*1294*/ 	.word	0x0000000b
        /*1298*/ 	.word	0x00000220
        /*129c*/ 	.short	0x010a
        /*129e*/ 	.byte	0xff
	.zero		1


	//   ....[228]....
        /*12a0*/ 	.word	0x00012000
        /*12a4*/ 	.word	0x0000000f
        /*12a8*/ 	.word	0x000001d8
        /*12ac*/ 	.short	0x010a
        /*12ae*/ 	.byte	0xff
	.zero		1


	//   ....[229]....
        /*12b0*/ 	.word	0x00012060
        /*12b4*/ 	.word	0x00000000
        /*12b8*/ 	.word	0x000001b0
        /*12bc*/ 	.short	0x010a
        /*12be*/ 	.byte	0xff
	.zero		1


	//   ....[230]....
        /*12c0*/ 	.word	0x000120c0
        /*12c4*/ 	.word	0x00000000
        /*12c8*/ 	.word	0x000001b8
        /*12cc*/ 	.short	0x010a
        /*12ce*/ 	.byte	0xff
	.zero		1


	//   ....[231]....
        /*12d0*/ 	.word	0x00012120
        /*12d4*/ 	.word	0x00000000
        /*12d8*/ 	.word	0x000001c0
        /*12dc*/ 	.short	0x010a
        /*12de*/ 	.byte	0xff
	.zero		1


	//   ....[232]....
        /*12e0*/ 	.word	0x00012180
        /*12e4*/ 	.word	0x00000000
        /*12e8*/ 	.word	0x000001c8
        /*12ec*/ 	.short	0x010a
        /*12ee*/ 	.byte	0xff
	.zero		1


	//   ....[233]....
        /*12f0*/ 	.word	0x000121e0
        /*12f4*/ 	.word	0x00000000
        /*12f8*/ 	.word	0x000002c0
        /*12fc*/ 	.short	0x010a
        /*12fe*/ 	.byte	0xff
	.zero		1


	//   ....[234]....
        /*1300*/ 	.word	0x00012240
        /*1304*/ 	.word	0x00000000
        /*1308*/ 	.word	0x000001b0
        /*130c*/ 	.short	0x010a
        /*130e*/ 	.byte	0xff
	.zero		1


	//   ....[235]....
        /*1310*/ 	.word	0x000122a0
        /*1314*/ 	.word	0x00000000
        /*1318*/ 	.word	0x000001b8
        /*131c*/ 	.short	0x010a
        /*131e*/ 	.byte	0xff
	.zero		1


	//   ....[236]....
        /*1320*/ 	.word	0x00012300
        /*1324*/ 	.word	0x00000000
        /*1328*/ 	.word	0x000001c0
        /*132c*/ 	.short	0x010a
        /*132e*/ 	.byte	0xff
	.zero		1


	//   ....[237]....
        /*1330*/ 	.word	0x00012360
        /*1334*/ 	.word	0x00000000
        /*1338*/ 	.word	0x000002c0
        /*133c*/ 	.short	0x010a
        /*133e*/ 	.byte	0xff
	.zero		1


	//   ....[238]....
        /*1340*/ 	.word	0x00012420
        /*1344*/ 	.word	0x00000005
        /*1348*/ 	.word	0x00000190
        /*134c*/ 	.short	0x010a
        /*134e*/ 	.byte	0xff
	.zero		1


	//   ....[239]....
        /*1350*/ 	.word	0x00012470
        /*1354*/ 	.word	0x00000044
        /*1358*/ 	.word	0x00000260
        /*135c*/ 	.short	0x010a
        /*135e*/ 	.byte	0xff
	.zero		1


	//   ....[240]....
        /*1360*/ 	.word	0x000124d0
        /*1364*/ 	.word	0x00000000
        /*1368*/ 	.word	0x00000198
        /*136c*/ 	.short	0x010a
        /*136e*/ 	.byte	0xff
	.zero		1


	//   ....[241]....
        /*1370*/ 	.word	0x00012530
        /*1374*/ 	.word	0x00000000
        /*1378*/ 	.word	0x000001a0
        /*137c*/ 	.short	0x010a
        /*137e*/ 	.byte	0xff
	.zero		1


	//   ....[242]....
        /*1380*/ 	.word	0x00012590
        /*1384*/ 	.word	0x00000000
        /*1388*/ 	.word	0x000001a8
        /*138c*/ 	.short	0x010a
        /*138e*/ 	.byte	0xff
	.zero		1


	//   ....[243]....
        /*1390*/ 	.word	0x000125f0
        /*1394*/ 	.word	0x00000004
        /*1398*/ 	.word	0x000001e0
        /*139c*/ 	.short	0x010a
        /*139e*/ 	.byte	0xff
	.zero		1


	//   ....[244]....
        /*13a0*/ 	.word	0x00012650
        /*13a4*/ 	.word	0x00000004
        /*13a8*/ 	.word	0x00000300
        /*13ac*/ 	.short	0x010a
        /*13ae*/ 	.byte	0xff
	.zero		1


	//   ....[245]....
        /*13b0*/ 	.word	0x000126b0
        /*13b4*/ 	.word	0x00000000
        /*13b8*/ 	.word	0x00000008
        /*13bc*/ 	.short	0x010a
        /*13be*/ 	.byte	0xff
	.zero		1


	//   ....[246]....
        /*13c0*/ 	.word	0x00012790
        /*13c4*/ 	.word	0x00000000
        /*13c8*/ 	.word	0x00000008
        /*13cc*/ 	.short	0x010a
        /*13ce*/ 	.byte	0xff
	.zero		1


	//   ....[247]....
        /*13d0*/ 	.word	0x000127f0
        /*13d4*/ 	.word	0x00000003
        /*13d8*/ 	.word	0x00000280
        /*13dc*/ 	.short	0x010a
        /*13de*/ 	.byte	0xff
	.zero		1


	//   ....[248]....
        /*13e0*/ 	.word	0x00012850
        /*13e4*/ 	.word	0x00000003
        /*13e8*/ 	.word	0x00000000
        /*13ec*/ 	.short	0x010a
        /*13ee*/ 	.byte	0xff
	.zero		1


	//   ....[249]....
        /*13f0*/ 	.word	0x000128b0
        /*13f4*/ 	.word	0x00000003
        /*13f8*/ 	.word	0x000002c0
        /*13fc*/ 	.short	0x010a
        /*13fe*/ 	.byte	0xff
	.zero		1


	//   ....[250]....
        /*1400*/ 	.word	0x00012910
        /*1404*/ 	.word	0x00000000
        /*1408*/ 	.word	0x00000280
        /*140c*/ 	.short	0x010a
        /*140e*/ 	.byte	0xff
	.zero		1


	//   ....[251]....
        /*1410*/ 	.word	0x00012970
        /*1414*/ 	.word	0x00000000
        /*1418*/ 	.word	0x00000280
        /*141c*/ 	.short	0x010a
        /*141e*/ 	.byte	0xff
	.zero		1


	//   ....[252]....
        /*1420*/ 	.word	0x000129d0
        /*1424*/ 	.word	0x00000000
        /*1428*/ 	.word	0x00000280
        /*142c*/ 	.short	0x010a
        /*142e*/ 	.byte	0xff
	.zero		1


	//   ....[253]....
        /*1430*/ 	.word	0x00012a30
        /*1434*/ 	.word	0x00000000
        /*1438*/ 	.word	0x000002b0
        /*143c*/ 	.short	0x010a
        /*143e*/ 	.byte	0xff
	.zero		1


	//----- nvinfo : EIATTR_NUM_MBARRIERS
	.align		4
.L_49:
        /*1440*/ 	.byte	0x03, 0x38
        /*1442*/ 	.short	0x0065


	//----- nvinfo : EIATTR_EXIT_INSTR_OFFSETS
	.align		4
        /*1444*/ 	.byte	0x04, 0x1c
        /*1446*/ 	.short	(.L_51 - .L_50)


	//   ....[0]....
.L_50:
        /*1448*/ 	.word	0x00003ad0


	//   ....[1]....
        /*144c*/ 	.word	0x00005af0


	//   ....[2]....
        /*1450*/ 	.word	0x00009490


	//   ....[3]....
        /*1454*/ 	.word	0x0000a7e0


	//   ....[4]....
        /*1458*/ 	.word	0x0000e420


	//   ....[5]....
        /*145c*/ 	.word	0x0000e450


	//   ....[6]....
        /*1460*/ 	.word	0x00010090


	//   ....[7]....
        /*1464*/ 	.word	0x00011510


	//----- nvinfo : EIATTR_INDIRECT_BRANCH_TARGETS
	.align		4
.L_51:
        /*1468*/ 	.byte	0x04, 0x34
        /*146a*/ 	.short	(.L_53 - .L_52)


	//   ....[0]....
.L_52:
        /*146c*/ 	.word	.L_x_358@srel
        /*1470*/ 	.short	0x0
        /*1472*/ 	.short	0x0
        /*1474*/ 	.word	0xa
        /*1478*/ 	.word	.L_x_359@srel
        /* <DEDUP_REMOVED lines=9> */


	//----- nvinfo : EIATTR_MAX_THREADS
	.align		4
.L_53:
        /*14a0*/ 	.byte	0x04, 0x05
        /*14a2*/ 	.short	(.L_55 - .L_54)
.L_54:
        /*14a4*/ 	.word	0x00000180
        /*14a8*/ 	.word	0x00000001
        /*14ac*/ 	.word	0x00000001


	//----- nvinfo : EIATTR_CRS_STACK_SIZE
	.align		4
.L_55:
        /*14b0*/ 	.byte	0x04, 0x1e
        /*14b2*/ 	.short	(.L_57 - .L_56)
.L_56:
        /*14b4*/ 	.word	0x00000000


	//----- nvinfo : EIATTR_CBANK_PARAM_SIZE
	.align		4
.L_57:
        /*14b8*/ 	.byte	0x03, 0x19
        /*14ba*/ 	.short	0x0900


	//----- nvinfo : EIATTR_PARAM_CBANK
	.align		4
        /*14bc*/ 	.byte	0x04, 0x0a
        /*14be*/ 	.short	(.L_59 - .L_58)
	.align		4
.L_58:
        /*14c0*/ 	.word	index@(.nv.constant0._ZN7cutlass13device_kernelINS_4gemm6kernel13GemmUniversalINS1_17GroupProblemShapeIN4cute5tupleIJiiiEEEEENS1_10collective13CollectiveMmaINS1_40MainloopSm100ArrayTmaUmmaWarpSpecializedILi25ELi8ELi4ENS6_IJNS5_1CILi2EEENSC_ILi1EEESE_EEEEENS6_IJNSC_ILi128EEESH_NSC_ILi64EEEEEENS_12float_e4m3_tEPNS6_IJlSE_NSC_ILi0EEEEEESK_SN_NS5_8TiledMMAINS5_8MMA_AtomIJNS5_10MMA_TraitsINS5_25SM100_MMA_F8F6F4_2x1SM_SSEJSK_SK_fSH_SH_NS5_17integral_constantINS5_4UMMA5MajorELSU_0EEESV_NSS_INST_7ScaleInELSW_0EEESX_EEEEEENS5_6LayoutINS6_IJSE_SE_SE_EEENS6_IJSL_SL_SL_EEEEENS6_IJNS5_10UnderscoreES14_S14_EEEEENS5_18SM100_TMA_2SM_LOADENS5_14ComposedLayoutINS5_7SwizzleILi2ELi4ELi3EEENS5_18smem_ptr_flag_bitsILi8EEENS10_INS6_IJNSC_ILi8EEESI_EEENS6_IJSI_SE_EEEEEEEvNS5_8identityES17_S1H_vS1I_EENS_8epilogue10collective18CollectiveEpilogueINS1K_31Sm100PtrArrayTmaWarpSpecializedILi4ELi2ELi16ELb1ELb0EEEJNS6_IJSI_SH_SI_EEENS6_IJNS10_ISI_SE_EENS10_INS6_IJNSC_ILi16EEESD_EEENS6_IJSE_SI_EEEEEEEENS_6half_tEPNS6_IJSE_lSL_EEES1W_S1Y_NS1K_6fusion15FusionCallbacksIS1O_NS1Z_17LinearCombinationIS1W_fS1W_fLNS_15FloatRoundStyleE2EEES1P_S1V_JEEENS5_5SM1004TMEM4LOAD26SM100_TMEM_LOAD_16dp256b2xENS5_13SM90_TMA_LOADENS18_INS19_ILi3ELi4ELi3EEENS1B_ILi16EEENS10_INS6_IJSI_S1D_EEES1T_EEEENS5_17SM75_U16x8_LDSM_TENS5_14SM90_TMA_STOREES2E_NS5_17SM90_U16x8_STSM_TENS5_39AutoVectorizingCopyWithAssumedAlignmentILi128EEEEEEvvEEEEvNT_6ParamsE)
        /*14c4*/ 	.short	0x0380
        /*14c6*/ 	.short	0x0900


	//----- nvinfo : EIATTR_SW_WAR
	.align		4
.L_59:
        /*14c8*/ 	.byte	0x04, 0x36
        /*14ca*/ 	.short	(.L_61 - .L_60)
.L_60:
        /*14cc*/ 	.word	0x00000008
.L_61:


//--------------------- .nv.callgraph             --------------------------
	.section	.nv.callgraph,"",@"SHT_CUDA_CALLGRAPH"
	.align	4
	.sectionentsize	8
	.align		4
        /*0000*/ 	.word	0x00000000
	.align		4
        /*0004*/ 	.word	0xffffffff
	.align		4
        /*0008*/ 	.word	index@(_ZN7cutlass13device_kernelINS_4gemm6kernel13GemmUniversalINS1_17GroupProblemShapeIN4cute5tupleIJiiiEEEEENS1_10collective13CollectiveMmaINS1_40MainloopSm100ArrayTmaUmmaWarpSpecializedILi25ELi8ELi4ENS6_IJNS5_1CILi2EEENSC_ILi1EEESE_EEEEENS6_IJNSC_ILi128EEESH_NSC_ILi64EEEEEENS_12float_e4m3_tEPNS6_IJlSE_NSC_ILi0EEEEEESK_SN_NS5_8TiledMMAINS5_8MMA_AtomIJNS5_10MMA_TraitsINS5_25SM100_MMA_F8F6F4_2x1SM_SSEJSK_SK_fSH_SH_NS5_17integral_constantINS5_4UMMA5MajorELSU_0EEESV_NSS_INST_7ScaleInELSW_0EEESX_EEEEEENS5_6LayoutINS6_IJSE_SE_SE_EEENS6_IJSL_SL_SL_EEEEENS6_IJNS5_10UnderscoreES14_S14_EEEEENS5_18SM100_TMA_2SM_LOADENS5_14ComposedLayoutINS5_7SwizzleILi2ELi4ELi3EEENS5_18smem_ptr_flag_bitsILi8EEENS10_INS6_IJNSC_ILi8EEESI_EEENS6_IJSI_SE_EEEEEEEvNS5_8identityES17_S1H_vS1I_EENS_8epilogue10collective18CollectiveEpilogueINS1K_31Sm100PtrArrayTmaWarpSpecializedILi4ELi2ELi16ELb1ELb0EEEJNS6_IJSI_SH_SI_EEENS6_IJNS10_ISI_SE_EENS10_INS6_IJNSC_ILi16EEESD_EEENS6_IJSE_SI_EEEEEEEENS_6half_tEPNS6_IJSE_lSL_EEES1W_S1Y_NS1K_6fusion15FusionCallbacksIS1O_NS1Z_17LinearCombinationIS1W_fS1W_fLNS_15FloatRoundStyleE2EEES1P_S1V_JEEENS5_5SM1004TMEM4LOAD26SM100_TMEM_LOAD_16dp256b2xENS5_13SM90_TMA_LOADENS18_INS19_ILi3ELi4ELi3EEENS1B_ILi16EEENS10_INS6_IJSI_S1D_EEES1T_EEEENS5_17SM75_U16x8_LDSM_TENS5_14SM90_TMA_STOREES2E_NS5_17SM90_U16x8_STSM_TENS5_39AutoVectorizingCopyWithAssumedAlignmentILi128EEEEEEvvEEEEvNT_6ParamsE)
	.align		4
        /*000c*/ 	.word	index@(__assertfail)
	.align		4
        /*0010*/ 	.word	0x00000000
	.align		4
        /*0014*/ 	.word	0xfffffffe
	.align		4
        /*0018*/ 	.word	0x00000000
	.align		4
        /*001c*/ 	.word	0xfffffffd
	.align		4
        /*0020*/ 	.word	0x00000000
	.align		4
        /*0024*/ 	.word	0xfffffffc


//--------------------- .nv.constant4             --------------------------
	.section	.nv.constant4,"a",@progbits
	.align	8
	.align		8
.nv.constant4:
        /*0000*/ 	.dword	__assertfail
	.align		8
        /*0008*/ 	.dword	__unnamed_1
	.align		8
        /*0010*/ 	.dword	__unnamed_2
	.align		8
        /*0018*/ 	.dword	_ZN39_INTERNAL_a0fc881e_4_k_cu_ad161843_25514cuda3std3__45__cpo5beginE
	.align		8
        /*0020*/ 	.dword	_ZN39_INTERNAL_a0fc881e_4_k_cu_ad161843_25514cuda3std3__45__cpo3endE
	.align		8
        /*0028*/ 	.dword	_ZN39_INTERNAL_a0fc881e_4_k_cu_ad161843_25514cuda3std3__45__cpo6cbeginE
	.align		8
        /*0030*/ 	.dword	_ZN39_INTERNAL_a0fc881e_4_k_cu_ad161843_25514cuda3std3__45__cpo4cendE
	.align		8
        /*0038*/ 	.dword	_ZN39_INTERNAL_a0fc881e_4_k_cu_ad161843_25514cuda3std3__441_GLOBAL__N__a0fc881e_4_k_cu_ad161843_25516ignoreE
	.align		8
        /*0040*/ 	.dword	_ZN39_INTERNAL_a0fc881e_4_k_cu_ad161843_25514cuda3std3__419piecewise_constructE
	.align		8
        /*0048*/ 	.dword	_ZN39_INTERNAL_a0fc881e_4_k_cu_ad161843_25514cuda3std3__48in_placeE
	.align		8
        /*0050*/ 	.dword	_ZN39_INTERNAL_a0fc881e_4_k_cu_ad161843_25514cuda3std6ranges3__45__cpo4swapE
	.align		8
        /*0058*/ 	.dword	_ZN39_INTERNAL_a0fc881e_4_k_cu_ad161843_25514cuda3std6ranges3__45__cpo9iter_moveE
	.align		8
        /*0060*/ 	.dword	_ZN39_INTERNAL_a0fc881e_4_k_cu_ad161843_25514cute7productE
	.align		8
        /*0068*/ 	.dword	_ZN39_INTERNAL_a0fc881e_4_k_cu_ad161843_25514cute1_E
	.align		8
        /*0070*/ 	.dword	$str$24
	.align		8
        /*0078*/ 	.dword	$str$25
	.align		8
        /*0080*/ 	.dword	$str$26
	.align		8
        /*0088*/ 	.dword	$str$27


//--------------------- .nv.constant2._ZN7cutlass13device_kernelINS_4gemm6kernel13GemmUniversalINS1_17GroupProblemShapeIN4cute5tupleIJiiiEEEEENS1_10collective13CollectiveMmaINS1_40MainloopSm100ArrayTmaUmmaWarpSpecializedILi25ELi8ELi4ENS6_IJNS5_1CILi2EEENSC_ILi1EEESE_EEEEENS6_IJNSC_ILi128EEESH_NSC_ILi64EEEEEENS_12float_e4m3_tEPNS6_IJlSE_NSC_ILi0EEEEEESK_SN_NS5_8TiledMMAINS5_8MMA_AtomIJNS5_10MMA_TraitsINS5_25SM100_MMA_F8F6F4_2x1SM_SSEJSK_SK_fSH_SH_NS5_17integral_constantINS5_4UMMA5MajorELSU_0EEESV_NSS_INST_7ScaleInELSW_0EEESX_EEEEEENS5_6LayoutINS6_IJSE_SE_SE_EEENS6_IJSL_SL_SL_EEEEENS6_IJNS5_10UnderscoreES14_S14_EEEEENS5_18SM100_TMA_2SM_LOADENS5_14ComposedLayoutINS5_7SwizzleILi2ELi4ELi3EEENS5_18smem_ptr_flag_bitsILi8EEENS10_INS6_IJNSC_ILi8EEESI_EEENS6_IJSI_SE_EEEEEEEvNS5_8identityES17_S1H_vS1I_EENS_8epilogue10collective18CollectiveEpilogueINS1K_31Sm100PtrArrayTmaWarpSpecializedILi4ELi2ELi16ELb1ELb0EEEJNS6_IJSI_SH_SI_EEENS6_IJNS10_ISI_SE_EENS10_INS6_IJNSC_ILi16EEESD_EEENS6_IJSE_SI_EEEEEEEENS_6half_tEPNS6_IJSE_lSL_EEES1W_S1Y_NS1K_6fusion15FusionCallbacksIS1O_NS1Z_17LinearCombinationIS1W_fS1W_fLNS_15FloatRoundStyleE2EEES1P_S1V_JEEENS5_5SM1004TMEM4LOAD26SM100_TMEM_LOAD_16dp256b2xENS5_13SM90_TMA_LOADENS18_INS19_ILi3ELi4ELi3EEENS1B_ILi16EEENS10_INS6_IJSI_S1D_EEES1T_EEEENS5_17SM75_U16x8_LDSM_TENS5_14SM90_TMA_STOREES2E_NS5_17SM90_U16x8_STSM_TENS5_39AutoVectorizingCopyWithAssumedAlignmentILi128EEEEEEvvEEEEvNT_6ParamsE --------------------------
	.section	.nv.constant2._ZN7cutlass13device_kernelINS_4gemm6kernel13GemmUniversalINS1_17GroupProblemShapeIN4cute5tupleIJiiiEEEEENS1_10collective13CollectiveMmaINS1_40MainloopSm100ArrayTmaUmmaWarpSpecializedILi25ELi8ELi4ENS6_IJNS5_1CILi2EEENSC_ILi1EEESE_EEEEENS6_IJNSC_ILi128EEESH_NSC_ILi64EEEEEENS_12float_e4m3_tEPNS6_IJlSE_NSC_ILi0EEEEEESK_SN_NS5_8TiledMMAINS5_8MMA_AtomIJNS5_10MMA_TraitsINS5_25SM100_MMA_F8F6F4_2x1SM_SSEJSK_SK_fSH_SH_NS5_17integral_constantINS5_4UMMA5MajorELSU_0EEESV_NSS_INST_7ScaleInELSW_0EEESX_EEEEEENS5_6LayoutINS6_IJSE_SE_SE_EEENS6_IJSL_SL_SL_EEEEENS6_IJNS5_10UnderscoreES14_S14_EEEEENS5_18SM100_TMA_2SM_LOADENS5_14ComposedLayoutINS5_7SwizzleILi2ELi4ELi3EEENS5_18smem_ptr_flag_bitsILi8EEENS10_INS6_IJNSC_ILi8EEESI_EEENS6_IJSI_SE_EEEEEEEvNS5_8identityES17_S1H_vS1I_EENS_8epilogue10collective18CollectiveEpilogueINS1K_31Sm100PtrArrayTmaWarpSpecializedILi4ELi2ELi16ELb1ELb0EEEJNS6_IJSI_SH_SI_EEENS6_IJNS10_ISI_SE_EENS10_INS6_IJNSC_ILi16EEESD_EEENS6_IJSE_SI_EEEEEEEENS_6half_tEPNS6_IJSE_lSL_EEES1W_S1Y_NS1K_6fusion15FusionCallbacksIS1O_NS1Z_17LinearCombinationIS1W_fS1W_fLNS_15FloatRoundStyleE2EEES1P_S1V_JEEENS5_5SM1004TMEM4LOAD26SM100_TMEM_LOAD_16dp256b2xENS5_13SM90_TMA_LOADENS18_INS19_ILi3ELi4ELi3EEENS1B_ILi16EEENS10_INS6_IJSI_S1D_EEES1T_EEEENS5_17SM75_U16x8_LDSM_TENS5_14SM90_TMA_STOREES2E_NS5_17SM90_U16x8_STSM_TENS5_39AutoVectorizingCopyWithAssumedAlignmentILi128EEEEEEvvEEEEvNT_6ParamsE,"a",@progbits
	.sectionflags	@""
	.align	4
.nv.constant2._ZN7cutlass13device_kernelINS_4gemm6kernel13GemmUniversalINS1_17GroupProblemShapeIN4cute5tupleIJiiiEEEEENS1_10collective13CollectiveMmaINS1_40MainloopSm100ArrayTmaUmmaWarpSpecializedILi25ELi8ELi4ENS6_IJNS5_1CILi2EEENSC_ILi1EEESE_EEEEENS6_IJNSC_ILi128EEESH_NSC_ILi64EEEEEENS_12float_e4m3_tEPNS6_IJlSE_NSC_ILi0EEEEEESK_SN_NS5_8TiledMMAINS5_8MMA_AtomIJNS5_10MMA_TraitsINS5_25SM100_MMA_F8F6F4_2x1SM_SSEJSK_SK_fSH_SH_NS5_17integral_constantINS5_4UMMA5MajorELSU_0EEESV_NSS_INST_7ScaleInELSW_0EEESX_EEEEEENS5_6LayoutINS6_IJSE_SE_SE_EEENS6_IJSL_SL_SL_EEEEENS6_IJNS5_10UnderscoreES14_S14_EEEEENS5_18SM100_TMA_2SM_LOADENS5_14ComposedLayoutINS5_7SwizzleILi2ELi4ELi3EEENS5_18smem_ptr_flag_bitsILi8EEENS10_INS6_IJNSC_ILi8EEESI_EEENS6_IJSI_SE_EEEEEEEvNS5_8identityES17_S1H_vS1I_EENS_8epilogue10collective18CollectiveEpilogueINS1K_31Sm100PtrArrayTmaWarpSpecializedILi4ELi2ELi16ELb1ELb0EEEJNS6_IJSI_SH_SI_EEENS6_IJNS10_ISI_SE_EENS10_INS6_IJNSC_ILi16EEESD_EEENS6_IJSE_SI_EEEEEEEENS_6half_tEPNS6_IJSE_lSL_EEES1W_S1Y_NS1K_6fusion15FusionCallbacksIS1O_NS1Z_17LinearCombinationIS1W_fS1W_fLNS_15FloatRoundStyleE2EEES1P_S1V_JEEENS5_5SM1004TMEM4LOAD26SM100_TMEM_LOAD_16dp256b2xENS5_13SM90_TMA_LOADENS18_INS19_ILi3ELi4ELi3EEENS1B_ILi16EEENS10_INS6_IJSI_S1D_EEES1T_EEEENS5_17SM75_U16x8_LDSM_TENS5_14SM90_TMA_STOREES2E_NS5_17SM90_U16x8_STSM_TENS5_39AutoVectorizingCopyWithAssumedAlignmentILi128EEEEEEvvEEEEvNT_6ParamsE:
        /*0000*/ 	.byte	0xb0, 0x00, 0x01, 0x00, 0x70, 0x5b, 0x00, 0x00, 0x70, 0x5b, 0x00, 0x00, 0x70, 0x5b, 0x00, 0x00
        /*0010*/ 	.byte	0x70, 0x5b, 0x00, 0x00, 0x70, 0x5b, 0x00, 0x00, 0x70, 0x5b, 0x00, 0x00, 0x70, 0x5b, 0x00, 0x00
        /*0020*/ 	.byte	0x60, 0xe4, 0x00, 0x00, 0x70, 0x5b, 0x00, 0x00


//--------------------- .text._ZN7cutlass13device_kernelINS_4gemm6kernel13GemmUniversalINS1_17GroupProblemShapeIN4cute5tupleIJiiiEEEEENS1_10collective13CollectiveMmaINS1_40MainloopSm100ArrayTmaUmmaWarpSpecializedILi25ELi8ELi4ENS6_IJNS5_1CILi2EEENSC_ILi1EEESE_EEEEENS6_IJNSC_ILi128EEESH_NSC_ILi64EEEEEENS_12float_e4m3_tEPNS6_IJlSE_NSC_ILi0EEEEEESK_SN_NS5_8TiledMMAINS5_8MMA_AtomIJNS5_10MMA_TraitsINS5_25SM100_MMA_F8F6F4_2x1SM_SSEJSK_SK_fSH_SH_NS5_17integral_constantINS5_4UMMA5MajorELSU_0EEESV_NSS_INST_7ScaleInELSW_0EEESX_EEEEEENS5_6LayoutINS6_IJSE_SE_SE_EEENS6_IJSL_SL_SL_EEEEENS6_IJNS5_10UnderscoreES14_S14_EEEEENS5_18SM100_TMA_2SM_LOADENS5_14ComposedLayoutINS5_7SwizzleILi2ELi4ELi3EEENS5_18smem_ptr_flag_bitsILi8EEENS10_INS6_IJNSC_ILi8EEESI_EEENS6_IJSI_SE_EEEEEEEvNS5_8identityES17_S1H_vS1I_EENS_8epilogue10collective18CollectiveEpilogueINS1K_31Sm100PtrArrayTmaWarpSpecializedILi4ELi2ELi16ELb1ELb0EEEJNS6_IJSI_SH_SI_EEENS6_IJNS10_ISI_SE_EENS10_INS6_IJNSC_ILi16EEESD_EEENS6_IJSE_SI_EEEEEEEENS_6half_tEPNS6_IJSE_lSL_EEES1W_S1Y_NS1K_6fusion15FusionCallbacksIS1O_NS1Z_17LinearCombinationIS1W_fS1W_fLNS_15FloatRoundStyleE2EEES1P_S1V_JEEENS5_5SM1004TMEM4LOAD26SM100_TMEM_LOAD_16dp256b2xENS5_13SM90_TMA_LOADENS18_INS19_ILi3ELi4ELi3EEENS1B_ILi16EEENS10_INS6_IJSI_S1D_EEES1T_EEEENS5_17SM75_U16x8_LDSM_TENS5_14SM90_TMA_STOREES2E_NS5_17SM90_U16x8_STSM_TENS5_39AutoVectorizingCopyWithAssumedAlignmentILi128EEEEEEvvEEEEvNT_6ParamsE --------------------------
	.section	.text._ZN7cutlass13device_kernelINS_4gemm6kernel13GemmUniversalINS1_17GroupProblemShapeIN4cute5tupleIJiiiEEEEENS1_10collective13CollectiveMmaINS1_40MainloopSm100ArrayTmaUmmaWarpSpecializedILi25ELi8ELi4ENS6_IJNS5_1CILi2EEENSC_ILi1EEESE_EEEEENS6_IJNSC_ILi128EEESH_NSC_ILi64EEEEEENS_12float_e4m3_tEPNS6_IJlSE_NSC_ILi0EEEEEESK_SN_NS5_8TiledMMAINS5_8MMA_AtomIJNS5_10MMA_TraitsINS5_25SM100_MMA_F8F6F4_2x1SM_SSEJSK_SK_fSH_SH_NS5_17integral_constantINS5_4UMMA5MajorELSU_0EEESV_NSS_INST_7ScaleInELSW_0EEESX_EEEEEENS5_6LayoutINS6_IJSE_SE_SE_EEENS6_IJSL_SL_SL_EEEEENS6_IJNS5_10UnderscoreES14_S14_EEEEENS5_18SM100_TMA_2SM_LOADENS5_14ComposedLayoutINS5_7SwizzleILi2ELi4ELi3EEENS5_18smem_ptr_flag_bitsILi8EEENS10_INS6_IJNSC_ILi8EEESI_EEENS6_IJSI_SE_EEEEEEEvNS5_8identityES17_S1H_vS1I_EENS_8epilogue10collective18CollectiveEpilogueINS1K_31Sm100PtrArrayTmaWarpSpecializedILi4ELi2ELi16ELb1ELb0EEEJNS6_IJSI_SH_SI_EEENS6_IJNS10_ISI_SE_EENS10_INS6_IJNSC_ILi16EEESD_EEENS6_IJSE_SI_EEEEEEEENS_6half_tEPNS6_IJSE_lSL_EEES1W_S1Y_NS1K_6fusion15FusionCallbacksIS1O_NS1Z_17LinearCombinationIS1W_fS1W_fLNS_15FloatRoundStyleE2EEES1P_S1V_JEEENS5_5SM1004TMEM4LOAD26SM100_TMEM_LOAD_16dp256b2xENS5_13SM90_TMA_LOADENS18_INS19_ILi3ELi4ELi3EEENS1B_ILi16EEENS10_INS6_IJSI_S1D_EEES1T_EEEENS5_17SM75_U16x8_LDSM_TENS5_14SM90_TMA_STOREES2E_NS5_17SM90_U16x8_STSM_TENS5_39AutoVectorizingCopyWithAssumedAlignmentILi128EEEEEEvvEEEEvNT_6ParamsE,"ax",@progbits
	.align	128
.text._ZN7cutlass13device_kernelINS_4gemm6kernel13GemmUniversalINS1_17GroupProblemShapeIN4cute5tupleIJiiiEEEEENS1_10collective13CollectiveMmaINS1_40MainloopSm100ArrayTmaUmmaWarpSpecializedILi25ELi8ELi4ENS6_IJNS5_1CILi2EEENSC_ILi1EEESE_EEEEENS6_IJNSC_ILi128EEESH_NSC_ILi64EEEEEENS_12float_e4m3_tEPNS6_IJlSE_NSC_ILi0EEEEEESK_SN_NS5_8TiledMMAINS5_8MMA_AtomIJNS5_10MMA_TraitsINS5_25SM100_MMA_F8F6F4_2x1SM_SSEJSK_SK_fSH_SH_NS5_17integral_constantINS5_4UMMA5MajorELSU_0EEESV_NSS_INST_7ScaleInELSW_0EEESX_EEEEEENS5_6LayoutINS6_IJSE_SE_SE_EEENS6_IJSL_SL_SL_EEEEENS6_IJNS5_10UnderscoreES14_S14_EEEEENS5_18SM100_TMA_2SM_LOADENS5_14ComposedLayoutINS5_7SwizzleILi2ELi4ELi3EEENS5_18smem_ptr_flag_bitsILi8EEENS10_INS6_IJNSC_ILi8EEESI_EEENS6_IJSI_SE_EEEEEEEvNS5_8identityES17_S1H_vS1I_EENS_8epilogue10collective18CollectiveEpilogueINS1K_31Sm100PtrArrayTmaWarpSpecializedILi4ELi2ELi16ELb1ELb0EEEJNS6_IJSI_SH_SI_EEENS6_IJNS10_ISI_SE_EENS10_INS6_IJNSC_ILi16EEESD_EEENS6_IJSE_SI_EEEEEEEENS_6half_tEPNS6_IJSE_lSL_EEES1W_S1Y_NS1K_6fusion15FusionCallbacksIS1O_NS1Z_17LinearCombinationIS1W_fS1W_fLNS_15FloatRoundStyleE2EEES1P_S1V_JEEENS5_5SM1004TMEM4LOAD26SM100_TMEM_LOAD_16dp256b2xENS5_13SM90_TMA_LOADENS18_INS19_ILi3ELi4ELi3EEENS1B_ILi16EEENS10_INS6_IJSI_S1D_EEES1T_EEEENS5_17SM75_U16x8_LDSM_TENS5_14SM90_TMA_STOREES2E_NS5_17SM90_U16x8_STSM_TENS5_39AutoVectorizingCopyWithAssumedAlignmentILi128EEEEEEvvEEEEvNT_6ParamsE:
        .type           _ZN7cutlass13device_kernelINS_4gemm6kernel13GemmUniversalINS1_17GroupProblemShapeIN4cute5tupleIJiiiEEEEENS1_10collective13CollectiveMmaINS1_40MainloopSm100ArrayTmaUmmaWarpSpecializedILi25ELi8ELi4ENS6_IJNS5_1CILi2EEENSC_ILi1EEESE_EEEEENS6_IJNSC_ILi128EEESH_NSC_ILi64EEEEEENS_12float_e4m3_tEPNS6_IJlSE_NSC_ILi0EEEEEESK_SN_NS5_8TiledMMAINS5_8MMA_AtomIJNS5_10MMA_TraitsINS5_25SM100_MMA_F8F6F4_2x1SM_SSEJSK_SK_fSH_SH_NS5_17integral_constantINS5_4UMMA5MajorELSU_0EEESV_NSS_INST_7ScaleInELSW_0EEESX_EEEEEENS5_6LayoutINS6_IJSE_SE_SE_EEENS6_IJSL_SL_SL_EEEEENS6_IJNS5_10UnderscoreES14_S14_EEEEENS5_18SM100_TMA_2SM_LOADENS5_14ComposedLayoutINS5_7SwizzleILi2ELi4ELi3EEENS5_18smem_ptr_flag_bitsILi8EEENS10_INS6_IJNSC_ILi8EEESI_EEENS6_IJSI_SE_EEEEEEEvNS5_8identityES17_S1H_vS1I_EENS_8epilogue10collective18CollectiveEpilogueINS1K_31Sm100PtrArrayTmaWarpSpecializedILi4ELi2ELi16ELb1ELb0EEEJNS6_IJSI_SH_SI_EEENS6_IJNS10_ISI_SE_EENS10_INS6_IJNSC_ILi16EEESD_EEENS6_IJSE_SI_EEEEEEEENS_6half_tEPNS6_IJSE_lSL_EEES1W_S1Y_NS1K_6fusion15FusionCallbacksIS1O_NS1Z_17LinearCombinationIS1W_fS1W_fLNS_15FloatRoundStyleE2EEES1P_S1V_JEEENS5_5SM1004TMEM4LOAD26SM100_TMEM_LOAD_16dp256b2xENS5_13SM90_TMA_LOADENS18_INS19_ILi3ELi4ELi3EEENS1B_ILi16EEENS10_INS6_IJSI_S1D_EEES1T_EEEENS5_17SM75_U16x8_LDSM_TENS5_14SM90_TMA_STOREES2E_NS5_17SM90_U16x8_STSM_TENS5_39AutoVectorizingCopyWithAssumedAlignmentILi128EEEEEEvvEEEEvNT_6ParamsE,@function
        .size           _ZN7cutlass13device_kernelINS_4gemm6kernel13GemmUniversalINS1_17GroupProblemShapeIN4cute5tupleIJiiiEEEEENS1_10collective13CollectiveMmaINS1_40MainloopSm100ArrayTmaUmmaWarpSpecializedILi25ELi8ELi4ENS6_IJNS5_1CILi2EEENSC_ILi1EEESE_EEEEENS6_IJNSC_ILi128EEESH_NSC_ILi64EEEEEENS_12float_e4m3_tEPNS6_IJlSE_NSC_ILi0EEEEEESK_SN_NS5_8TiledMMAINS5_8MMA_AtomIJNS5_10MMA_TraitsINS5_25SM100_MMA_F8F6F4_2x1SM_SSEJSK_SK_fSH_SH_NS5_17integral_constantINS5_4UMMA5MajorELSU_0EEESV_NSS_INST_7ScaleInELSW_0EEESX_EEEEEENS5_6LayoutINS6_IJSE_SE_SE_EEENS6_IJSL_SL_SL_EEEEENS6_IJNS5_10UnderscoreES14_S14_EEEEENS5_18SM100_TMA_2SM_LOADENS5_14ComposedLayoutINS5_7SwizzleILi2ELi4ELi3EEENS5_18smem_ptr_flag_bitsILi8EEENS10_INS6_IJNSC_ILi8EEESI_EEENS6_IJSI_SE_EEEEEEEvNS5_8identityES17_S1H_vS1I_EENS_8epilogue10collective18CollectiveEpilogueINS1K_31Sm100PtrArrayTmaWarpSpecializedILi4ELi2ELi16ELb1ELb0EEEJNS6_IJSI_SH_SI_EEENS6_IJNS10_ISI_SE_EENS10_INS6_IJNSC_ILi16EEESD_EEENS6_IJSE_SI_EEEEEEEENS_6half_tEPNS6_IJSE_lSL_EEES1W_S1Y_NS1K_6fusion15FusionCallbacksIS1O_NS1Z_17LinearCombinationIS1W_fS1W_fLNS_15FloatRoundStyleE2EEES1P_S1V_JEEENS5_5SM1004TMEM4LOAD26SM100_TMEM_LOAD_16dp256b2xENS5_13SM90_TMA_LOADENS18_INS19_ILi3ELi4ELi3EEENS1B_ILi16EEENS10_INS6_IJSI_S1D_EEES1T_EEEENS5_17SM75_U16x8_LDSM_TENS5_14SM90_TMA_STOREES2E_NS5_17SM90_U16x8_STSM_TENS5_39AutoVectorizingCopyWithAssumedAlignmentILi128EEEEEEvvEEEEvNT_6ParamsE,(.L_x_369 - _ZN7cutlass13device_kernelINS_4gemm6kernel13GemmUniversalINS1_17GroupProblemShapeIN4cute5tupleIJiiiEEEEENS1_10collective13CollectiveMmaINS1_40MainloopSm100ArrayTmaUmmaWarpSpecializedILi25ELi8ELi4ENS6_IJNS5_1CILi2EEENSC_ILi1EEESE_EEEEENS6_IJNSC_ILi128EEESH_NSC_ILi64EEEEEENS_12float_e4m3_tEPNS6_IJlSE_NSC_ILi0EEEEEESK_SN_NS5_8TiledMMAINS5_8MMA_AtomIJNS5_10MMA_TraitsINS5_25SM100_MMA_F8F6F4_2x1SM_SSEJSK_SK_fSH_SH_NS5_17integral_constantINS5_4UMMA5MajorELSU_0EEESV_NSS_INST_7ScaleInELSW_0EEESX_EEEEEENS5_6LayoutINS6_IJSE_SE_SE_EEENS6_IJSL_SL_SL_EEEEENS6_IJNS5_10UnderscoreES14_S14_EEEEENS5_18SM100_TMA_2SM_LOADENS5_14ComposedLayoutINS5_7SwizzleILi2ELi4ELi3EEENS5_18smem_ptr_flag_bitsILi8EEENS10_INS6_IJNSC_ILi8EEESI_EEENS6_IJSI_SE_EEEEEEEvNS5_8identityES17_S1H_vS1I_EENS_8epilogue10collective18CollectiveEpilogueINS1K_31Sm100PtrArrayTmaWarpSpecializedILi4ELi2ELi16ELb1ELb0EEEJNS6_IJSI_SH_SI_EEENS6_IJNS10_ISI_SE_EENS10_INS6_IJNSC_ILi16EEESD_EEENS6_IJSE_SI_EEEEEEEENS_6half_tEPNS6_IJSE_lSL_EEES1W_S1Y_NS1K_6fusion15FusionCallbacksIS1O_NS1Z_17LinearCombinationIS1W_fS1W_fLNS_15FloatRoundStyleE2EEES1P_S1V_JEEENS5_5SM1004TMEM4LOAD26SM100_TMEM_LOAD_16dp256b2xENS5_13SM90_TMA_LOADENS18_INS19_ILi3ELi4ELi3EEENS1B_ILi16EEENS10_INS6_IJSI_S1D_EEES1T_EEEENS5_17SM75_U16x8_LDSM_TENS5_14SM90_TMA_STOREES2E_NS5_17SM90_U16x8_STSM_TENS5_39AutoVectorizingCopyWithAssumedAlignmentILi128EEEEEEvvEEEEvNT_6ParamsE)
        .other          _ZN7cutlass13device_kernelINS_4gemm6kernel13GemmUniversalINS1_17GroupProblemShapeIN4cute5tupleIJiiiEEEEENS1_10collective13CollectiveMmaINS1_40MainloopSm100ArrayTmaUmmaWarpSpecializedILi25ELi8ELi4ENS6_IJNS5_1CILi2EEENSC_ILi1EEESE_EEEEENS6_IJNSC_ILi128EEESH_NSC_ILi64EEEEEENS_12float_e4m3_tEPNS6_IJlSE_NSC_ILi0EEEEEESK_SN_NS5_8TiledMMAINS5_8MMA_AtomIJNS5_10MMA_TraitsINS5_25SM100_MMA_F8F6F4_2x1SM_SSEJSK_SK_fSH_SH_NS5_17integral_constantINS5_4UMMA5MajorELSU_0EEESV_NSS_INST_7ScaleInELSW_0EEESX_EEEEEENS5_6LayoutINS6_IJSE_SE_SE_EEENS6_IJSL_SL_SL_EEEEENS6_IJNS5_10UnderscoreES14_S14_EEEEENS5_18SM100_TMA_2SM_LOADENS5_14ComposedLayoutINS5_7SwizzleILi2ELi4ELi3EEENS5_18smem_ptr_flag_bitsILi8EEENS10_INS6_IJNSC_ILi8EEESI_EEENS6_IJSI_SE_EEEEEEEvNS5_8identityES17_S1H_vS1I_EENS_8epilogue10collective18CollectiveEpilogueINS1K_31Sm100PtrArrayTmaWarpSpecializedILi4ELi2ELi16ELb1ELb0EEEJNS6_IJSI_SH_SI_EEENS6_IJNS10_ISI_SE_EENS10_INS6_IJNSC_ILi16EEESD_EEENS6_IJSE_SI_EEEEEEEENS_6half_tEPNS6_IJSE_lSL_EEES1W_S1Y_NS1K_6fusion15FusionCallbacksIS1O_NS1Z_17LinearCombinationIS1W_fS1W_fLNS_15FloatRoundStyleE2EEES1P_S1V_JEEENS5_5SM1004TMEM4LOAD26SM100_TMEM_LOAD_16dp256b2xENS5_13SM90_TMA_LOADENS18_INS19_ILi3ELi4ELi3EEENS1B_ILi16EEENS10_INS6_IJSI_S1D_EEES1T_EEEENS5_17SM75_U16x8_LDSM_TENS5_14SM90_TMA_STOREES2E_NS5_17SM90_U16x8_STSM_TENS5_39AutoVectorizingCopyWithAssumedAlignmentILi128EEEEEEvvEEEEvNT_6ParamsE,@"STO_CUDA_ENTRY STV_DEFAULT"
_ZN7cutlass13device_kernelINS_4gemm6kernel13GemmUniversalINS1_17GroupProblemShapeIN4cute5tupleIJiiiEEEEENS1_10collective13CollectiveMmaINS1_40MainloopSm100ArrayTmaUmmaWarpSpecializedILi25ELi8ELi4ENS6_IJNS5_1CILi2EEENSC_ILi1EEESE_EEEEENS6_IJNSC_ILi128EEESH_NSC_ILi64EEEEEENS_12float_e4m3_tEPNS6_IJlSE_NSC_ILi0EEEEEESK_SN_NS5_8TiledMMAINS5_8MMA_AtomIJNS5_10MMA_TraitsINS5_25SM100_MMA_F8F6F4_2x1SM_SSEJSK_SK_fSH_SH_NS5_17integral_constantINS5_4UMMA5MajorELSU_0EEESV_NSS_INST_7ScaleInELSW_0EEESX_EEEEEENS5_6LayoutINS6_IJSE_SE_SE_EEENS6_IJSL_SL_SL_EEEEENS6_IJNS5_10UnderscoreES14_S14_EEEEENS5_18SM100_TMA_2SM_LOADENS5_14ComposedLayoutINS5_7SwizzleILi2ELi4ELi3EEENS5_18smem_ptr_flag_bitsILi8EEENS10_INS6_IJNSC_ILi8EEESI_EEENS6_IJSI_SE_EEEEEEEvNS5_8identityES17_S1H_vS1I_EENS_8epilogue10collective18CollectiveEpilogueINS1K_31Sm100PtrArrayTmaWarpSpecializedILi4ELi2ELi16ELb1ELb0EEEJNS6_IJSI_SH_SI_EEENS6_IJNS10_ISI_SE_EENS10_INS6_IJNSC_ILi16EEESD_EEENS6_IJSE_SI_EEEEEEEENS_6half_tEPNS6_IJSE_lSL_EEES1W_S1Y_NS1K_6fusion15FusionCallbacksIS1O_NS1Z_17LinearCombinationIS1W_fS1W_fLNS_15FloatRoundStyleE2EEES1P_S1V_JEEENS5_5SM1004TMEM4LOAD26SM100_TMEM_LOAD_16dp256b2xENS5_13SM90_TMA_LOADENS18_INS19_ILi3ELi4ELi3EEENS1B_ILi16EEENS10_INS6_IJSI_S1D_EEES1T_EEEENS5_17SM75_U16x8_LDSM_TENS5_14SM90_TMA_STOREES2E_NS5_17SM90_U16x8_STSM_TENS5_39AutoVectorizingCopyWithAssumedAlignmentILi128EEEEEEvvEEEEvNT_6ParamsE:
[----:B------:R-:W1:Y:S01]  /*0000*/  LDC R1, c[0x0][0x37c] ;  /* 0x0000df00ff017b82 */ /* 0x000e620000000800 */
[----:B------:R-:W2:Y:S07]  /*0010*/  S2R R49, SR_TID.X ;  /* 0x0000000000317919 */ /* 0x000eae0000002100 */
[----:B------:R-:W3:Y:S01]  /*0020*/  S2UR UR31, SR_CgaCtaId ;  /* 0x00000000001f79c3 */ /* 0x000ee20000008800 */
[----:B------:R-:W-:Y:S01]  /*0030*/  UMOV UR37, 0x4 ;  /* 0x0000000400257882 */ /* 0x000fe20000000000 */
[----:B------:R-:W4:Y:S01]  /*0040*/  LDCU UR30, c[0x0][0x370] ;  /* 0x00006e00ff1e77ac */ /* 0x000f220008000800 */
[----:B------:R-:W-:-:S05]  /*0050*/  ELECT P3, URZ, PT ;  /* 0x0000000000ff782f */ /* 0x000fca0003860000 */
[----:B------:R-:W-:Y:S08]  /*0060*/  S2UR UR42, SR_CTAID.X ;  /* 0x00000000002a79c3 */ /* 0x000ff00000002500 */
[----:B------:R-:W4:Y:S01]  /*0070*/  S2UR UR58, SR_CTAID.Y ;  /* 0x00000000003a79c3 */ /* 0x000f220000002600 */
[----:B---3--:R-:W-:Y:S02]  /*0080*/  ULOP3.LUT UR44, UR31, 0x1, URZ, 0xc0, !UPT ;  /* 0x000000011f2c7892 */ /* 0x008fe4000f8ec0ff */
[----:B------:R-:W-:Y:S01]  /*0090*/  ULOP3.LUT UR43, UR31, 0x1, URZ, 0x3c, !UPT ;  /* 0x000000011f2b7892 */ /* 0x000fe2000f8e3cff */
[----:B--2---:R-:W-:-:S05]  /*00a0*/  SHF.R.U32.HI R48, RZ, 0x5, R49 ;  /* 0x00000005ff307819 */ /* 0x004fca0000011631 */
[----:B------:R-:W2:Y:S01]  /*00b0*/  SHFL.IDX PT, R0, R48, RZ, 0x1f ;  /* 0x00001fff30007589 */ /* 0x000ea200000e0000 */
[----:B----4-:R-:W-:Y:S01]  /*00c0*/  UIMAD UR28, UR58, UR30, UR42 ;  /* 0x0000001e3a1c72a4 */ /* 0x010fe2000f8e022a */
[----:B--2---:R-:W-:-:S13]  /*00d0*/  R2UR UR21, R0 ;  /* 0x00000000001572ca */ /* 0x004fda00000e0000 */
[----:B------:R-:W-:Y:S02]  /*00e0*/  UISETP.GE.AND UP0, UPT, UR21, 0x8, UPT ;  /* 0x000000081500788c */ /* 0x000fe4000bf06270 */
[----:B------:R-:W-:Y:S02]  /*00f0*/  UISETP.GT.AND UP1, UPT, UR21, 0x3, UPT ;  /* 0x000000031500788c */ /* 0x000fe4000bf24270 */
[----:B------:R-:W-:-:S04]  /*0100*/  USEL UR37, UR37, 0x8, !UP0 ;  /* 0x0000000825257887 */ /* 0x000fc8000c000000 */
[----:B------:R-:W-:Y:S02]  /*0110*/  USEL UR37, UR37, UR21, UP1 ;  /* 0x0000001525257287 */ /* 0x000fe40008800000 */
[----:B------:R-:W-:Y:S02]  /*0120*/  ULOP3.LUT UR21, UR21, 0xfffffffc, URZ, 0xc0, !UPT ;  /* 0xfffffffc15157892 */ /* 0x000fe4000f8ec0ff */
[----:B------:R-:W-:-:S09]  /*0130*/  UISETP.NE.AND UP0, UPT, UR37, 0x2, UPT ;  /* 0x000000022500788c */ /* 0x000fd2000bf05270 */
[----:B-1----:R-:W-:Y:S05]  /*0140*/  BRA.U UP0, `(.L_x_0) ;  /* 0x0000000100f87547 */ /* 0x002fea000b800000 */
[----:B------:R-:W1:Y:S01]  /*0150*/  LDCU UR34, c[0x0][0xc1c] ;  /* 0x00018380ff2277ac */ /* 0x000e620008000800 */
[----:B------:R-:W-:Y:S01]  /*0160*/  BSSY.RECONVERGENT B0, `(.L_x_1) ;  /* 0x000003b000007945 */ /* 0x000fe20003800200 */
[----:B------:R-:W2:Y:S01]  /*0170*/  LDCU.64 UR4, c[0x0][0x820] ;  /* 0x00010400ff0477ac */ /* 0x000ea20008000a00 */
[----:B------:R-:W-:Y:S01]  /*0180*/  ELECT P0, URZ, PT ;  /* 0x0000000000ff782f */ /* 0x000fe20003800000 */
[----:B------:R-:W-:Y:S02]  /*0190*/  UIMAD UR38, UR28, 0x23, URZ ;  /* 0x000000231c2678a4 */ /* 0x000fe4000f8e02ff */
[----:B-1----:R-:W-:-:S04]  /*01a0*/  UIADD3 UR34, UPT, UPT, UR28, UR34, URZ ;  /* 0x000000221c227290 */ /* 0x002fc8000fffe0ff */
[----:B------:R-:W-:Y:S02]  /*01b0*/  UIMAD UR34, UR34, 0x23, URZ ;  /* 0x00000023222278a4 */ /* 0x000fe4000f8e02ff */
[----:B--2---:R-:W-:Y:S02]  /*01c0*/  UIMAD.WIDE.U32 UR38, UR38, 0x80, UR4 ;  /* 0x00000080262678a5 */ /* 0x004fe4000f8e0004 */
[----:B------:R-:W-:Y:S02]  /*01d0*/  UIMAD.WIDE.U32 UR34, UR34, 0x80, UR4 ;  /* 0x00000080222278a5 */ /* 0x000fe4000f8e0004 */
[----:B------:R-:W-:Y:S10]  /*01e0*/  @!P0 BRA `(.L_x_2) ;  /* 0x0000000000c88947 */ /* 0x000ff40003800000 */
[----:B------:R-:W1:Y:S01]  /*01f0*/  LDC.64 R68, c[0x0][0x400] ;  /* 0x00010000ff447b82 */ /* 0x000e620000000a00 */
[----:B------:R-:W-:Y:S02]  /*0200*/  UMOV UR4, 0x400 ;  /* 0x0000040000047882 */ /* 0x000fe40000000000 */
[----:B------:R-:W-:-:S05]  /*0210*/  ULEA UR4, UR31, UR4, 0x18 ;  /* 0x000000041f047291 */ /* 0x000fca000f8ec0ff */
[----:B------:R-:W1:Y:S08]  /*0220*/  LDC.64 R70, c[0x0][0x408] ;  /* 0x00010200ff467b82 */ /* 0x000e700000000a00 */
[----:B------:R-:W2:Y:S08]  /*0230*/  LDC.64 R64, c[0x0][0x410] ;  /* 0x00010400ff407b82 */ /* 0x000eb00000000a00 */
[----:B------:R-:W2:Y:S08]  /*0240*/  LDC.64 R66, c[0x0][0x418] ;  /* 0x00010600ff427b82 */ /* 0x000eb00000000a00 */
[----:B------:R-:W3:Y:S01]  /*0250*/  LDC.64 R60, c[0x0][0x420] ;  /* 0x00010800ff3c7b82 */ /* 0x000ee20000000a00 */
[----:B-1----:R1:W-:Y:S07]  /*0260*/  STS.128 [UR4+0x600], R68 ;  /* 0x00060044ff007988 */ /* 0x0023ee0008000c04 */
[----:B------:R-:W3:Y:S08]  /*0270*/  LDC.64 R62, c[0x0][0x428] ;  /* 0x00010a00ff3e7b82 */ /* 0x000ef00000000a00 */
[----:B------:R-:W4:Y:S01]  /*0280*/  LDC.64 R56, c[0x0][0x430] ;  /* 0x00010c00ff387b82 */ /* 0x000f220000000a00 */
[----:B--2---:R1:W-:Y:S07]  /*0290*/  STS.128 [UR4+0x610], R64 ;  /* 0x00061040ff007988 */ /* 0x0043ee0008000c04 */
[----:B------:R-:W4:Y:S08]  /*02a0*/  LDC.64 R58, c[0x0][0x438] ;  /* 0x00010e00ff3a7b82 */ /* 0x000f300000000a00 */
[----:B------:R-:W2:Y:S01]  /*02b0*/  LDC.64 R52, c[0x0][0x440] ;  /* 0x00011000ff347b82 */ /* 0x000ea20000000a00 */
[----:B---3--:R1:W-:Y:S07]  /*02c0*/  STS.128 [UR4+0x620], R60 ;  /* 0x0006203cff007988 */ /* 0x0083ee0008000c04 */
[----:B------:R-:W2:Y:S08]  /*02d0*/  LDC.64 R54, c[0x0][0x448] ;  /* 0x00011200ff367b82 */ /* 0x000eb00000000a00 */
[----:B------:R-:W3:Y:S01]  /*02e0*/  LDC.64 R44, c[0x0][0x450] ;  /* 0x00011400ff2c7b82 */ /* 0x000ee20000000a00 */
[----:B----4-:R1:W-:Y:S07]  /*02f0*/  STS.128 [UR4+0x630], R56 ;  /* 0x00063038ff007988 */ /* 0x0103ee0008000c04 */
        /* <DEDUP_REMOVED lines=30> */
[----:B------:R-:W4:Y:S01]  /*04e0*/  LDC.64 R6, c[0x0][0x578] ;  /* 0x00015e00ff067b82 */ /* 0x000f220000000a00 */
[----:B---3--:R1:W-:Y:S04]  /*04f0*/  STS.128 [UR4+0x6e0], R8 ;  /* 0x0006e008ff007988 */ /* 0x0083e80008000c04 */
[----:B----4-:R1:W-:Y:S02]  /*0500*/  STS.128 [UR4+0x6f0], R4 ;  /* 0x0006f004ff007988 */ /* 0x0103e40008000c04 */
.L_x_2:
[----:B------:R-:W-:Y:S05]  /*0510*/  BSYNC.RECONVERGENT B0 ;  /* 0x0000000000007941 */ /* 0x000fea0003800200 */
.L_x_1:
[----:B------:R-:W-:Y:S01]  /*0520*/  NOP ;  /* 0x0000000000007918 */ /* 0x000fe20000000000 */
.L_x_0:
[----:B------:R-:W-:-:S09]  /*0530*/  UISETP.NE.AND UP0, UPT, UR37, 0x3, UPT ;  /* 0x000000032500788c */ /* 0x000fd2000bf05270 */
[----:B------:R-:W-:Y:S05]  /*0540*/  BRA.U UP0, `(.L_x_3) ;  /* 0x00000001007c7547 */ /* 0x000fea000b800000 */
[----:B-1----:R-:W1:Y:S01]  /*0550*/  LDC.64 R32, c[0x0][0x900] ;  /* 0x00024000ff207b82 */ /* 0x002e620000000a00 */
[----:B------:R-:W2:Y:S01]  /*0560*/  LDCU.64 UR6, c[0x0][0xb00] ;  /* 0x00016000ff0677ac */ /* 0x000ea20008000a00 */
[----:B------:R-:W-:Y:S01]  /*0570*/  ELECT P0, URZ, PT ;  /* 0x0000000000ff782f */ /* 0x000fe20003800000 */
[----:B------:R-:W-:-:S05]  /*0580*/  UMOV UR4, 0x400 ;  /* 0x0000040000047882 */ /* 0x000fca0000000000 */
[----:B------:R-:W1:Y:S01]  /*0590*/  LDC.64 R34, c[0x0][0x908] ;  /* 0x00024200ff227b82 */ /* 0x000e620000000a00 */
[----:B------:R-:W-:Y:S02]  /*05a0*/  ULEA UR4, UR31, UR4, 0x18 ;  /* 0x000000041f047291 */ /* 0x000fe4000f8ec0ff */
[----:B------:R-:W-:-:S05]  /*05b0*/  UIMAD UR22, UR28, 0xe, URZ ;  /* 0x0000000e1c1678a4 */ /* 0x000fca000f8e02ff */
[----:B------:R-:W3:Y:S01]  /*05c0*/  LDC.64 R28, c[0x0][0x910] ;  /* 0x00024400ff1c7b82 */ /* 0x000ee20000000a00 */
[----:B--2---:R-:W-:-:S07]  /*05d0*/  UIMAD.WIDE.U32 UR22, UR22, 0x80, UR6 ;  /* 0x00000080161678a5 */ /* 0x004fce000f8e0006 */
[----:B------:R-:W3:Y:S08]  /*05e0*/  LDC.64 R30, c[0x0][0x918] ;  /* 0x00024600ff1e7b82 */ /* 0x000ef00000000a00 */
[----:B------:R-:W2:Y:S01]  /*05f0*/  LDC.64 R24, c[0x0][0x920] ;  /* 0x00024800ff187b82 */ /* 0x000ea20000000a00 */
[----:B-1----:R4:W-:Y:S07]  /*0600*/  @P0 STS.128 [UR4+0x500], R32 ;  /* 0x00050020ff000988 */ /* 0x0029ee0008000c04 */
[----:B------:R-:W2:Y:S08]  /*0610*/  LDC.64 R26, c[0x0][0x928] ;  /* 0x00024a00ff1a7b82 */ /* 0x000eb00000000a00 */
[----:B------:R-:W1:Y:S01]  /*0620*/  LDC.64 R20, c[0x0][0x930] ;  /* 0x00024c00ff147b82 */ /* 0x000e620000000a00 */
[----:B---3--:R4:W-:Y:S07]  /*0630*/  @P0 STS.128 [UR4+0x510], R28 ;  /* 0x0005101cff000988 */ /* 0x0089ee0008000c04 */
[----:B------:R-:W1:Y:S08]  /*0640*/  LDC.64 R22, c[0x0][0x938] ;  /* 0x00024e00ff167b82 */ /* 0x000e700000000a00 */
[----:B------:R-:W3:Y:S01]  /*0650*/  LDC.64 R16, c[0x0][0x940] ;  /* 0x00025000ff107b82 */ /* 0x000ee20000000a00 */
[----:B--2---:R4:W-:Y:S07]  /*0660*/  @P0 STS.128 [UR4+0x520], R24 ;  /* 0x00052018ff000988 */ /* 0x0049ee0008000c04 */
        /* <DEDUP_REMOVED lines=9> */
[----:B------:R-:W3:Y:S01]  /*0700*/  LDC.64 R6, c[0x0][0x978] ;  /* 0x00025e00ff067b82 */ /* 0x000ee20000000a00 */
[----:B-1----:R4:W-:Y:S04]  /*0710*/  @P0 STS.128 [UR4+0x560], R8 ;  /* 0x00056008ff000988 */ /* 0x0029e80008000c04 */
[----:B---3--:R4:W-:Y:S01]  /*0720*/  @P0 STS.128 [UR4+0x570], R4 ;  /* 0x00057004ff000988 */ /* 0x0089e20008000c04 */
[----:B------:R-:W-:Y:S01]  /*0730*/  NOP ;  /* 0x0000000000007918 */ /* 0x000fe20000000000 */
.L_x_3:
[----:B------:R-:W2:Y:S01]  /*0740*/  SHFL.IDX PT, R0, R48, RZ, 0x1f ;  /* 0x00001fff30007589 */ /* 0x000ea200000e0000 */
[----:B------:R-:W-:Y:S02]  /*0750*/  UISETP.NE.AND UP1, UPT, UR37, 0x2, UPT ;  /* 0x000000022500788c */ /* 0x000fe4000bf25270 */
[----:B------:R-:W-:Y:S02]  /*0760*/  UISETP.NE.AND UP0, UPT, UR37, URZ, UPT ;  /* 0x000000ff2500728c */ /* 0x000fe4000bf05270 */
[----:B------:R-:W-:Y:S02]  /*0770*/  UISETP.EQ.AND UP2, UPT, UR44, URZ, !UP1 ;  /* 0x000000ff2c00728c */ /* 0x000fe4000cf42270 */
[----:B------:R-:W-:-:S04]  /*0780*/  USEL UR20, URZ, 0x1, UP1 ;  /* 0x00000001ff147887 */ /* 0x000fc80008800000 */
[----:B------:R-:W-:Y:S01]  /*0790*/  USEL UR29, UR20, 0x2, UP0 ;  /* 0x00000002141d7887 */ /* 0x000fe20008000000 */
[----:B------:R-:W-:Y:S02]  /*07a0*/  PLOP3.LUT P2, PT, P3, PT, UP2, 0x80, 0x8 ;  /* 0x000000000008781c */ /* 0x000fe40001f4f028 */
[----:B--2---:R-:W-:-:S13]  /*07b0*/  ISETP.NE.AND P0, PT, R0, RZ, PT ;  /* 0x000000ff0000720c */ /* 0x004fda0003f05270 */
[----:B------:R-:W-:Y:S05]  /*07c0*/  @P0 BRA `(.L_x_4) ;  /* 0x0000000000f80947 */ /* 0x000fea0003800000 */
[----:B------:R-:W-:Y:S01]  /*07d0*/  ELECT P0, URZ, PT ;  /* 0x0000000000ff782f */ /* 0x000fe20003800000 */
[----:B------:R-:W-:-:S12]  /*07e0*/  BSSY.RECONVERGENT B0, `(.L_x_4) ;  /* 0x000003c000007945 */ /* 0x000fd80003800200 */
[----:B------:R-:W-:Y:S05]  /*07f0*/  @!P0 BRA `(.L_x_5) ;  /* 0x0000000000e88947 */ /* 0x000fea0003800000 */
[----:B------:R-:W-:Y:S01]  /*0800*/  UMOV UR5, 0x400 ;  /* 0x0000040000057882 */ /* 0x000fe20000000000 */
[----:B------:R-:W-:Y:S01]  /*0810*/  UMOV UR4, 0x1 ;  /* 0x0000000100047882 */ /* 0x000fe20000000000 */
[----:B------:R-:W-:Y:S02]  /*0820*/  ULEA UR5, UR31, UR5, 0x18 ;  /* 0x000000051f057291 */ /* 0x000fe4000f8ec0ff */
[----:B------:R-:W-:-:S04]  /*0830*/  UIADD3 UR6, UPT, UPT, -UR4, 0x100000, URZ ;  /* 0x0010000004067890 */ /* 0x000fc8000fffe1ff */
[----:B------:R-:W-:Y:S02]  /*0840*/  USHF.L.U32 UR7, UR6, 0xb, URZ ;  /* 0x0000000b06077899 */ /* 0x000fe400080006ff */
[----:B------:R-:W-:Y:S01]  /*0850*/  USHF.L.U32 UR6, UR6, 0x1, URZ ;  /* 0x0000000106067899 */ /* 0x000fe200080006ff */
[----:B------:R-:W2:Y:S11]  /*0860*/  FENCE.VIEW.ASYNC.S ;  /* 0x00000000000073c6 */ /* 0x000eb60000000000 */
[----:B--2---:R2:W3:Y:S01]  /*0870*/  SYNCS.EXCH.64 URZ, [UR5], UR6 ;  /* 0x0000000605ff75b2 */ /* 0x0044e20008000100 */
[----:B------:R2:W1:Y:S01]  /*0880*/  SYNCS.EXCH.64 URZ, [UR5+0xc8], UR6 ;  /* 0x0000c80605ff75b2 */ /* 0x0004620008000100 */
        /* <DEDUP_REMOVED lines=47> */
[----:B------:R2:W1:Y:S02]  /*0b80*/  SYNCS.EXCH.64 URZ, [UR5+0x188], UR6 ;  /* 0x0001880605ff75b2 */ /* 0x0004640008000100 */
[----:B--23--:R-:W-:Y:S01]  /*0b90*/  NOP ;  /* 0x0000000000007918 */ /* 0x00cfe20000000000 */
.L_x_5:
[----:B------:R-:W-:Y:S05]  /*0ba0*/  BSYNC.RECONVERGENT B0 ;  /* 0x0000000000007941 */ /* 0x000fea0003800200 */
.L_x_4:
[----:B------:R-:W2:Y:S01]  /*0bb0*/  SHFL.IDX PT, R0, R48, RZ, 0x1f ;  /* 0x00001fff30007589 */ /* 0x000ea200000e0000 */
[----:B------:R-:W-:Y:S01]  /*0bc0*/  NOP ;  /* 0x0000000000007918 */ /* 0x000fe20000000000 */
[----:B--2---:R-:W-:-:S13]  /*0bd0*/  ISETP.NE.AND P0, PT, R0, 0x1, PT ;  /* 0x000000010000780c */ /* 0x004fda0003f05270 */
[----:B------:R-:W-:Y:S05]  /*0be0*/  @P0 BRA `(.L_x_6) ;  /* 0x0000000000540947 */ /* 0x000fea0003800000 */
[----:B------:R-:W-:Y:S01]  /*0bf0*/  UMOV UR6, 0x400 ;  /* 0x0000040000067882 */ /* 0x000fe20000000000 */
[----:B------:R-:W-:Y:S01]  /*0c00*/  UMOV UR5, 0x20 ;  /* 0x0000002000057882 */ /* 0x000fe20000000000 */
[----:B------:R-:W-:Y:S01]  /*0c10*/  UMOV UR4, 0x80 ;  /* 0x0000008000047882 */ /* 0x000fe20000000000 */
[----:B------:R-:W-:Y:S02]  /*0c20*/  ULEA UR6, UR31, UR6, 0x18 ;  /* 0x000000061f067291 */ /* 0x000fe4000f8ec0ff */
[----:B------:R-:W-:-:S04]  /*0c30*/  UIADD3 UR8, UPT, UPT, -UR5, 0x100000, URZ ;  /* 0x0010000005087890 */ /* 0x000fc8000fffe1ff */
[----:B------:R-:W-:Y:S02]  /*0c40*/  USHF.L.U32 UR9, UR8, 0xb, URZ ;  /* 0x0000000b08097899 */ /* 0x000fe400080006ff */
[----:B------:R-:W-:Y:S02]  /*0c50*/  USHF.L.U32 UR8, UR8, 0x1, URZ ;  /* 0x0000000108087899 */ /* 0x000fe400080006ff */
[----:B------:R-:W-:-:S04]  /*0c60*/  UIADD3 UR4, UPT, UPT, -UR4, 0x100000, URZ ;  /* 0x0010000004047890 */ /* 0x000fc8000fffe1ff */
[----:B------:R-:W-:Y:S02]  /*0c70*/  USHF.L.U32 UR5, UR4, 0xb, URZ ;  /* 0x0000000b04057899 */ /* 0x000fe400080006ff */
[----:B------:R-:W-:Y:S01]  /*0c80*/  USHF.L.U32 UR4, UR4, 0x1, URZ ;  /* 0x0000000104047899 */ /* 0x000fe200080006ff */
[----:B------:R-:W-:Y:S01]  /*0c90*/  ELECT P0, URZ, PT ;  /* 0x0000000000ff782f */ /* 0x000fe20003800000 */
[----:B------:R-:W2:Y:S02]  /*0ca0*/  FENCE.VIEW.ASYNC.S ;  /* 0x00000000000073c6 */ /* 0x000ea40000000000 */
[----:B--2---:R2:W3:Y:S08]  /*0cb0*/  SYNCS.EXCH.64 URZ, [UR6+0x190], UR8 ;  /* 0x0001900806ff75b2 */ /* 0x0044f00008000100 */
[----:B------:R2:W1:Y:S01]  /*0cc0*/  SYNCS.EXCH.64 URZ, [UR6+0x1b0], UR4 ;  /* 0x0001b00406ff75b2 */ /* 0x0004620008000100 */
[----:B------:R2:W1:Y:S01]  /*0cd0*/  SYNCS.EXCH.64 URZ, [UR6+0x198], UR8 ;  /* 0x0001980806ff75b2 */ /* 0x0004620008000100 */
[----:B------:R2:W1:Y:S01]  /*0ce0*/  SYNCS.EXCH.64 URZ, [UR6+0x1b8], UR4 ;  /* 0x0001b80406ff75b2 */ /* 0x0004620008000100 */
[----:B------:R2:W1:Y:S01]  /*0cf0*/  SYNCS.EXCH.64 URZ, [UR6+0x1a0], UR8 ;  /* 0x0001a00806ff75b2 */ /* 0x0004620008000100 */
[----:B------:R2:W1:Y:S01]  /*0d00*/  SYNCS.EXCH.64 URZ, [UR6+0x1c0], UR4 ;  /* 0x0001c00406ff75b2 */ /* 0x0004620008000100 */
[----:B------:R2:W1:Y:S01]  /*0d10*/  SYNCS.EXCH.64 URZ, [UR6+0x1a8], UR8 ;  /* 0x0001a80806ff75b2 */ /* 0x0004620008000100 */
[----:B------:R2:W1:Y:S01]  /*0d20*/  SYNCS.EXCH.64 URZ, [UR6+0x1c8], UR4 ;  /* 0x0001c80406ff75b2 */ /* 0x0004620008000100 */
[----:B------:R-:W-:Y:S01]  /*0d30*/  NOP ;  /* 0x0000000000007918 */ /* 0x000fe20000000000 */
.L_x_6:
[----:B------:R-:W5:Y:S01]  /*0d40*/  SHFL.IDX PT, R0, R48, RZ, 0x1f ;  /* 0x00001fff30007589 */ /* 0x000f6200000e0000 */
[----:B------:R-:W-:Y:S01]  /*0d50*/  NOP ;  /* 0x0000000000007918 */ /* 0x000fe20000000000 */
[----:B-----5:R-:W-:-:S13]  /*0d60*/  ISETP.NE.AND P0, PT, R0, 0x3, PT ;  /* 0x000000030000780c */ /* 0x020fda0003f05270 */
[----:B------:R-:W-:Y:S05]  /*0d70*/  @P0 BRA `(.L_x_7) ;  /* 0x00000000002c0947 */ /* 0x000fea0003800000 */
[----:B--2---:R-:W-:Y:S01]  /*0d80*/  UMOV UR5, 0x400 ;  /* 0x0000040000057882 */ /* 0x004fe20000000000 */
[----:B------:R-:W-:Y:S01]  /*0d90*/  UMOV UR4, 0x20 ;  /* 0x0000002000047882 */ /* 0x000fe20000000000 */
[----:B------:R-:W-:Y:S02]  /*0da0*/  ULEA UR5, UR31, UR5, 0x18 ;  /* 0x000000051f057291 */ /* 0x000fe4000f8ec0ff */
[----:B------:R-:W-:-:S04]  /*0db0*/  UIADD3 UR6, UPT, UPT, -UR4, 0x100000, URZ ;  /* 0x0010000004067890 */ /* 0x000fc8000fffe1ff */
[----:B------:R-:W-:Y:S02]  /*0dc0*/  USHF.L.U32 UR7, UR6, 0xb, URZ ;  /* 0x0000000b06077899 */ /* 0x000fe400080006ff */
[----:B------:R-:W-:Y:S01]  /*0dd0*/  USHF.L.U32 UR6, UR6, 0x1, URZ ;  /* 0x0000000106067899 */ /* 0x000fe200080006ff */
[----:B------:R-:W-:Y:S01]  /*0de0*/  ELECT P0, URZ, PT ;  /* 0x0000000000ff782f */ /* 0x000fe20003800000 */
[----:B------:R-:W2:Y:S10]  /*0df0*/  FENCE.VIEW.ASYNC.S ;  /* 0x00000000000073c6 */ /* 0x000eb40000000000 */
[----:B--2---:R2:W1:Y:S01]  /*0e00*/  SYNCS.EXCH.64 URZ, [UR5+0x1d0], UR6 ;  /* 0x0001d00605ff75b2 */ /* 0x0044620008000100 */
[----:B------:R2:W1:Y:S01]  /*0e10*/  SYNCS.EXCH.64 URZ, [UR5+0x1d8], UR6 ;  /* 0x0001d80605ff75b2 */ /* 0x0004620008000100 */
[----:B------:R-:W-:Y:S01]  /*0e20*/  NOP ;  /* 0x0000000000007918 */ /* 0x000fe20000000000 */
.L_x_7:
[----:B------:R-:W5:Y:S01]  /*0e30*/  SHFL.IDX PT, R0, R48, RZ, 0x1f ;  /* 0x00001fff30007589 */ /* 0x000f6200000e0000 */
[----:B------:R-:W-:Y:S01]  /*0e40*/  NOP ;  /* 0x0000000000007918 */ /* 0x000fe20000000000 */
[----:B-----5:R-:W-:-:S13]  /*0e50*/  ISETP.NE.AND P0, PT, R0, 0x4, PT ;  /* 0x000000040000780c */ /* 0x020fda0003f05270 */
[----:B------:R-:W-:Y:S05]  /*0e60*/  @P0 BRA `(.L_x_8) ;  /* 0x0000000000740947 */ /* 0x000fea0003800000 */
[----:B--2---:R-:W-:Y:S01]  /*0e70*/  UMOV UR6, 0x400 ;  /* 0x0000040000067882 */ /* 0x004fe20000000000 */
        /* <DEDUP_REMOVED lines=11> */
[----:B--2---:R2:W1:Y:S08]  /*0f30*/  SYNCS.EXCH.64 URZ, [UR6+0x1e0], UR8 ;  /* 0x0001e00806ff75b2 */ /* 0x0044700008000100 */
        /* <DEDUP_REMOVED lines=15> */
[----:B--2---:R-:W-:Y:S01]  /*1030*/  NOP ;  /* 0x0000000000007918 */ /* 0x004fe20000000000 */
.L_x_8:
        /* <DEDUP_REMOVED lines=33> */
.L_x_9:
[----:B------:R-:W5:Y:S01]  /*1250*/  SHFL.IDX PT, R0, R48, RZ, 0x1f ;  /* 0x00001fff30007589 */ /* 0x000f6200000e0000 */
[----:B------:R-:W-:Y:S01]  /*1260*/  ISETP.NE.OR P0, PT, RZ, UR37, !P3 ;  /* 0x00000025ff007c0c */ /* 0x000fe2000df05670 */
        /* <DEDUP_REMOVED lines=24> */
.L_x_10:
[----:B------:R-:W-:Y:S01]  /*13f0*/  VOTEU.ALL UP0, P0 ;  /* 0x0000000000ff7886 */ /* 0x000fe20000000000 */
[----:B--2---:R-:W-:Y:S01]  /*1400*/  UMOV UR4, 0x20 ;  /* 0x0000002000047882 */ /* 0x004fe20000000000 */
[----:B------:R-:W-:-:S03]  /*1410*/  NOP ;  /* 0x0000000000007918 */ /* 0x000fc60000000000 */
[----:B------:R-:W-:-:S04]  /*1420*/  @!UP0 UIADD3 UR6, UPT, UPT, -UR4, 0x100000, URZ ;  /* 0x0010000004068890 */ /* 0x000fc8000fffe1ff */
[----:B------:R-:W-:Y:S02]  /*1430*/  @!UP0 USHF.L.U32 UR7, UR6, 0xb, URZ ;  /* 0x0000000b06078899 */ /* 0x000fe400080006ff */
[----:B------:R-:W-:Y:S01]  /*1440*/  @!UP0 USHF.L.U32 UR6, UR6, 0x1, URZ ;  /* 0x0000000106068899 */ /* 0x000fe200080006ff */
[----:B------:R-:W2:Y:S01]  /*1450*/  LDCU UR4, c[0x0][0x36c] ;  /* 0x00006d80ff0477ac */ /* 0x000ea20008000800 */
[----:B------:R-:W-:Y:S02]  /*1460*/  @!UP0 UMOV UR5, 0x400 ;  /* 0x0000040000058882 */ /* 0x000fe40000000000 */
[----:B------:R-:W-:Y:S01]  /*1470*/  @!UP0 ULEA UR5, UR31, UR5, 0x18 ;  /* 0x000000051f058291 */ /* 0x000fe2000f8ec0ff */
[----:B------:R-:W-:Y:S01]  /*1480*/  VOTEU.ALL UP0, P0 ;  /* 0x0000000000ff7886 */ /* 0x000fe20000000000 */
[----:B------:R-:W5:Y:S10]  /*1490*/  FENCE.VIEW.ASYNC.S ;  /* 0x00000000000073c6 */ /* 0x000f740000000000 */
[----:B-----5:R1:W1:Y:S01]  /*14a0*/  @!UP0 SYNCS.EXCH.64 URZ, [UR5+0x2b0], UR6 ;  /* 0x0002b00605ff85b2 */ /* 0x0202620008000100 */
[----:B--2---:R-:W-:-:S09]  /*14b0*/  UISETP.EQ.U32.AND UP0, UPT, UR4, 0x1, UPT ;  /* 0x000000010400788c */ /* 0x004fd2000bf02070 */
[----:B------:R-:W-:Y:S05]  /*14c0*/  BRA.U !UP0, `(.L_x_11) ;  /* 0x0000000108087547 */ /* 0x000fea000b800000 */
[----:B-1-3--:R-:W-:Y:S01]  /*14d0*/  UCGABAR_ARV ;  /* 0x00000000000079c7 */ /* 0x00afe20008000000 */
[----:B------:R-:W-:Y:S05]  /*14e0*/  BRA `(.L_x_12) ;  /* 0x0000000000047947 */ /* 0x000fea0003800000 */
.L_x_11:
[----:B-1-3--:R-:W-:Y:S01]  /*14f0*/  NOP ;  /* 0x0000000000007918 */ /* 0x00afe20000000000 */
.L_x_12:
[----:B----4-:R-:W1:Y:S01]  /*1500*/  LDC.64 R14, c[0x0][0xbf0] ;  /* 0x0002fc00ff0e7b82 */ /* 0x010e620000000a00 */
[----:B------:R-:W1:Y:S01]  /*1510*/  LDCU.64 UR50, c[0x0][0x358] ;  /* 0x00006b00ff3277ac */ /* 0x000e620008000a00 */
[----:B------:R-:W2:Y:S01]  /*1520*/  LDCU UR27, c[0x0][0xc0c] ;  /* 0x00018180ff1b77ac */ /* 0x000ea20008000800 */
[----:B------:R-:W2:Y:S01]  /*1530*/  LDCU UR4, c[0x0][0xbdc] ;  /* 0x00017b80ff0477ac */ /* 0x000ea20008000800 */
[----:B------:R-:W3:Y:S01]  /*1540*/  LDCU UR26, c[0x0][0xc10] ;  /* 0x00018200ff1a77ac */ /* 0x000ee20008000800 */
[----:B------:R-:W4:Y:S01]  /*1550*/  LDCU.128 UR12, c[0x0][0xba0] ;  /* 0x00017400ff0c77ac */ /* 0x000f220008000c00 */
[----:B------:R-:W4:Y:S01]  /*1560*/  LDCU.128 UR8, c[0x0][0xbb0] ;  /* 0x00017600ff0877ac */ /* 0x000f220008000c00 */
[----:B-1----:R-:W4:Y:S01]  /*1570*/  LDG.E R8, desc[UR50][R14.64] ;  /* 0x000000320e087981 */ /* 0x002f22000c1e1900 */
[----:B------:R-:W1:Y:S03]  /*1580*/  LDCU UR45, c[0x0][0xbe8] ;  /* 0x00017d00ff2d77ac */ /* 0x000e660008000800 */
[----:B------:R1:W4:Y:S01]  /*1590*/  LDG.E R3, desc[UR50][R14.64+0x4] ;  /* 0x000004320e037981 */ /* 0x000322000c1e1900 */
[----:B--2---:R-:W-:Y:S01]  /*15a0*/  USHF.L.U32 UR27, UR27, UR4, URZ ;  /* 0x000000041b1b7299 */ /* 0x004fe200080006ff */
[----:B------:R-:W-:Y:S01]  /*15b0*/  LOP3.LUT R7, R49, 0x1f, RZ, 0xc0, !PT ;  /* 0x0000001f31077812 */ /* 0x000fe200078ec0ff */
[----:B---3--:R-:W-:Y:S01]  /*15c0*/  USHF.L.U32 UR26, UR26, UR4, URZ ;  /* 0x000000041a1a7299 */ /* 0x008fe200080006ff */
[----:B------:R-:W-:Y:S01]  /*15d0*/  IMAD.MOV.U32 R5, RZ, RZ, RZ ;  /* 0x000000ffff057224 */ /* 0x000fe200078e00ff */
[----:B------:R-:W2:Y:S01]  /*15e0*/  LDCU.128 UR4, c[0x0][0xbc0] ;  /* 0x00017800ff0477ac */ /* 0x000ea20008000c00 */
[----:B------:R-:W-:-:S02]  /*15f0*/  IMAD.MOV.U32 R6, RZ, RZ, RZ ;  /* 0x000000ffff067224 */ /* 0x000fc400078e00ff */
[----:B------:R-:W-:Y:S01]  /*1600*/  IMAD.U32 R4, RZ, RZ, UR27 ;  /* 0x0000001bff047e24 */ /* 0x000fe2000f8e00ff */
[----:B------:R-:W-:Y:S01]  /*1610*/  UMOV UR36, 0x400 ;  /* 0x0000040000247882 */ /* 0x000fe20000000000 */
[----:B------:R-:W-:Y:S01]  /*1620*/  IMAD.U32 R0, RZ, RZ, UR26 ;  /* 0x0000001aff007e24 */ /* 0x000fe2000f8e00ff */
[----:B------:R-:W-:Y:S02]  /*1630*/  UISETP.NE.AND UP5, UPT, UR37, 0x8, UPT ;  /* 0x000000082500788c */ /* 0x000fe4000bfa5270 */
[----:B------:R-:W-:Y:S01]  /*1640*/  IABS R2, R4 ;  /* 0x0000000400027213 */ /* 0x000fe20000000000 */
[----:B----4-:R-:W-:Y:S01]  /*1650*/  UISETP.NE.U32.AND UP3, UPT, UR14, URZ, UPT ;  /* 0x000000ff0e00728c */ /* 0x010fe2000bf65070 */
[----:B-1----:R-:W-:Y:S01]  /*1660*/  ISETP.GE.AND P0, PT, R7, UR45, PT ;  /* 0x0000002d07007c0c */ /* 0x002fe2000bf06270 */
[----:B------:R-:W1:Y:S01]  /*1670*/  LDCU UR40, c[0x0][0xbe0] ;  /* 0x00017c00ff2877ac */ /* 0x000e620008000800 */
[----:B------:R-:W-:Y:S02]  /*1680*/  R2UR UR48, R2 ;  /* 0x00000000023072ca */ /* 0x000fe400000e0000 */
[----:B------:R-:W-:Y:S01]  /*1690*/  IABS R2, R0 ;  /* 0x0000000000027213 */ /* 0x000fe20000000000 */
[----:B------:R-:W-:Y:S01]  /*16a0*/  UISETP.NE.AND UP1, UPT, UR37, 0x1, UPT ;  /* 0x000000012500788c */ /* 0x000fe2000bf25270 */
[----:B------:R-:W-:-:S05]  /*16b0*/  CS2R.32 R23, SR_CgaSize ;  /* 0x0000000000177805 */ /* 0x000fca0000008a00 */
[----:B------:R-:W-:-:S05]  /*16c0*/  IMAD R23, R23, -0xa0, RZ ;  /* 0xffffff6017177824 */ /* 0x000fca00078e02ff */
[----:B------:R-:W-:-:S14]  /*16d0*/  R2UR UR33, R23 ;  /* 0x00000000172172ca */ /* 0x000fdc00000e0000 */
[----:B------:R-:W3:Y:S01]  /*16e0*/  LDCU UR33, c[0x0][UR33+0x2b0] ;  /* 0x00005600212177ac */ /* 0x000ee20008000800 */
[----:B------:R-:W-:Y:S01]  /*16f0*/  R2UR UR47, R2 ;  /* 0x00000000022f72ca */ /* 0x000fe200000e0000 */
[----:B------:R-:W-:Y:S02]  /*1700*/  UISETP.NE.AND.EX UP3, UPT, UR15, URZ, UPT, UP3 ;  /* 0x000000ff0f00728c */ /* 0x000fe4000bf65330 */
[----:B------:R-:W-:Y:S01]  /*1710*/  ULEA UR36, UR31, UR36, 0x18 ;  /* 0x000000241f247291 */ /* 0x000fe2000f8ec0ff */
[----:B------:R-:W4:Y:S01]  /*1720*/  @!P0 LDC.64 R12, c[0x0][0xbf0] ;  /* 0x0002fc00ff0c8b82 */ /* 0x000f220000000a00 */
[----:B------:R-:W2:Y:S01]  /*1730*/  I2F.RP R2, UR48 ;  /* 0x0000003000027d06 */ /* 0x000ea20008209400 */
[----:B------:R-:W-:-:S05]  /*1740*/  CS2R.32 R23, SR_CgaSize ;  /* 0x0000000000177805 */ /* 0x000fca0000008a00 */
[----:B------:R-:W-:-:S05]  /*1750*/  IMAD R23, R23, -0xa0, RZ ;  /* 0xffffff6017177824 */ /* 0x000fca00078e02ff */
[----:B------:R-:W-:-:S14]  /*1760*/  R2UR UR24, R23 ;  /* 0x00000000171872ca */ /* 0x000fdc00000e0000 */
[----:B------:R-:W1:Y:S01]  /*1770*/  LDCU UR24, c[0x0][UR24+0x2b4] ;  /* 0x00005680181877ac */ /* 0x000e620008000800 */
[----:B------:R-:W1:Y:S01]  /*1780*/  LDCU UR17, c[0x0][0x374] ;  /* 0x00006e80ff1177ac */ /* 0x000e620008000800 */
[----:B------:R-:W1:Y:S01]  /*1790*/  LDCU.U8 UR16, c[0x0][0xbd8] ;  /* 0x00017b00ff1077ac */ /* 0x000e620008000000 */
[----:B--2---:R-:W2:Y:S01]  /*17a0*/  MUFU.RCP R2, R2 ;  /* 0x0000000200027308 */ /* 0x004ea20000001000 */
[----:B------:R-:W-:Y:S01]  /*17b0*/  I2FP.F32.U32 R9, UR42 ;  /* 0x0000002a00097c45 */ /* 0x000fe20008201000 */
[----:B----4-:R-:W-:-:S04]  /*17c0*/  @!P0 IMAD.WIDE.U32 R12, R7, 0xc, R12 ;  /* 0x0000000c070c8825 */ /* 0x010fc800078e000c */
[----:B--2---:R-:W-:Y:S02]  /*17d0*/  VIADD R2, R2, 0xffffffe ;  /* 0x0ffffffe02027836 */ /* 0x004fe40000000000 */
[----:B---3--:R-:W-:Y:S01]  /*17e0*/  FMUL R9, R9, UR33 ;  /* 0x0000002109097c20 */ /* 0x008fe20008400000 */
[----:B------:R2:W5:Y:S03]  /*17f0*/  @!P0 LDG.E R5, desc[UR50][R12.64] ;  /* 0x000000320c058981 */ /* 0x000566000c1e1900 */
[----:B------:R-:W-:Y:S01]  /*1800*/  F2I.FTZ.U32.TRUNC.NTZ R2, R2 ;  /* 0x0000000200027305 */ /* 0x000fe2000021f000 */
[----:B------:R-:W-:Y:S01]  /*1810*/  UMOV UR33, URZ ;  /* 0x000000ff00217c82 */ /* 0x000fe20008000000 */
[----:B------:R2:W5:Y:S01]  /*1820*/  @!P0 LDG.E R6, desc[UR50][R12.64+0x4] ;  /* 0x000004320c068981 */ /* 0x000562000c1e1900 */
[----:B------:R-:W-:-:S05]  /*1830*/  CS2R.32 R23, SR_CgaSize ;  /* 0x0000000000177805 */ /* 0x000fca0000008a00 */
[----:B------:R-:W-:-:S05]  /*1840*/  IMAD R23, R23, -0xa0, RZ ;  /* 0xffffff6017177824 */ /* 0x000fca00078e02ff */
[----:B------:R-:W-:-:S14]  /*1850*/  R2UR UR56, R23 ;  /* 0x00000000173872ca */ /* 0x000fdc00000e0000 */
[----:B------:R-:W3:Y:S01]  /*1860*/  LDCU UR56, c[0x0][UR56+0x2a0] ;  /* 0x00005400383877ac */ /* 0x000ee20008000800 */
[----:B------:R-:W-:Y:S01]  /*1870*/  LOP3.LUT R10, R10, 0xfffffffd, RZ, 0xc0, !PT ;  /* 0xfffffffd0a0a7812 */ /* 0x000fe200078ec0ff */
[----:B------:R-:W-:Y:S01]  /*1880*/  IMAD.MOV.U32 R14, RZ, RZ, RZ ;  /* 0x000000ffff0e7224 */ /* 0x000fe200078e00ff */
[----:B-1----:R-:W-:Y:S02]  /*1890*/  ISETP.NE.AND P3, PT, RZ, UR16, PT ;  /* 0x00000010ff007c0c */ /* 0x002fe4000bf65270 */
[----:B------:R-:W-:-:S05]  /*18a0*/  CS2R.32 R23, SR_CgaSize ;  /* 0x0000000000177805 */ /* 0x000fca0000008a00 */
[----:B------:R-:W-:-:S05]  /*18b0*/  IMAD R23, R23, -0xa0, RZ ;  /* 0xffffff6017177824 */ /* 0x000fca00078e02ff */
[----:B------:R-:W-:-:S14]  /*18c0*/  R2UR UR54, R23 ;  /* 0x00000000173672ca */ /* 0x000fdc00000e0000 */
[----:B------:R-:W1:Y:S01]  /*18d0*/  LDCU UR54, c[0x0][UR54+0x2a4] ;  /* 0x00005480363677ac */ /* 0x000e620008000800 */
[----:B------:R-:W-:Y:S01]  /*18e0*/  F2I.U32.TRUNC.NTZ R9, R9 ;  /* 0x0000000900097305 */ /* 0x000fe2000020f000 */
[----:B------:R-:W-:Y:S01]  /*18f0*/  IMAD.MOV.U32 R23, RZ, RZ, -0x1 ;  /* 0xffffffffff177424 */ /* 0x000fe200078e00ff */
[----:B------:R-:W-:Y:S01]  /*1900*/  UISETP.NE.AND UP0, UPT, UR37, URZ, UPT ;  /* 0x000000ff2500728c */ /* 0x000fe2000bf05270 */
[----:B------:R-:W-:Y:S02]  /*1910*/  R2UR UR59, R8 ;  /* 0x00000000083b72ca */ /* 0x000fe400000e0000 */
[----:B------:R-:W-:Y:S02]  /*1920*/  I2FP.F32.U32 R8, UR58 ;  /* 0x0000003a00087c45 */ /* 0x000fe40008201000 */
[----:B------:R-:W-:Y:S02]  /*1930*/  R2UR UR19, R3 ;  /* 0x00000000031372ca */ /* 0x000fe400000e0000 */
[----:B------:R-:W4:Y:S01]  /*1940*/  I2F.RP R3, UR47 ;  /* 0x0000002f00037d06 */ /* 0x000f220008209400 */
[----:B------:R-:W-:-:S06]  /*1950*/  FMUL R8, R8, UR24 ;  /* 0x0000001808087c20 */ /* 0x000fcc0008400000 */
[----:B------:R-:W-:Y:S01]  /*1960*/  UIADD3 UR32, UP2, UPT, UR59, UR12, URZ ;  /* 0x0000000c3b207290 */ /* 0x000fe2000ff5e0ff */
[----:B------:R-:W-:Y:S03]  /*1970*/  F2I.U32.TRUNC.NTZ R8, R8 ;  /* 0x0000000800087305 */ /* 0x000fe6000020f000 */
[----:B------:R-:W-:Y:S02]  /*1980*/  ULEA.HI.X.SX32 UR59, UR59, UR13, 0x1, UP2 ;  /* 0x0000000d3b3b7291 */ /* 0x000fe400090f0eff */
[----:B------:R-:W-:Y:S02]  /*1990*/  UIADD3 UR32, UP2, UPT, UR32, -0x1, URZ ;  /* 0xffffffff20207890 */ /* 0x000fe4000ff5e0ff */
[----:B------:R-:W-:Y:S01]  /*19a0*/  UIADD3 UR25, UP4, UPT, UR19, UR10, URZ ;  /* 0x0000000a13197290 */ /* 0x000fe2000ff9e0ff */
[----:B----4-:R-:W4:Y:S01]  /*19b0*/  MUFU.RCP R3, R3 ;  /* 0x0000000300037308 */ /* 0x010f220000001000 */
[----:B------:R-:W-:-:S02]  /*19c0*/  UIADD3.X UR59, UPT, UPT, UR59, -0x1, URZ, UP2, !UPT ;  /* 0xffffffff3b3b7890 */ /* 0x000fc400097fe4ff */
[----:B------:R-:W-:Y:S02]  /*19d0*/  UIADD3 UR18, UP6, UPT, UR32, UR9, URZ ;  /* 0x0000000920127290 */ /* 0x000fe4000ffde0ff */
[----:B------:R-:W-:Y:S02]  /*19e0*/  ULEA.HI.X.SX32 UR19, UR19, UR11, 0x1, UP4 ;  /* 0x0000000b13137291 */ /* 0x000fe4000a0f0eff */
[----:B------:R-:W-:Y:S02]  /*19f0*/  UIADD3.X UR41, UPT, UPT, URZ, UR59, URZ, UP6, !UPT ;  /* 0x0000003bff297290 */ /* 0x000fe4000b7fe4ff */
[----:B------:R-:W-:Y:S02]  /*1a00*/  UIADD3 UR25, UP4, UPT, UR25, -0x1, URZ ;  /* 0xffffffff19197890 */ /* 0x000fe4000ff9e0ff */
[----:B------:R-:W-:Y:S02]  /*1a10*/  UIMAD.WIDE.U32 UR62, UR41, UR14, URZ ;  /* 0x0000000e293e72a5 */ /* 0x000fe4000f8e00ff */
[----:B------:R-:W-:-:S02]  /*1a20*/  UIADD3.X UR19, UPT, UPT, UR19, -0x1, URZ, UP4, !UPT ;  /* 0xffffffff13137890 */ /* 0x000fc4000a7fe4ff */
[----:B------:R-:W-:Y:S02]  /*1a30*/  UIADD3 UR46, UP4, UPT, UR25, UR7, URZ ;  /* 0x00000007192e7290 */ /* 0x000fe4000ff9e0ff */
[----:B------:R-:W-:Y:S01]  /*1a40*/  UIMAD.WIDE.U32 UR52, UR18, UR14, URZ ;  /* 0x0000000e123472a5 */ /* 0x000fe2000f8e00ff */
[----:B----4-:R-:W-:Y:S01]  /*1a50*/  VIADD R3, R3, 0xffffffe ;  /* 0x0ffffffe03037836 */ /* 0x010fe20000000000 */
[----:B------:R-:W-:Y:S02]  /*1a60*/  UIMAD.WIDE.U32 UR62, UP6, UR18, UR15, UR62 ;  /* 0x0000000f123e72a5 */ /* 0x000fe4000f8c003e */
[----:B------:R-:W-:Y:S02]  /*1a70*/  UIADD3.X UR18, UPT, UPT, URZ, UR19, URZ, UP4, !UPT ;  /* 0x00000013ff127290 */ /* 0x000fe4000a7fe4ff */
[----:B------:R-:W-:Y:S01]  /*1a80*/  UIADD3.X UR61, UPT, UPT, URZ, URZ, URZ, UP6, !UPT ;  /* 0x000000ffff3d7290 */ /* 0x000fe2000b7fe4ff */
[----:B------:R-:W4:Y:S01]  /*1a90*/  F2I.FTZ.U32.TRUNC.NTZ R3, R3 ;  /* 0x0000000300037305 */ /* 0x000f22000021f000 */
[----:B------:R-:W-:-:S02]  /*1aa0*/  UIMAD.WIDE.U32 UR64, UR18, UR4, URZ ;  /* 0x00000004124072a5 */ /* 0x000fc4000f8e00ff */
[----:B------:R-:W-:Y:S01]  /*1ab0*/  UIADD3 URZ, UP6, UPT, UR53, UR62, URZ ;  /* 0x0000003e35ff7290 */ /* 0x000fe2000ffde0ff */
[----:B------:R-:W-:Y:S01]  /*1ac0*/  UMOV UR60, UR63 ;  /* 0x0000003f003c7c82 */ /* 0x000fe20008000000 */
[----:B------:R-:W-:Y:S02]  /*1ad0*/  UIMAD.WIDE.U32 UR52, UP4, UR46, UR5, UR64 ;  /* 0x000000052e3472a5 */ /* 0x000fe4000f880040 */
[----:B------:R-:W-:Y:S02]  /*1ae0*/  UIMAD.WIDE.U32.X UR64, UR41, UR15, UR60, UP6 ;  /* 0x0000000f294072a5 */ /* 0x000fe4000b0e043c */
[----:B------:R-:W-:Y:S02]  /*1af0*/  UIMAD.WIDE.U32 UR62, UR46, UR4, URZ ;  /* 0x000000042e3e72a5 */ /* 0x000fe4000f8e00ff */
[----:B------:R-:W-:Y:S02]  /*1b00*/  USEL UR32, UR32, UR64, !UP3 ;  /* 0x0000004020207287 */ /* 0x000fe4000d800000 */
[----:B------:R-:W-:Y:S01]  /*1b10*/  USEL UR59, UR59, UR65, !UP3 ;  /* 0x000000413b3b7287 */ /* 0x000fe2000d800000 */
[----:B------:R-:W-:Y:S01]  /*1b20*/  R2UR UR65, R2 ;  /* 0x00000000024172ca */ /* 0x000fe200000e0000 */
[----:B------:R-:W-:Y:S01]  /*1b30*/  UIADD3.X UR61, UPT, UPT, URZ, URZ, URZ, UP4, !UPT ;  /* 0x000000ffff3d7290 */ /* 0x000fe2000a7fe4ff */
[----:B------:R-:W-:Y:S01]  /*1b40*/  IABS R2, R4 ;  /* 0x0000000400027213 */ /* 0x000fe20000000000 */
[----:B------:R-:W-:-:S02]  /*1b50*/  UISETP.NE.U32.AND UP2, UPT, UR4, URZ, UPT ;  /* 0x000000ff0400728c */ /* 0x000fc4000bf45070 */
[----:B------:R-:W-:Y:S02]  /*1b60*/  UIADD3 URZ, UP4, UPT, UR63, UR52, URZ ;  /* 0x000000343fff7290 */ /* 0x000fe4000ff9e0ff */
[----:B------:R-:W-:Y:S01]  /*1b70*/  USHF.R.U64 UR59, UR32, UR8, UR59 ;  /* 0x00000008203b7299 */ /* 0x000fe2000800123b */
[----:B------:R-:W-:Y:S01]  /*1b80*/  IMAD.MOV R2, RZ, RZ, -R2 ;  /* 0x000000ffff027224 */ /* 0x000fe200078e0a02 */
[----:B------:R-:W-:Y:S01]  /*1b90*/  UMOV UR60, UR53 ;  /* 0x00000035003c7c82 */ /* 0x000fe20008000000 */
[----:B------:R-:W-:Y:S01]  /*1ba0*/  UISETP.NE.AND.EX UP2, UPT, UR5, URZ, UPT, UP2 ;  /* 0x000000ff0500728c */ /* 0x000fe2000bf45320 */
[----:B----4-:R-:W-:Y:S01]  /*1bb0*/  R2UR UR53, R3 ;  /* 0x00000000033572ca */ /* 0x010fe200000e0000 */
[----:B------:R-:W-:Y:S02]  /*1bc0*/  UIMAD.WIDE.U32.X UR60, UR18, UR5, UR60, UP4 ;  /* 0x00000005123c72a5 */ /* 0x000fe4000a0e043c */
[----:B------:R-:W-:Y:S02]  /*1bd0*/  UIADD3 UR59, UPT, UPT, UR27, -0x1, UR59 ;  /* 0xffffffff1b3b7890 */ /* 0x000fe4000fffe03b */
[----:B------:R-:W-:-:S02]  /*1be0*/  USEL UR25, UR25, UR60, !UP2 ;  /* 0x0000003c19197287 */ /* 0x000fc4000d000000 */
[----:B------:R-:W-:Y:S01]  /*1bf0*/  USEL UR19, UR19, UR61, !UP2 ;  /* 0x0000003d13137287 */ /* 0x000fe2000d000000 */
[----:B------:R-:W-:Y:S01]  /*1c00*/  R2UR UR60, R2 ;  /* 0x00000000023c72ca */ /* 0x000fe200000e0000 */
[----:B------:R-:W-:Y:S01]  /*1c10*/  IMAD.U32 R3, RZ, RZ, UR59 ;  /* 0x0000003bff037e24 */ /* 0x000fe2000f8e00ff */
[----:B------:R-:W-:Y:S01]  /*1c20*/  UIADD3 UR32, UPT, UPT, URZ, -UR65, URZ ;  /* 0x80000041ff207290 */ /* 0x000fe2000fffe0ff */
[----:B------:R-:W-:Y:S01]  /*1c30*/  IABS R2, R0 ;  /* 0x0000000000027213 */ /* 0x000fe20000000000 */
[----:B------:R-:W-:Y:S02]  /*1c40*/  USHF.R.U64 UR19, UR25, UR6, UR19 ;  /* 0x0000000619137299 */ /* 0x000fe40008001213 */
[----:B------:R-:W-:Y:S01]  /*1c50*/  IABS R3, R3 ;  /* 0x0000000300037213 */ /* 0x000fe20000000000 */
[----:B------:R-:W-:Y:S01]  /*1c60*/  UIMAD UR32, UR32, UR48, URZ ;  /* 0x00000030202072a4 */ /* 0x000fe2000f8e02ff */
[----:B------:R-:W-:Y:S01]  /*1c70*/  IMAD.MOV R2, RZ, RZ, -R2 ;  /* 0x000000ffff027224 */ /* 0x000fe200078e0a02 */
[----:B------:R-:W-:Y:S01]  /*1c80*/  UIADD3 UR57, UPT, UPT, UR26, -0x1, UR19 ;  /* 0xffffffff1a397890 */ /* 0x000fe2000fffe013 */
[----:B------:R-:W-:Y:S01]  /*1c90*/  R2UR UR25, R3 ;  /* 0x00000000031972ca */ /* 0x000fe200000e0000 */
[----:B------:R-:W-:Y:S01]  /*1ca0*/  UMOV UR64, URZ ;  /* 0x000000ff00407c82 */ /* 0x000fe20008000000 */
[----:B------:R-:W-:Y:S01]  /*1cb0*/  UIADD3 UR19, UPT, UPT, URZ, -UR53, URZ ;  /* 0x80000035ff137290 */ /* 0x000fe2000fffe0ff */
[----:B------:R-:W-:Y:S01]  /*1cc0*/  R2UR UR46, R2 ;  /* 0x00000000022e72ca */ /* 0x000fe200000e0000 */
[----:B------:R-:W-:Y:S01]  /*1cd0*/  UIMAD.WIDE.U32 UR62, UR65, UR32, UR64 ;  /* 0x00000020413e72a5 */ /* 0x000fe2000f8e0040 */
[----:B------:R-:W-:Y:S01]  /*1ce0*/  IMAD.U32 R3, RZ, RZ, UR57 ;  /* 0x00000039ff037e24 */ /* 0x000fe2000f8e00ff */
[----:B------:R-:W-:Y:S01]  /*1cf0*/  UIMAD UR19, UR19, UR47, URZ ;  /* 0x0000002f131372a4 */ /* 0x000fe2000f8e02ff */
[----:B------:R-:W-:Y:S01]  /*1d00*/  UMOV UR52, URZ ;  /* 0x000000ff00347c82 */ /* 0x000fe20008000000 */
[----:B------:R-:W-:-:S02]  /*1d10*/  UISETP.NE.AND UP4, UPT, UR40, 0x1, UPT ;  /* 0x000000012800788c */ /* 0x000fc4000bf85270 */
[----:B------:R-:W-:Y:S01]  /*1d20*/  IABS R3, R3 ;  /* 0x0000000300037213 */ /* 0x000fe20000000000 */
[----:B------:R-:W-:Y:S01]  /*1d30*/  UMOV UR49, UR63 ;  /* 0x0000003f00317c82 */ /* 0x000fe20008000000 */
[----:B------:R-:W-:Y:S01]  /*1d40*/  UIMAD.WIDE.U32 UR52, UR53, UR19, UR52 ;  /* 0x00000013353472a5 */ /* 0x000fe2000f8e0034 */
[----:B------:R-:W-:Y:S01]  /*1d50*/  R2UR UR40, R9 ;  /* 0x00000000092872ca */ /* 0x000fe200000e0000 */
[----:B------:R-:W-:Y:S01]  /*1d60*/  UIMAD.WIDE.U32 UR62, UR49, UR25, URZ ;  /* 0x00000019313e72a5 */ /* 0x000fe2000f8e00ff */
[----:B------:R-:W-:Y:S01]  /*1d70*/  R2UR UR55, R3 ;  /* 0x00000000033772ca */ /* 0x000fe200000e0000 */
[----:B------:R-:W-:Y:S01]  /*1d80*/  USEL UR32, UR42, UR58, !UP4 ;  /* 0x0000003a2a207287 */ /* 0x000fe2000e000000 */
[----:B------:R-:W4:Y:S01]  /*1d90*/  LDC.64 R2, c[0x0][0xbd0] ;  /* 0x0002f400ff027b82 */ /* 0x000f220000000a00 */
[----:B------:R-:W-:Y:S01]  /*1da0*/  ULOP3.LUT UR52, URZ, UR27, URZ, 0x33, !UPT ;  /* 0x0000001bff347292 */ /* 0x000fe2000f8e33ff */
[----:B------:R-:W-:Y:S01]  /*1db0*/  PRMT R9, RZ, 0x7610, R9 ;  /* 0x00007610ff097816 */ /* 0x000fe20000000009 */
[----:B------:R-:W-:Y:S01]  /*1dc0*/  ULOP3.LUT UR49, URZ, UR26, URZ, 0x33, !UPT ;  /* 0x0000001aff317292 */ /* 0x000fe2000f8e33ff */
[----:B------:R-:W-:Y:S01]  /*1dd0*/  UMOV UR19, UR63 ;  /* 0x0000003f00137c82 */ /* 0x000fe20008000000 */
[----:B------:R-:W-:-:S02]  /*1de0*/  UIMAD.WIDE.U32 UR62, UR30, UR17, URZ ;  /* 0x000000111e3e72a5 */ /* 0x000fc4000f8e00ff */
[----:B------:R-:W-:Y:S02]  /*1df0*/  UIMAD UR60, UR19, UR60, UR25 ;  /* 0x0000003c133c72a4 */ /* 0x000fe4000f8e0219 */
[----:B------:R-:W-:Y:S02]  /*1e00*/  UIADD3 UR19, UPT, UPT, UR36, 0x3e0, URZ ;  /* 0x000003e024137890 */ /* 0x000fe4000fffe0ff */
[----:B------:R-:W-:Y:S02]  /*1e10*/  UIMAD.WIDE.U32 UR66, UR53, UR55, URZ ;  /* 0x00000037354272a5 */ /* 0x000fe4000f8e00ff */
[----:B------:R-:W-:Y:S02]  /*1e20*/  UISETP.GT.U32.AND UP6, UPT, UR48, UR60, UPT ;  /* 0x0000003c3000728c */ /* 0x000fe4000bfc4070 */
[----:B------:R-:W-:Y:S01]  /*1e30*/  UIADD3 UR36, UPT, UPT, UR36, 0x340, URZ ;  /* 0x0000034024247890 */ /* 0x000fe2000fffe0ff */
[----:B------:R-:W2:Y:S03]  /*1e40*/  LDCU UR25, c[0x0][0x378] ;  /* 0x00006f00ff1977ac */ /* 0x000ea60008000800 */
[----:B------:R-:W-:-:S02]  /*1e50*/  @UP5 USEL UR36, UR36, UR19, !UP1 ;  /* 0x0000001324245287 */ /* 0x000fc4000c800000 */
[----:B------:R-:W-:Y:S01]  /*1e60*/  UISETP.GE.AND UP1, UPT, UR59, URZ, UPT ;  /* 0x000000ff3b00728c */ /* 0x000fe2000bf26270 */
[----:B------:R-:W-:Y:S02]  /*1e70*/  UMOV UR19, UR67 ;  /* 0x0000004300137c82 */ /* 0x000fe40008000000 */
[----:B------:R-:W-:Y:S02]  /*1e80*/  @!UP6 UIADD3 UR60, UPT, UPT, UR60, -UR48, URZ ;  /* 0x800000303c3ce290 */ /* 0x000fe4000fffe0ff */
[----:B------:R-:W-:Y:S02]  /*1e90*/  UIMAD UR55, UR19, UR46, UR55 ;  /* 0x0000002e133772a4 */ /* 0x000fe4000f8e0237 */
[----:B------:R-:W-:Y:S02]  /*1ea0*/  UISETP.GT.U32.AND UP6, UPT, UR48, UR60, UPT ;  /* 0x0000003c3000728c */ /* 0x000fe4000bfc4070 */
[----:B------:R-:W-:Y:S02]  /*1eb0*/  UISETP.GT.U32.AND UP5, UPT, UR47, UR55, UPT ;  /* 0x000000372f00728c */ /* 0x000fe4000bfa4070 */
[----:B------:R-:W-:-:S02]  /*1ec0*/  USEL UR19, UR58, UR42, !UP4 ;  /* 0x0000002a3a137287 */ /* 0x000fc4000e000000 */
[----:B------:R-:W-:Y:S02]  /*1ed0*/  USEL UR17, UR30, UR17, !UP4 ;  /* 0x000000111e117287 */ /* 0x000fe4000e000000 */
[----:B--2---:R-:W-:Y:S02]  /*1ee0*/  UIMAD.WIDE.U32 UR30, UR62, UR25, URZ ;  /* 0x000000193e1e72a5 */ /* 0x004fe4000f8e00ff */
[----:B------:R-:W-:Y:S02]  /*1ef0*/  UIMAD UR25, UR63, UR25, URZ ;  /* 0x000000193f1972a4 */ /* 0x000fe4000f8e02ff */
[----:B------:R-:W-:Y:S02]  /*1f00*/  @!UP6 UIADD3 UR60, UPT, UPT, UR60, -UR48, URZ ;  /* 0x800000303c3ce290 */ /* 0x000fe4000fffe0ff */
[----:B------:R-:W-:Y:S02]  /*1f10*/  @!UP5 UIADD3 UR55, UPT, UPT, UR55, -UR47, URZ ;  /* 0x8000002f3737d290 */ /* 0x000fe4000fffe0ff */
[----:B------:R-:W-:Y:S01]  /*1f20*/  UIMAD.WIDE.U32 UR62, UR19, UR17, UR32 ;  /* 0x00000011133e72a5 */ /* 0x000fe2000f8e0020 */
[----:B------:R-:W-:Y:S01]  /*1f30*/  R2UR UR19, R8 ;  /* 0x00000000081372ca */ /* 0x000fe200000e0000 */
[----:B------:R-:W-:Y:S01]  /*1f40*/  UISETP.GT.U32.AND UP5, UPT, UR47, UR55, UPT ;  /* 0x000000372f00728c */ /* 0x000fe2000bfa4070 */
[----:B------:R-:W-:Y:S01]  /*1f50*/  PRMT R8, RZ, 0x7610, R8 ;  /* 0x00007610ff087816 */ /* 0x000fe20000000008 */
[----:B------:R-:W-:-:S02]  /*1f60*/  @!UP1 UIADD3 UR60, UPT, UPT, -UR60, URZ, URZ ;  /* 0x000000ff3c3c9290 */ /* 0x000fc4000fffe1ff */
[----:B------:R-:W-:Y:S01]  /*1f70*/  UISETP.GE.AND UP1, UPT, UR57, URZ, UPT ;  /* 0x000000ff3900728c */ /* 0x000fe2000bf26270 */
[----:B------:R-:W-:Y:S01]  /*1f80*/  UMOV UR24, UR62 ;  /* 0x0000003e00187c82 */ /* 0x000fe20008000000 */
[----:B------:R-:W-:Y:S01]  /*1f90*/  UMOV UR17, UR63 ;  /* 0x0000003f00117c82 */ /* 0x000fe20008000000 */
[----:B----4-:R-:W-:Y:S01]  /*1fa0*/  ISETP.LE.U32.AND P0, PT, R2, UR24, PT ;  /* 0x0000001802007c0c */ /* 0x010fe2000bf03070 */
[----:B------:R-:W-:Y:S01]  /*1fb0*/  IMAD.U32 R2, RZ, RZ, UR17 ;  /* 0x00000011ff027e24 */ /* 0x000fe2000f8e00ff */
[----:B------:R-:W-:Y:S02]  /*1fc0*/  UISETP.NE.AND UP6, UPT, UR27, URZ, UPT ;  /* 0x000000ff1b00728c */ /* 0x000fe4000bfc5270 */
[----:B------:R-:W-:Y:S02]  /*1fd0*/  @!UP5 UIADD3 UR55, UPT, UPT, UR55, -UR47, URZ ;  /* 0x8000002f3737d290 */ /* 0x000fe4000fffe0ff */
[----:B------:R-:W-:Y:S01]  /*1fe0*/  UISETP.NE.AND UP5, UPT, UR26, URZ, UPT ;  /* 0x000000ff1a00728c */ /* 0x000fe2000bfa5270 */
[----:B------:R-:W-:Y:S01]  /*1ff0*/  ISETP.GE.U32.AND.EX P1, PT, R2, R3, PT, P0 ;  /* 0x000000030200720c */ /* 0x000fe20003f26100 */
[----:B------:R-:W-:Y:S01]  /*2000*/  @!UP1 UIADD3 UR55, UPT, UPT, -UR55, URZ, URZ ;  /* 0x000000ff37379290 */ /* 0x000fe2000fffe1ff */
[----:B------:R-:W-:Y:S01]  /*2010*/  PLOP3.LUT P0, PT, PT, PT, PT, 0x80, 0x8 ;  /* 0x000000000008781c */ /* 0x000fe20003f0f070 */
[----:B------:R-:W-:-:S02]  /*2020*/  USEL UR60, UR52, UR60, !UP6 ;  /* 0x0000003c343c7287 */ /* 0x000fc4000f000000 */
[----:B------:R-:W-:Y:S02]  /*2030*/  USEL UR55, UR49, UR55, !UP5 ;  /* 0x0000003731377287 */ /* 0x000fe4000e800000 */
[----:B------:R-:W-:Y:S02]  /*2040*/  UIADD3 UR60, UPT, UPT, UR59, -UR60, URZ ;  /* 0x8000003c3b3c7290 */ /* 0x000fe4000fffe0ff */
[----:B------:R-:W-:Y:S02]  /*2050*/  UIADD3 UR55, UPT, UPT, UR57, -UR55, URZ ;  /* 0x8000003739377290 */ /* 0x000fe4000fffe0ff */
[----:B------:R-:W-:Y:S02]  /*2060*/  UIADD3 UR40, UPT, UPT, -UR40, URZ, URZ ;  /* 0x000000ff28287290 */ /* 0x000fe4000fffe1ff */
[----:B------:R-:W-:Y:S02]  /*2070*/  UIMAD UR62, UR60, UR55, URZ ;  /* 0x000000373c3e72a4 */ /* 0x000fe4000f8e02ff */
[----:B------:R-:W-:Y:S01]  /*2080*/  USEL UR60, UR55, UR60, !UP4 ;  /* 0x0000003c373c7287 */ /* 0x000fe2000e000000 */
[----:B------:R-:W-:Y:S01]  /*2090*/  @P0 LOP3.LUT R10, R10, 0x2, RZ, 0xfc, !PT ;  /* 0x000000020a0a0812 */ /* 0x000fe200078efcff */
[----:B------:R-:W-:Y:S01]  /*20a0*/  UIADD3 UR19, UPT, UPT, -UR19, URZ, URZ ;  /* 0x000000ff13137290 */ /* 0x000fe2000fffe1ff */
[----:B------:R-:W-:Y:S01]  /*20b0*/  UMOV UR18, 0xffffffff ;  /* 0xffffffff00127882 */ /* 0x000fe20000000000 */
[----:B------:R-:W-:Y:S01]  /*20c0*/  UMOV UR41, URZ ;  /* 0x000000ff00297c82 */ /* 0x000fe20008000000 */
[----:B------:R-:W-:-:S02]  /*20d0*/  UIADD3 UR25, UPT, UPT, UR31, UR25, URZ ;  /* 0x000000191f197290 */ /* 0x000fc4000fffe0ff */
[----:B------:R-:W-:Y:S02]  /*20e0*/  USHF.R.S32.HI UR57, URZ, 0x1f, UR62 ;  /* 0x0000001fff397899 */ /* 0x000fe4000801143e */
[----:B------:R-:W-:Y:S02]  /*20f0*/  USHF.R.S32.HI UR55, URZ, 0x1f, UR60 ;  /* 0x0000001fff377899 */ /* 0x000fe4000801143c */
[----:B---3--:R-:W-:Y:S02]  /*2100*/  UIMAD UR40, UR56, UR40, UR42 ;  /* 0x00000028382872a4 */ /* 0x008fe4000f8e022a */
[----:B-1----:R-:W-:Y:S01]  /*2110*/  UIMAD UR19, UR54, UR19, UR58 ;  /* 0x00000013361372a4 */ /* 0x002fe2000f8e023a */
[----:B------:R-:W-:Y:S11]  /*2120*/  BRA.U UP0, `(.L_x_13) ;  /* 0x0000000100347547 */ /* 0x000ff6000b800000 */
[----:B------:R-:W-:Y:S02]  /*2130*/  UISETP.NE.AND UP0, UPT, UR21, 0x4, UPT ;  /* 0x000000041500788c */ /* 0x000fe4000bf05270 */
[----:B------:R-:W-:-:S04]  /*2140*/  UISETP.NE.AND UP1, UPT, UR19, URZ, UPT ;  /* 0x000000ff1300728c */ /* 0x000fc8000bf25270 */
[----:B------:R-:W-:Y:S01]  /*2150*/  PLOP3.LUT P0, PT, PT, PT, UP0, 0x80, 0x8 ;  /* 0x000000000008781c */ /* 0x000fe20003f0f008 */
[----:B------:R-:W-:-:S04]  /*2160*/  UISETP.LT.U32.OR UP1, UPT, UR40, 0x2, !UP1 ;  /* 0x000000022800788c */ /* 0x000fc8000cf21470 */
[----:B------:R-:W-:Y:S01]  /*2170*/  @UP0 ULOP3.LUT UR40, UR40, 0xfffffffe, URZ, 0xc0, !UPT ;  /* 0xfffffffe28280892 */ /* 0x000fe2000f8ec0ff */
[----:B------:R-:W-:Y:S01]  /*2180*/  @UP0 UMOV UR19, 0x3 ;  /* 0x0000000300130882 */ /* 0x000fe20000000000 */
[----:B------:R-:W-:Y:S02]  /*2190*/  USEL UR56, URZ, 0x1, !UP1 ;  /* 0x00000001ff387887 */ /* 0x000fe4000c800000 */
[----:B------:R-:W-:Y:S02]  /*21a0*/  @UP0 USHF.L.U32 UR19, UR19, UR40, URZ ;  /* 0x0000002813130299 */ /* 0x000fe400080006ff */
[----:B------:R-:W-:-:S04]  /*21b0*/  USEL UR54, URZ, 0x2, !UP1 ;  /* 0x00000002ff367887 */ /* 0x000fc8000c800000 */
[----:B------:R-:W-:Y:S01]  /*21c0*/  UIADD3 UR54, UPT, UPT, UR56, UR54, URZ ;  /* 0x0000003638367290 */ /* 0x000fe2000fffe0ff */
[----:B------:R-:W-:-:S05]  /*21d0*/  @P0 IMAD.U32 R2, RZ, RZ, UR19 ;  /* 0x00000013ff020e24 */ /* 0x000fca000f8e00ff */
[----:B------:R-:W-:Y:S01]  /*21e0*/  IMAD.U32 R9, RZ, RZ, UR54 ;  /* 0x00000036ff097e24 */ /* 0x000fe2000f8e00ff */
[----:B------:R-:W-:-:S07]  /*21f0*/  @P0 PRMT R8, R2, 0x7610, R8 ;  /* 0x0000761002080816 */ /* 0x000fce0000000008 */
.L_x_13:
[----:B------:R-:W-:Y:S01]  /*2200*/  UMOV UR63, UR57 ;  /* 0x00000039003f7c82 */ /* 0x000fe20008000000 */
[----:B------:R-:W-:Y:S01]  /*2210*/  UMOV UR61, UR55 ;  /* 0x00000037003d7c82 */ /* 0x000fe20008000000 */
[----:B------:R-:W-:Y:S01]  /*2220*/  IMAD.U32 R16, RZ, RZ, UR62 ;  /* 0x0000003eff107e24 */ /* 0x000fe2000f8e00ff */
[----:B------:R-:W-:Y:S01]  /*2230*/  MOV R12, UR60 ;  /* 0x0000003c000c7c02 */ /* 0x000fe20008000f00 */
[----:B------:R-:W-:Y:S01]  /*2240*/  IMAD.U32 R17, RZ, RZ, UR63 ;  /* 0x0000003fff117e24 */ /* 0x000fe2000f8e00ff */
[----:B------:R-:W-:Y:S01]  /*2250*/  MOV R13, UR61 ;  /* 0x0000003d000d7c02 */ /* 0x000fe20008000f00 */
[----:B------:R-:W-:Y:S01]  /*2260*/  UMOV UR40, URZ ;  /* 0x000000ff00287c82 */ /* 0x000fe20008000000 */
[----:B------:R-:W-:Y:S01]  /*2270*/  UMOV UR19, 0xffffffff ;  /* 0xffffffff00137882 */ /* 0x000fe20000000000 */
[----:B------:R-:W-:Y:S05]  /*2280*/  @P1 BRA P3, `(.L_x_14) ;  /* 0x0000001400f01947 */ /* 0x000fea0001800000 */
[----:B------:R-:W-:Y:S01]  /*2290*/  IMAD.U32 R3, RZ, RZ, UR17 ;  /* 0x00000011ff037e24 */ /* 0x000fe2000f8e00ff */
[----:B------:R-:W-:Y:S01]  /*22a0*/  ISETP.LE.U32.AND P0, PT, R16, UR24, PT ;  /* 0x0000001810007c0c */ /* 0x000fe2000bf03070 */
[----:B------:R-:W-:Y:S01]  /*22b0*/  UMOV UR41, URZ ;  /* 0x000000ff00297c82 */ /* 0x000fe20008000000 */
[----:B------:R-:W-:Y:S01]  /*22c0*/  UMOV UR40, URZ ;  /* 0x000000ff00287c82 */ /* 0x000fe20008000000 */
[----:B------:R-:W-:Y:S01]  /*22d0*/  IMAD.MOV.U32 R14, RZ, RZ, RZ ;  /* 0x000000ffff0e7224 */ /* 0x000fe200078e00ff */
[----:B------:R-:W-:-:S13]  /*22e0*/  ISETP.GE.U32.AND.EX P0, PT, R3, R17, PT, P0 ;  /* 0x000000110300720c */ /* 0x000fda0003f06100 */
[----:B------:R-:W-:Y:S05]  /*22f0*/  @!P0 BRA `(.L_x_15) ;  /* 0x0000001000b48947 */ /* 0x000fea0003800000 */
[----:B------:R-:W-:Y:S02]  /*2300*/  VIADD R2, R7, 0x20 ;  /* 0x0000002007027836 */ /* 0x000fe40000000000 */
[----:B------:R-:W-:Y:S02]  /*2310*/  IMAD.MOV.U32 R14, RZ, RZ, R7 ;  /* 0x000000ffff0e7224 */ /* 0x000fe400078e0007 */
[----:B-----5:R-:W-:Y:S01]  /*2320*/  IMAD.MOV.U32 R11, RZ, RZ, R6 ;  /* 0x000000ffff0b7224 */ /* 0x020fe200078e0006 */
[----:B------:R-:W-:Y:S02]  /*2330*/  ISETP.GE.AND P0, PT, R2, UR45, PT ;  /* 0x0000002d02007c0c */ /* 0x000fe4000bf06270 */
[----:B------:R-:W-:-:S11]  /*2340*/  MOV R2, R5 ;  /* 0x0000000500027202 */ /* 0x000fd60000000f00 */
[----:B------:R-:W1:Y:S01]  /*2350*/  @!P0 LDC.64 R18, c[0x0][0xbf0] ;  /* 0x0002fc00ff128b82 */ /* 0x000e620000000a00 */
[----:B------:R-:W-:Y:S02]  /*2360*/  UIADD3 UR19, UP1, UPT, UR10, -0x1, URZ ;  /* 0xffffffff0a137890 */ /* 0x000fe4000ff3e0ff */
[----:B------:R-:W-:Y:S01]  /*2370*/  UIADD3 UR12, UP0, UPT, UR12, -0x1, URZ ;  /* 0xffffffff0c0c7890 */ /* 0x000fe2000ff1e0ff */
[----:B------:R-:W-:Y:S01]  /*2380*/  BSSY.RECONVERGENT B0, `(.L_x_16) ;  /* 0x0000051000007945 */ /* 0x000fe20003800200 */
[----:B------:R-:W-:Y:S01]  /*2390*/  UIADD3.X UR40, UPT, UPT, UR11, -0x1, URZ, UP1, !UPT ;  /* 0xffffffff0b287890 */ /* 0x000fe20008ffe4ff */
[----:B-1----:R-:W-:-:S05]  /*23a0*/  @!P0 IMAD.WIDE.U32 R18, R14, 0xc, R18 ;  /* 0x0000000c0e128825 */ /* 0x002fca00078e0012 */
[----:B------:R1:W5:Y:S04]  /*23b0*/  @!P0 LDG.E R5, desc[UR50][R18.64+0x180] ;  /* 0x0001803212058981 */ /* 0x000368000c1e1900 */
[----:B------:R1:W5:Y:S01]  /*23c0*/  @!P0 LDG.E R6, desc[UR50][R18.64+0x184] ;  /* 0x0001843212068981 */ /* 0x000362000c1e1900 */
[----:B------:R-:W-:Y:S01]  /*23d0*/  ISETP.GE.AND P0, PT, R14, UR45, PT ;  /* 0x0000002d0e007c0c */ /* 0x000fe2000bf06270 */
[----:B------:R-:W-:Y:S01]  /*23e0*/  UIADD3.X UR13, UPT, UPT, UR13, -0x1, URZ, UP0, !UPT ;  /* 0xffffffff0d0d7890 */ /* 0x000fe200087fe4ff */
[----:B------:R-:W-:Y:S01]  /*23f0*/  HFMA2 R17, -RZ, RZ, 0, 0 ;  /* 0x00000000ff117431 */ /* 0x000fe200000001ff */
[----:B------:R-:W-:-:S10]  /*2400*/  MOV R16, 0x7fffffff ;  /* 0x7fffffff00107802 */ /* 0x000fd40000000f00 */
[----:B------:R-:W-:Y:S05]  /*2410*/  @P0 BRA `(.L_x_17) ;  /* 0x00000004001c0947 */ /* 0x000fea0003800000 */
[C---:B------:R-:W-:Y:S01]  /*2420*/  IADD3 R3, P1, PT, R2.reuse, UR12, RZ ;  /* 0x0000000c02037c10 */ /* 0x040fe2000ff3e0ff */
[----:B------:R-:W-:Y:S01]  /*2430*/  UIADD3 UR10, UPT, UPT, URZ, -UR65, URZ ;  /* 0x80000041ff0a7290 */ /* 0x000fe2000fffe0ff */
[----:B------:R-:W-:Y:S01]  /*2440*/  IADD3 R13, P0, PT, R11, UR19, RZ ;  /* 0x000000130b0d7c10 */ /* 0x000fe2000ff1e0ff */
[----:B------:R-:W-:Y:S01]  /*2450*/  UMOV UR54, URZ ;  /* 0x000000ff00367c82 */ /* 0x000fe20008000000 */
[----:B------:R-:W-:Y:S01]  /*2460*/  LEA.HI.X.SX32 R2, R2, UR13, 0x1, P1 ;  /* 0x0000000d02027c11 */ /* 0x000fe200088f0eff */
[----:B------:R-:W-:Y:S01]  /*2470*/  UIMAD UR10, UR10, UR48, URZ ;  /* 0x000000300a0a72a4 */ /* 0x000fe2000f8e02ff */
[----:B------:R-:W-:Y:S01]  /*2480*/  IADD3 R22, P1, PT, R3, UR9, RZ ;  /* 0x0000000903167c10 */ /* 0x000fe2000ff3e0ff */
[----:B------:R-:W-:Y:S01]  /*2490*/  UMOV UR55, UR65 ;  /* 0x0000004100377c82 */ /* 0x000fe20008000000 */
[----:B------:R-:W-:Y:S01]  /*24a0*/  LEA.HI.X.SX32 R12, R11, UR40, 0x1, P0 ;  /* 0x000000280b0c7c11 */ /* 0x000fe200080f0eff */
[----:B------:R-:W-:Y:S01]  /*24b0*/  UIMAD.WIDE.U32 UR10, UR65, UR10, UR54 ;  /* 0x0000000a410a72a5 */ /* 0x000fe2000f8e0036 */
[----:B------:R-:W-:Y:S01]  /*24c0*/  IADD3 R16, P0, PT, R13, UR7, RZ ;  /* 0x000000070d107c10 */ /* 0x000fe2000ff1e0ff */
[----:B------:R-:W-:-:S04]  /*24d0*/  IMAD.X R11, RZ, RZ, R2, P1 ;  /* 0x000000ffff0b7224 */ /* 0x000fc800008e0602 */
[----:B------:R-:W-:Y:S02]  /*24e0*/  IMAD.X R15, RZ, RZ, R12, P0 ;  /* 0x000000ffff0f7224 */ /* 0x000fe400000e060c */
[----:B------:R-:W-:-:S04]  /*24f0*/  IMAD.WIDE.U32 R20, R11, UR14, RZ ;  /* 0x0000000e0b147c25 */ /* 0x000fc8000f8e00ff */
[----:B-1----:R-:W-:-:S04]  /*2500*/  IMAD.WIDE.U32 R18, R15, UR4, RZ ;  /* 0x000000040f127c25 */ /* 0x002fc8000f8e00ff */
[----:B------:R-:W-:-:S04]  /*2510*/  IMAD.WIDE.U32 R20, P1, R22, UR15, R20 ;  /* 0x0000000f16147c25 */ /* 0x000fc8000f820014 */
[----:B------:R-:W-:-:S04]  /*2520*/  IMAD.WIDE.U32 R22, R22, UR14, RZ ;  /* 0x0000000e16167c25 */ /* 0x000fc8000f8e00ff */
[----:B------:R-:W-:-:S04]  /*2530*/  IMAD.WIDE.U32 R18, P0, R16, UR5, R18 ;  /* 0x0000000510127c25 */ /* 0x000fc8000f800012 */
[----:B------:R-:W-:-:S04]  /*2540*/  IMAD.WIDE.U32 R16, R16, UR4, RZ ;  /* 0x0000000410107c25 */ /* 0x000fc8000f8e00ff */
[----:B------:R-:W-:Y:S01]  /*2550*/  IMAD.X R25, RZ, RZ, RZ, P1 ;  /* 0x000000ffff197224 */ /* 0x000fe200008e06ff */
[----:B------:R-:W-:Y:S01]  /*2560*/  IADD3 RZ, P1, PT, R23, R20, RZ ;  /* 0x0000001417ff7210 */ /* 0x000fe20007f3e0ff */
[----:B------:R-:W-:Y:S02]  /*2570*/  IMAD.MOV.U32 R24, RZ, RZ, R21 ;  /* 0x000000ffff187224 */ /* 0x000fe400078e0015 */
[----:B------:R-:W-:Y:S01]  /*2580*/  IMAD.X R23, RZ, RZ, RZ, P0 ;  /* 0x000000ffff177224 */ /* 0x000fe200000e06ff */
[----:B------:R-:W-:Y:S01]  /*2590*/  IADD3 RZ, P0, PT, R17, R18, RZ ;  /* 0x0000001211ff7210 */ /* 0x000fe20007f1e0ff */
[----:B------:R-:W-:Y:S02]  /*25a0*/  IMAD.MOV.U32 R22, RZ, RZ, R19 ;  /* 0x000000ffff167224 */ /* 0x000fe400078e0013 */
[----:B------:R-:W-:Y:S01]  /*25b0*/  IMAD.WIDE.U32.X R24, R11, UR15, R24, P1 ;  /* 0x0000000f0b187c25 */ /* 0x000fe200088e0418 */
[----:B------:R-:W-:-:S03]  /*25c0*/  PLOP3.LUT P1, PT, PT, PT, UP3, 0x80, 0x8 ;  /* 0x000000000008781c */ /* 0x000fc60003f2f038 */
[----:B------:R-:W-:Y:S01]  /*25d0*/  IMAD.WIDE.U32.X R22, R15, UR5, R22, P0 ;  /* 0x000000050f167c25 */ /* 0x000fe200080e0416 */
[----:B------:R-:W-:Y:S02]  /*25e0*/  PLOP3.LUT P0, PT, PT, PT, UP2, 0x80, 0x8 ;  /* 0x000000000008781c */ /* 0x000fe40003f0f028 */
[----:B------:R-:W-:Y:S02]  /*25f0*/  SEL R3, R3, R24, !P1 ;  /* 0x0000001803037207 */ /* 0x000fe40004800000 */
[----:B------:R-:W-:Y:S02]  /*2600*/  SEL R2, R2, R25, !P1 ;  /* 0x0000001902027207 */ /* 0x000fe40004800000 */
[----:B------:R-:W-:Y:S02]  /*2610*/  SEL R13, R13, R22, !P0 ;  /* 0x000000160d0d7207 */ /* 0x000fe40004000000 */
[----:B------:R-:W-:Y:S02]  /*2620*/  SEL R12, R12, R23, !P0 ;  /* 0x000000170c0c7207 */ /* 0x000fe40004000000 */
[----:B------:R-:W-:-:S02]  /*2630*/  SHF.R.U64 R3, R3, UR8, R2 ;  /* 0x0000000803037c19 */ /* 0x000fc40008001202 */
[----:B------:R-:W-:Y:S02]  /*2640*/  SHF.R.U64 R13, R13, UR6, R12 ;  /* 0x000000060d0d7c19 */ /* 0x000fe4000800120c */
[----:B------:R-:W-:Y:S02]  /*2650*/  IADD3 R11, PT, PT, R4, -0x1, R3 ;  /* 0xffffffff040b7810 */ /* 0x000fe40007ffe003 */
[----:B------:R-:W-:Y:S02]  /*2660*/  IADD3 R3, PT, PT, R0, -0x1, R13 ;  /* 0xffffffff00037810 */ /* 0x000fe40007ffe00d */
[----:B------:R-:W-:Y:S02]  /*2670*/  IABS R2, R4 ;  /* 0x0000000400027213 */ /* 0x000fe40000000000 */
[----:B------:R-:W-:Y:S02]  /*2680*/  IABS R13, R11 ;  /* 0x0000000b000d7213 */ /* 0x000fe40000000000 */
[----:B------:R-:W-:Y:S01]  /*2690*/  IABS R12, R3 ;  /* 0x00000003000c7213 */ /* 0x000fe20000000000 */
[----:B------:R-:W-:Y:S01]  /*26a0*/  IMAD.MOV R2, RZ, RZ, -R2 ;  /* 0x000000ffff027224 */ /* 0x000fe200078e0a02 */
[----:B------:R-:W-:Y:S01]  /*26b0*/  ISETP.GE.AND P4, PT, R11, RZ, PT ;  /* 0x000000ff0b00720c */ /* 0x000fe20003f86270 */
[----:B------:R-:W-:Y:S01]  /*26c0*/  IMAD.HI.U32 R16, R13, UR11, RZ ;  /* 0x0000000b0d107c27 */ /* 0x000fe2000f8e00ff */
[----:B------:R-:W-:-:S03]  /*26d0*/  ISETP.GE.AND P3, PT, R3, RZ, PT ;  /* 0x000000ff0300720c */ /* 0x000fc60003f66270 */
[----:B------:R-:W-:-:S04]  /*26e0*/  IMAD.HI.U32 R15, R12, UR53, RZ ;  /* 0x000000350c0f7c27 */ /* 0x000fc8000f8e00ff */
[----:B------:R-:W-:Y:S02]  /*26f0*/  IMAD R2, R16, R2, R13 ;  /* 0x0000000210027224 */ /* 0x000fe400078e020d */
[----:B------:R-:W-:Y:S02]  /*2700*/  IMAD R13, R15, UR46, R12 ;  /* 0x0000002e0f0d7c24 */ /* 0x000fe4000f8e020c */
[----:B------:R-:W-:Y:S01]  /*2710*/  IMAD.U32 R12, RZ, RZ, UR52 ;  /* 0x00000034ff0c7e24 */ /* 0x000fe2000f8e00ff */
[----:B------:R-:W-:Y:S02]  /*2720*/  ISETP.LT.U32.AND P1, PT, R2, UR48, PT ;  /* 0x0000003002007c0c */ /* 0x000fe4000bf21070 */
[----:B------:R-:W-:-:S11]  /*2730*/  ISETP.LT.U32.AND P0, PT, R13, UR47, PT ;  /* 0x0000002f0d007c0c */ /* 0x000fd6000bf01070 */
[----:B------:R-:W-:Y:S02]  /*2740*/  @!P1 VIADD R2, R2, -UR48 ;  /* 0x8000003002029c36 */ /* 0x000fe40008000000 */
[----:B------:R-:W-:-:S03]  /*2750*/  @!P0 VIADD R13, R13, -UR47 ;  /* 0x8000002f0d0d8c36 */ /* 0x000fc60008000000 */
[----:B------:R-:W-:Y:S02]  /*2760*/  ISETP.LT.U32.AND P1, PT, R2, UR48, PT ;  /* 0x0000003002007c0c */ /* 0x000fe4000bf21070 */
[----:B------:R-:W-:-:S11]  /*2770*/  ISETP.LT.U32.AND P0, PT, R13, UR47, PT ;  /* 0x0000002f0d007c0c */ /* 0x000fd6000bf01070 */
[----:B------:R-:W-:Y:S01]  /*2780*/  @!P1 VIADD R2, R2, -UR48 ;  /* 0x8000003002029c36 */ /* 0x000fe20008000000 */
[----:B------:R-:W-:Y:S01]  /*2790*/  PLOP3.LUT P1, PT, PT, PT, UP6, 0x80, 0x8 ;  /* 0x000000000008781c */ /* 0x000fe20003f2f068 */
[----:B------:R-:W-:Y:S01]  /*27a0*/  @!P0 VIADD R13, R13, -UR47 ;  /* 0x8000002f0d0d8c36 */ /* 0x000fe20008000000 */
[----:B------:R-:W-:Y:S01]  /*27b0*/  PLOP3.LUT P0, PT, PT, PT, UP5, 0x80, 0x8 ;  /* 0x000000000008781c */ /* 0x000fe20003f0f058 */
[----:B------:R-:W-:Y:S02]  /*27c0*/  IMAD.MOV.U32 R15, RZ, RZ, R2 ;  /* 0x000000ffff0f7224 */ /* 0x000fe400078e0002 */
[----:B------:R-:W-:Y:S02]  /*27d0*/  IMAD.U32 R2, RZ, RZ, UR49 ;  /* 0x00000031ff027e24 */ /* 0x000fe4000f8e00ff */
[----:B------:R-:W-:Y:S02]  /*27e0*/  @!P4 IMAD.MOV R15, RZ, RZ, -R15 ;  /* 0x000000ffff0fc224 */ /* 0x000fe400078e0a0f */
[----:B------:R-:W-:-:S03]  /*27f0*/  @!P3 IMAD.MOV R13, RZ, RZ, -R13 ;  /* 0x000000ffff0db224 */ /* 0x000fc600078e0a0d */
[----:B------:R-:W-:Y:S02]  /*2800*/  SEL R12, R12, R15, !P1 ;  /* 0x0000000f0c0c7207 */ /* 0x000fe40004800000 */
[----:B------:R-:W-:Y:S02]  /*2810*/  SEL R2, R2, R13, !P0 ;  /* 0x0000000d02027207 */ /* 0x000fe40004000000 */
[----:B------:R-:W-:Y:S01]  /*2820*/  PLOP3.LUT P0, PT, PT, PT, UP4, 0x80, 0x8 ;  /* 0x000000000008781c */ /* 0x000fe20003f0f048 */
[----:B------:R-:W-:Y:S02]  /*2830*/  IMAD.IADD R11, R11, 0x1, -R12 ;  /* 0x000000010b0b7824 */ /* 0x000fe400078e0a0c */
[----:B------:R-:W-:-:S04]  /*2840*/  IMAD.IADD R2, R3, 0x1, -R2 ;  /* 0x0000000103027824 */ /* 0x000fc800078e0a02 */
[----:B------:R-:W-:Y:S01]  /*2850*/  IMAD R16, R11, R2, RZ ;  /* 0x000000020b107224 */ /* 0x000fe200078e02ff */
[----:B------:R-:W-:-:S04]  /*2860*/  SEL R12, R2, R11, !P0 ;  /* 0x0000000b020c7207 */ /* 0x000fc80004000000 */
[----:B------:R-:W-:Y:S02]  /*2870*/  SHF.R.S32.HI R13, RZ, 0x1f, R12 ;  /* 0x0000001fff0d7819 */ /* 0x000fe4000001140c */
[----:B------:R-:W-:Y:S02]  /*2880*/  SHF.R.S32.HI R17, RZ, 0x1f, R16 ;  /* 0x0000001fff117819 */ /* 0x000fe40000011410 */
.L_x_17:
[----:B------:R-:W-:Y:S05]  /*2890*/  BSYNC.RECONVERGENT B0 ;  /* 0x0000000000007941 */ /* 0x000fea0003800200 */
.L_x_16:
[----:B------:R-:W2:Y:S01]  /*28a0*/  SHFL.UP PT, R3, R16, 0x1, RZ ;  /* 0x0420000010037989 */ /* 0x000ea200000e00ff */
[C---:B------:R-:W-:Y:S02]  /*28b0*/  ISETP.NE.AND P6, PT, R7.reuse, RZ, PT ;  /* 0x000000ff0700720c */ /* 0x040fe40003fc5270 */
[C---:B------:R-:W-:Y:S01]  /*28c0*/  ISETP.GE.U32.AND P1, PT, R7.reuse, 0x2, PT ;  /* 0x000000020700780c */ /* 0x040fe20003f26070 */
[----:B------:R-:W3:Y:S01]  /*28d0*/  SHFL.UP PT, R2, R17, 0x1, RZ ;  /* 0x0420000011027989 */ /* 0x000ee200000e00ff */
[C---:B------:R-:W-:Y:S02]  /*28e0*/  ISETP.GE.U32.AND P3, PT, R7.reuse, 0x4, PT ;  /* 0x000000040700780c */ /* 0x040fe40003f66070 */
[C---:B------:R-:W-:Y:S02]  /*28f0*/  ISETP.GE.U32.AND P4, PT, R7.reuse, 0x8, PT ;  /* 0x000000080700780c */ /* 0x040fe40003f86070 */
[----:B------:R-:W-:Y:S02]  /*2900*/  ISETP.GE.U32.AND P5, PT, R7, 0x10, PT ;  /* 0x000000100700780c */ /* 0x000fe40003fa6070 */
[----:B--2---:R-:W-:-:S02]  /*2910*/  SEL R3, R3, RZ, P6 ;  /* 0x000000ff03037207 */ /* 0x004fc40003000000 */
[----:B---3--:R-:W-:Y:S02]  /*2920*/  SEL R2, R2, RZ, P6 ;  /* 0x000000ff02027207 */ /* 0x008fe40003000000 */
[----:B------:R-:W-:-:S05]  /*2930*/  IADD3 R3, P0, PT, R3, R16, RZ ;  /* 0x0000001003037210 */ /* 0x000fca0007f1e0ff */
[----:B------:R-:W-:Y:S01]  /*2940*/  IMAD.X R2, R2, 0x1, R17, P0 ;  /* 0x0000000102027824 */ /* 0x000fe200000e0611 */
[----:B-1----:R-:W1:Y:S04]  /*2950*/  SHFL.UP PT, R18, R3, 0x2, RZ ;  /* 0x0440000003127989 */ /* 0x002e6800000e00ff */
[----:B------:R-:W2:Y:S01]  /*2960*/  SHFL.UP PT, R11, R2, 0x2, RZ ;  /* 0x04400000020b7989 */ /* 0x000ea200000e00ff */
[----:B-1----:R-:W-:-:S04]  /*2970*/  SEL R18, R18, RZ, P1 ;  /* 0x000000ff12127207 */ /* 0x002fc80000800000 */
[----:B------:R-:W-:Y:S02]  /*2980*/  IADD3 R18, P0, PT, R18, R3, RZ ;  /* 0x0000000312127210 */ /* 0x000fe40007f1e0ff */
[----:B--2---:R-:W-:-:S03]  /*2990*/  SEL R11, R11, RZ, P1 ;  /* 0x000000ff0b0b7207 */ /* 0x004fc60000800000 */
[----:B------:R-:W1:Y:S02]  /*29a0*/  SHFL.UP PT, R15, R18, 0x4, RZ ;  /* 0x04800000120f7989 */ /* 0x000e6400000e00ff */
[----:B------:R-:W-:-:S05]  /*29b0*/  IMAD.X R11, R11, 0x1, R2, P0 ;  /* 0x000000010b0b7824 */ /* 0x000fca00000e0602 */
        /* <DEDUP_REMOVED lines=9> */
[----:B--2---:R-:W-:-:S05]  /*2a50*/  SEL R3, R3, RZ, P4 ;  /* 0x000000ff03037207 */ /* 0x004fca0002000000 */
[----:B------:R-:W-:Y:S02]  /*2a60*/  IMAD.X R11, R3, 0x1, R2, P0 ;  /* 0x00000001030b7824 */ /* 0x000fe400000e0602 */
[----:B------:R-:W1:Y:S01]  /*2a70*/  SHFL.UP PT, R3, R18, 0x10, RZ ;  /* 0x0600000012037989 */ /* 0x000e6200000e00ff */
[----:B------:R-:W-:-:S03]  /*2a80*/  IMAD.U32 R2, RZ, RZ, UR17 ;  /* 0x00000011ff027e24 */ /* 0x000fc6000f8e00ff */
[----:B------:R-:W2:Y:S01]  /*2a90*/  SHFL.UP PT, R22, R11, 0x10, RZ ;  /* 0x060000000b167989 */ /* 0x000ea200000e00ff */
[----:B-1----:R-:W-:Y:S02]  /*2aa0*/  SEL R3, R3, RZ, P5 ;  /* 0x000000ff03037207 */ /* 0x002fe40002800000 */
[----:B--2---:R-:W-:Y:S02]  /*2ab0*/  SEL R22, R22, RZ, P5 ;  /* 0x000000ff16167207 */ /* 0x004fe40002800000 */
[----:B------:R-:W-:-:S05]  /*2ac0*/  IADD3 R20, P0, PT, R3, R18, RZ ;  /* 0x0000001203147210 */ /* 0x000fca0007f1e0ff */
[----:B------:R-:W-:Y:S01]  /*2ad0*/  IMAD.X R19, R22, 0x1, R11, P0 ;  /* 0x0000000116137824 */ /* 0x000fe200000e060b */
[----:B------:R-:W-:Y:S01]  /*2ae0*/  ISETP.LE.U32.AND P0, PT, R20, UR24, PT ;  /* 0x0000001814007c0c */ /* 0x000fe2000bf03070 */
[----:B------:R-:W-:Y:S02]  /*2af0*/  IMAD.MOV.U32 R18, RZ, RZ, R20 ;  /* 0x000000ffff127224 */ /* 0x000fe400078e0014 */
[----:B------:R-:W-:Y:S01]  /*2b00*/  IMAD.MOV.U32 R15, RZ, RZ, R19 ;  /* 0x000000ffff0f7224 */ /* 0x000fe200078e0013 */
[----:B------:R-:W-:Y:S02]  /*2b10*/  ISETP.GE.U32.AND.EX P0, PT, R2, R19, PT, P0 ;  /* 0x000000130200720c */ /* 0x000fe40003f06100 */
[----:B------:R-:W-:-:S11]  /*2b20*/  CS2R R2, SRZ ;  /* 0x0000000000027805 */ /* 0x000fd6000001ff00 */
[----:B------:R-:W-:-:S04]  /*2b30*/  VOTE.ANY R21, PT, !P0 ;  /* 0x0000000000157806 */ /* 0x000fc800040e0100 */
[----:B------:R-:W-:-:S13]  /*2b40*/  ISETP.NE.AND P0, PT, R21, RZ, PT ;  /* 0x000000ff1500720c */ /* 0x000fda0003f05270 */
[----:B------:R-:W-:Y:S05]  /*2b50*/  @P0 BRA `(.L_x_18) ;  /* 0x0000000800500947 */ /* 0x000fea0003800000 */
[----:B------:R-:W1:Y:S01]  /*2b60*/  LDC R11, c[0x0][0xbe0] ;  /* 0x0002f800ff0b7b82 */ /* 0x000e620000000800 */
[----:B------:R-:W-:Y:S01]  /*2b70*/  LOP3.LUT R10, R10, 0xfffffffe, RZ, 0xc0, !PT ;  /* 0xfffffffe0a0a7812 */ /* 0x000fe200078ec0ff */
[----:B------:R-:W2:Y:S01]  /*2b80*/  LDCU UR45, c[0x0][0xbe8] ;  /* 0x00017d00ff2d77ac */ /* 0x000ea20008000800 */
[----:B------:R-:W3:Y:S01]  /*2b90*/  LDCU.64 UR10, c[0x0][0xba8] ;  /* 0x00017500ff0a77ac */ /* 0x000ee20008000a00 */
[----:B------:R-:W4:Y:S01]  /*2ba0*/  LDCU.64 UR8, c[0x0][0xbb0] ;  /* 0x00017600ff0877ac */ /* 0x000f220008000a00 */
[----:B------:R-:W1:Y:S02]  /*2bb0*/  LDCU.128 UR4, c[0x0][0xbc0] ;  /* 0x00017800ff0477ac */ /* 0x000e640008000c00 */
[----:B-1----:R-:W-:-:S13]  /*2bc0*/  ISETP.NE.AND P0, PT, R11, 0x1, PT ;  /* 0x000000010b00780c */ /* 0x002fda0003f05270 */
[----:B--234-:R-:W-:-:S07]  /*2bd0*/  @P0 LOP3.LUT R10, R10, 0x1, RZ, 0xfc, !PT ;  /* 0x000000010a0a0812 */ /* 0x01cfce00078efcff */
.L_x_21:
[C---:B------:R-:W-:Y:S01]  /*2be0*/  VIADD R2, R14.reuse, 0x40 ;  /* 0x000000400e027836 */ /* 0x040fe20000000000 */
[----:B-----5:R-:W-:Y:S01]  /*2bf0*/  MOV R18, R5 ;  /* 0x0000000500127202 */ /* 0x020fe20000000f00 */
[----:B------:R-:W-:Y:S02]  /*2c00*/  VIADD R14, R14, 0x20 ;  /* 0x000000200e0e7836 */ /* 0x000fe40000000000 */
[----:B------:R-:W-:Y:S01]  /*2c10*/  IMAD.MOV.U32 R15, RZ, RZ, R6 ;  /* 0x000000ffff0f7224 */ /* 0x000fe200078e0006 */
[----:B------:R-:W-:-:S13]  /*2c20*/  ISETP.GE.AND P0, PT, R2, UR45, PT ;  /* 0x0000002d02007c0c */ /* 0x000fda000bf06270 */
[----:B------:R-:W1:Y:S01]  /*2c30*/  @!P0 LDC.64 R22, c[0x0][0xbf0] ;  /* 0x0002fc00ff168b82 */ /* 0x000e620000000a00 */
[----:B------:R2:W3:Y:S01]  /*2c40*/  SHFL.IDX PT, R2, R19, 0x1f, 0x1f ;  /* 0x03e01f0013027f89 */ /* 0x0004e200000e0000 */
[----:B------:R-:W-:Y:S01]  /*2c50*/  BSSY.RECONVERGENT B0, `(.L_x_19) ;  /* 0x000005e000007945 */ /* 0x000fe20003800200 */
[----:B------:R-:W-:Y:S02]  /*2c60*/  HFMA2 R17, -RZ, RZ, 0, 0 ;  /* 0x00000000ff117431 */ /* 0x000fe400000001ff */
[----:B------:R2:W4:Y:S01]  /*2c70*/  SHFL.IDX PT, R3, R20, 0x1f, 0x1f ;  /* 0x03e01f0014037f89 */ /* 0x00052200000e0000 */
[----:B-1----:R-:W-:-:S05]  /*2c80*/  @!P0 IMAD.WIDE.U32 R22, R14, 0xc, R22 ;  /* 0x0000000c0e168825 */ /* 0x002fca00078e0016 */
[----:B------:R2:W5:Y:S04]  /*2c90*/  @!P0 LDG.E R5, desc[UR50][R22.64+0x180] ;  /* 0x0001803216058981 */ /* 0x000568000c1e1900 */
[----:B------:R2:W5:Y:S01]  /*2ca0*/  @!P0 LDG.E R6, desc[UR50][R22.64+0x184] ;  /* 0x0001843216068981 */ /* 0x000562000c1e1900 */
[----:B------:R-:W-:Y:S02]  /*2cb0*/  ISETP.GE.AND P0, PT, R14, UR45, PT ;  /* 0x0000002d0e007c0c */ /* 0x000fe4000bf06270 */
[----:B------:R-:W-:-:S11]  /*2cc0*/  MOV R16, 0x7fffffff ;  /* 0x7fffffff00107802 */ /* 0x000fd60000000f00 */
[----:B---34-:R-:W-:Y:S05]  /*2cd0*/  @P0 BRA `(.L_x_20) ;  /* 0x0000000400540947 */ /* 0x018fea0003800000 */
[----:B------:R-:W-:-:S04]  /*2ce0*/  IADD3 R13, P0, PT, R18, UR12, RZ ;  /* 0x0000000c120d7c10 */ /* 0x000fc8000ff1e0ff */
[----:B------:R-:W-:Y:S02]  /*2cf0*/  LEA.HI.X.SX32 R12, R18, UR13, 0x1, P0 ;  /* 0x0000000d120c7c11 */ /* 0x000fe400080f0eff */
[----:B------:R-:W-:-:S04]  /*2d00*/  IADD3 R18, P0, PT, R15, UR19, RZ ;  /* 0x000000130f127c10 */ /* 0x000fc8000ff1e0ff */
[----:B------:R-:W-:Y:S02]  /*2d10*/  LEA.HI.X.SX32 R17, R15, UR40, 0x1, P0 ;  /* 0x000000280f117c11 */ /* 0x000fe400080f0eff */
[----:B------:R-:W-:-:S05]  /*2d20*/  IADD3 R16, P0, PT, R13, UR9, RZ ;  /* 0x000000090d107c10 */ /* 0x000fca000ff1e0ff */
[----:B------:R-:W-:Y:S01]  /*2d30*/  IMAD.X R15, RZ, RZ, R12, P0 ;  /* 0x000000ffff0f7224 */ /* 0x000fe200000e060c */
[----:B--2---:R-:W-:Y:S01]  /*2d40*/  IADD3 R20, P0, PT, R18, UR7, RZ ;  /* 0x0000000712147c10 */ /* 0x004fe2000ff1e0ff */
[----:B------:R-:W-:-:S04]  /*2d50*/  IMAD.WIDE.U32 R28, R16, UR10, RZ ;  /* 0x0000000a101c7c25 */ /* 0x000fc8000f8e00ff */
[----:B------:R-:W-:-:S04]  /*2d60*/  IMAD.WIDE.U32 R26, R15, UR10, RZ ;  /* 0x0000000a0f1a7c25 */ /* 0x000fc8000f8e00ff */
[----:B------:R-:W-:Y:S02]  /*2d70*/  IMAD.X R19, RZ, RZ, R17, P0 ;  /* 0x000000ffff137224 */ /* 0x000fe400000e0611 */
[----:B------:R-:W-:-:S04]  /*2d80*/  IMAD.WIDE.U32 R26, P0, R16, UR11, R26 ;  /* 0x0000000b101a7c25 */ /* 0x000fc8000f80001a */
[----:B------:R-:W-:-:S04]  /*2d90*/  IMAD.WIDE.U32 R22, R19, UR4, RZ ;  /* 0x0000000413167c25 */ /* 0x000fc8000f8e00ff */
[----:B------:R-:W-:Y:S02]  /*2da0*/  IMAD.X R25, RZ, RZ, RZ, P0 ;  /* 0x000000ffff197224 */ /* 0x000fe400000e06ff */
[----:B------:R-:W-:-:S04]  /*2db0*/  IMAD.WIDE.U32 R22, P0, R20, UR5, R22 ;  /* 0x0000000514167c25 */ /* 0x000fc8000f800016 */
[----:B------:R-:W-:Y:S01]  /*2dc0*/  IMAD.X R21, RZ, RZ, RZ, P0 ;  /* 0x000000ffff157224 */ /* 0x000fe200000e06ff */
[----:B------:R-:W-:Y:S01]  /*2dd0*/  IADD3 RZ, P0, PT, R29, R26, RZ ;  /* 0x0000001a1dff7210 */ /* 0x000fe20007f1e0ff */
[----:B------:R-:W-:Y:S02]  /*2de0*/  IMAD.MOV.U32 R24, RZ, RZ, R27 ;  /* 0x000000ffff187224 */ /* 0x000fe400078e001b */
[----:B------:R-:W-:-:S04]  /*2df0*/  IMAD.WIDE.U32 R26, R20, UR4, RZ ;  /* 0x00000004141a7c25 */ /* 0x000fc8000f8e00ff */
[----:B------:R-:W-:Y:S01]  /*2e00*/  IMAD.WIDE.U32.X R24, R15, UR11, R24, P0 ;  /* 0x0000000b0f187c25 */ /* 0x000fe200080e0418 */
[----:B------:R-:W-:-:S03]  /*2e10*/  IADD3 RZ, P0, PT, R27, R22, RZ ;  /* 0x000000161bff7210 */ /* 0x000fc60007f1e0ff */
[----:B------:R-:W-:-:S04]  /*2e20*/  IMAD.MOV.U32 R20, RZ, RZ, R23 ;  /* 0x000000ffff147224 */ /* 0x000fc800078e0017 */
[----:B------:R-:W-:Y:S01]  /*2e30*/  IMAD.WIDE.U32.X R20, R19, UR5, R20, P0 ;  /* 0x0000000513147c25 */ /* 0x000fe200080e0414 */
[----:B------:R-:W-:-:S04]  /*2e40*/  ISETP.NE.U32.AND P0, PT, RZ, UR10, PT ;  /* 0x0000000aff007c0c */ /* 0x000fc8000bf05070 */
[----:B------:R-:W-:-:S04]  /*2e50*/  ISETP.NE.AND.EX P0, PT, RZ, UR11, PT, P0 ;  /* 0x0000000bff007c0c */ /* 0x000fc8000bf05300 */
[----:B------:R-:W-:Y:S02]  /*2e60*/  SEL R15, R13, R24, !P0 ;  /* 0x000000180d0f7207 */ /* 0x000fe40004000000 */
[----:B------:R-:W-:Y:S02]  /*2e70*/  SEL R12, R12, R25, !P0 ;  /* 0x000000190c0c7207 */ /* 0x000fe40004000000 */
[----:B------:R-:W-:Y:S02]  /*2e80*/  ISETP.NE.U32.AND P0, PT, RZ, UR4, PT ;  /* 0x00000004ff007c0c */ /* 0x000fe4000bf05070 */
[----:B------:R-:W-:Y:S02]  /*2e90*/  SHF.R.U64 R15, R15, UR8, R12 ;  /* 0x000000080f0f7c19 */ /* 0x000fe4000800120c */
[----:B------:R-:W-:Y:S02]  /*2ea0*/  ISETP.NE.AND.EX P0, PT, RZ, UR5, PT, P0 ;  /* 0x00000005ff007c0c */ /* 0x000fe4000bf05300 */
[----:B------:R-:W-:-:S02]  /*2eb0*/  IADD3 R19, PT, PT, R4, -0x1, R15 ;  /* 0xffffffff04137810 */ /* 0x000fc40007ffe00f */
[----:B------:R-:W-:Y:S02]  /*2ec0*/  SEL R13, R17, R21, !P0 ;  /* 0x00000015110d7207 */ /* 0x000fe40004000000 */
[----:B------:R-:W-:Y:S02]  /*2ed0*/  IABS R17, R4 ;  /* 0x0000000400117213 */ /* 0x000fe40000000000 */
[----:B------:R-:W-:Y:S02]  /*2ee0*/  SEL R18, R18, R20, !P0 ;  /* 0x0000001412127207 */ /* 0x000fe40004000000 */
[----:B------:R-:W1:Y:S01]  /*2ef0*/  I2F.RP R22, R17 ;  /* 0x0000001100167306 */ /* 0x000e620000209400 */
[----:B------:R-:W-:Y:S02]  /*2f00*/  IABS R15, R19 ;  /* 0x00000013000f7213 */ /* 0x000fe40000000000 */
[----:B------:R-:W-:Y:S02]  /*2f10*/  IABS R12, R4 ;  /* 0x00000004000c7213 */ /* 0x000fe40000000000 */
[----:B------:R-:W-:-:S03]  /*2f20*/  SHF.R.U64 R13, R18, UR6, R13 ;  /* 0x00000006120d7c19 */ /* 0x000fc6000800120d */
[----:B------:R-:W-:Y:S01]  /*2f30*/  IMAD.MOV R12, RZ, RZ, -R12 ;  /* 0x000000ffff0c7224 */ /* 0x000fe200078e0a0c */
[----:B------:R-:W-:-:S04]  /*2f40*/  IADD3 R18, PT, PT, R0, -0x1, R13 ;  /* 0xffffffff00127810 */ /* 0x000fc80007ffe00d */
[----:B------:R-:W-:Y:S01]  /*2f50*/  IABS R13, R18 ;  /* 0x00000012000d7213 */ /* 0x000fe20000000000 */
[----:B-1----:R-:W1:Y:S02]  /*2f60*/  MUFU.RCP R20, R22 ;  /* 0x0000001600147308 */ /* 0x002e640000001000 */
[----:B-1----:R-:W-:-:S06]  /*2f70*/  VIADD R20, R20, 0xffffffe ;  /* 0x0ffffffe14147836 */ /* 0x002fcc0000000000 */
[----:B------:R-:W1:Y:S02]  /*2f80*/  F2I.FTZ.U32.TRUNC.NTZ R21, R20 ;  /* 0x0000001400157305 */ /* 0x000e64000021f000 */
[----:B-1----:R-:W-:Y:S02]  /*2f90*/  IMAD.MOV R16, RZ, RZ, -R21 ;  /* 0x000000ffff107224 */ /* 0x002fe400078e0a15 */
[----:B------:R-:W-:Y:S02]  /*2fa0*/  IMAD.MOV.U32 R20, RZ, RZ, RZ ;  /* 0x000000ffff147224 */ /* 0x000fe400078e00ff */
[----:B------:R-:W-:Y:S01]  /*2fb0*/  IMAD R23, R16, R17, RZ ;  /* 0x0000001110177224 */ /* 0x000fe200078e02ff */
[----:B------:R-:W-:-:S03]  /*2fc0*/  IABS R16, R0 ;  /* 0x0000000000107213 */ /* 0x000fc60000000000 */
[----:B------:R-:W-:Y:S02]  /*2fd0*/  IMAD.HI.U32 R23, R21, R23, R20 ;  /* 0x0000001715177227 */ /* 0x000fe400078e0014 */
[----:B------:R-:W1:Y:S04]  /*2fe0*/  I2F.RP R21, R16 ;  /* 0x0000001000157306 */ /* 0x000e680000209400 */
[----:B------:R-:W-:-:S04]  /*2ff0*/  IMAD.HI.U32 R23, R23, R15, RZ ;  /* 0x0000000f17177227 */ /* 0x000fc800078e00ff */
[----:B------:R-:W-:-:S05]  /*3000*/  IMAD R20, R23, R12, R15 ;  /* 0x0000000c17147224 */ /* 0x000fca00078e020f */
[----:B------:R-:W-:Y:S01]  /*3010*/  ISETP.GT.U32.AND P0, PT, R17, R20, PT ;  /* 0x000000141100720c */ /* 0x000fe20003f04070 */
[----:B-1----:R-:W1:-:S12]  /*3020*/  MUFU.RCP R22, R21 ;  /* 0x0000001500167308 */ /* 0x002e580000001000 */
[----:B------:R-:W-:Y:S02]  /*3030*/  @!P0 IMAD.IADD R20, R20, 0x1, -R17 ;  /* 0x0000000114148824 */ /* 0x000fe400078e0a11 */
[----:B-1----:R-:W-:-:S04]  /*3040*/  VIADD R22, R22, 0xffffffe ;  /* 0x0ffffffe16167836 */ /* 0x002fc80000000000 */
[----:B------:R-:W1:Y:S02]  /*3050*/  F2I.FTZ.U32.TRUNC.NTZ R23, R22 ;  /* 0x0000001600177305 */ /* 0x000e64000021f000 */
[----:B-1----:R-:W-:Y:S02]  /*3060*/  IMAD.MOV R12, RZ, RZ, -R23 ;  /* 0x000000ffff0c7224 */ /* 0x002fe400078e0a17 */
[----:B------:R-:W-:Y:S02]  /*3070*/  IMAD.MOV.U32 R22, RZ, RZ, RZ ;  /* 0x000000ffff167224 */ /* 0x000fe400078e00ff */
[----:B------:R-:W-:Y:S01]  /*3080*/  IMAD R15, R12, R16, RZ ;  /* 0x000000100c0f7224 */ /* 0x000fe200078e02ff */
[----:B------:R-:W-:-:S03]  /*3090*/  IABS R12, R0 ;  /* 0x00000000000c7213 */ /* 0x000fc60000000000 */
[----:B------:R-:W-:-:S04]  /*30a0*/  IMAD.HI.U32 R15, R23, R15, R22 ;  /* 0x0000000f170f7227 */ /* 0x000fc800078e0016 */
[----:B------:R-:W-:Y:S02]  /*30b0*/  IMAD.MOV R12, RZ, RZ, -R12 ;  /* 0x000000ffff0c7224 */ /* 0x000fe400078e0a0c */
[----:B------:R-:W-:-:S04]  /*30c0*/  IMAD.HI.U32 R15, R15, R13, RZ ;  /* 0x0000000d0f0f7227 */ /* 0x000fc800078e00ff */
[----:B------:R-:W-:-:S05]  /*30d0*/  IMAD R13, R15, R12, R13 ;  /* 0x0000000c0f0d7224 */ /* 0x000fca00078e020d */
[----:B------:R-:W-:-:S13]  /*30e0*/  ISETP.GT.U32.AND P0, PT, R16, R13, PT ;  /* 0x0000000d1000720c */ /* 0x000fda0003f04070 */
[----:B------:R-:W-:Y:S01]  /*30f0*/  @!P0 IMAD.IADD R13, R13, 0x1, -R16 ;  /* 0x000000010d0d8824 */ /* 0x000fe200078e0a10 */
[----:B------:R-:W-:-:S13]  /*3100*/  ISETP.GT.U32.AND P0, PT, R17, R20, PT ;  /* 0x000000141100720c */ /* 0x000fda0003f04070 */
[----:B------:R-:W-:Y:S01]  /*3110*/  @!P0 IMAD.IADD R20, R20, 0x1, -R17 ;  /* 0x0000000114148824 */ /* 0x000fe200078e0a11 */
[----:B------:R-:W-:-:S13]  /*3120*/  ISETP.GT.U32.AND P0, PT, R16, R13, PT ;  /* 0x0000000d1000720c */ /* 0x000fda0003f04070 */
[----:B------:R-:W-:Y:S01]  /*3130*/  @!P0 IMAD.IADD R13, R13, 0x1, -R16 ;  /* 0x000000010d0d8824 */ /* 0x000fe200078e0a10 */
[----:B------:R-:W-:-:S13]  /*3140*/  ISETP.GE.AND P0, PT, R19, RZ, PT ;  /* 0x000000ff1300720c */ /* 0x000fda0003f06270 */
[----:B------:R-:W-:Y:S01]  /*3150*/  @!P0 IMAD.MOV R20, RZ, RZ, -R20 ;  /* 0x000000ffff148224 */ /* 0x000fe200078e0a14 */
[----:B------:R-:W-:-:S13]  /*3160*/  ISETP.GE.AND P0, PT, R18, RZ, PT ;  /* 0x000000ff1200720c */ /* 0x000fda0003f06270 */
[----:B------:R-:W-:Y:S01]  /*3170*/  @!P0 IMAD.MOV R13, RZ, RZ, -R13 ;  /* 0x000000ffff0d8224 */ /* 0x000fe200078e0a0d */
[----:B------:R-:W-:-:S13]  /*3180*/  ISETP.NE.AND P0, PT, RZ, UR27, PT ;  /* 0x0000001bff007c0c */ /* 0x000fda000bf05270 */
[----:B------:R-:W-:Y:S02]  /*3190*/  @!P0 LOP3.LUT R20, RZ, UR27, RZ, 0x33, !PT ;  /* 0x0000001bff148c12 */ /* 0x000fe4000f8e33ff */
[----:B------:R-:W-:-:S03]  /*31a0*/  ISETP.NE.AND P0, PT, RZ, UR26, PT ;  /* 0x0000001aff007c0c */ /* 0x000fc6000bf05270 */
[----:B------:R-:W-:-:S10]  /*31b0*/  IMAD.IADD R16, R19, 0x1, -R20 ;  /* 0x0000000113107824 */ /* 0x000fd400078e0a14 */
[----:B------:R-:W-:Y:S02]  /*31c0*/  @!P0 LOP3.LUT R13, RZ, UR26, RZ, 0x33, !PT ;  /* 0x0000001aff0d8c12 */ /* 0x000fe4000f8e33ff */
[----:B------:R-:W-:-:S03]  /*31d0*/  ISETP.NE.AND P0, PT, R11, 0x1, PT ;  /* 0x000000010b00780c */ /* 0x000fc60003f05270 */
[----:B------:R-:W-:-:S05]  /*31e0*/  IMAD.IADD R13, R18, 0x1, -R13 ;  /* 0x00000001120d7824 */ /* 0x000fca00078e0a0d */
[CC--:B------:R-:W-:Y:S01]  /*31f0*/  SEL R12, R13.reuse, R16.reuse, !P0 ;  /* 0x000000100d0c7207 */ /* 0x0c0fe20004000000 */
[----:B------:R-:W-:-:S03]  /*3200*/  IMAD R16, R13, R16, RZ ;  /* 0x000000100d107224 */ /* 0x000fc600078e02ff */
[----:B------:R-:W-:Y:S02]  /*3210*/  SHF.R.S32.HI R13, RZ, 0x1f, R12 ;  /* 0x0000001fff0d7819 */ /* 0x000fe4000001140c */
[----:B------:R-:W-:Y:S02]  /*3220*/  SHF.R.S32.HI R17, RZ, 0x1f, R16 ;  /* 0x0000001fff117819 */ /* 0x000fe40000011410 */
.L_x_20:
[----:B------:R-:W-:Y:S05]  /*3230*/  BSYNC.RECONVERGENT B0 ;  /* 0x0000000000007941 */ /* 0x000fea0003800200 */
.L_x_19:
[----:B------:R-:W1:Y:S04]  /*3240*/  SHFL.UP PT, R15, R16, 0x1, RZ ;  /* 0x04200000100f7989 */ /* 0x000e6800000e00ff */
[----:B--2---:R-:W2:Y:S01]  /*3250*/  SHFL.UP PT, R20, R17, 0x1, RZ ;  /* 0x0420000011147989 */ /* 0x004ea200000e00ff */
[----:B-1----:R-:W-:Y:S02]  /*3260*/  SEL R15, R15, RZ, P6 ;  /* 0x000000ff0f0f7207 */ /* 0x002fe40003000000 */
[----:B--2---:R-:W-:Y:S02]  /*3270*/  SEL R20, R20, RZ, P6 ;  /* 0x000000ff14147207 */ /* 0x004fe40003000000 */
[----:B------:R-:W-:-:S05]  /*3280*/  IADD3 R18, P0, PT, R15, R16, RZ ;  /* 0x000000100f127210 */ /* 0x000fca0007f1e0ff */
[----:B------:R-:W-:Y:S01]  /*3290*/  IMAD.X R15, R20, 0x1, R17, P0 ;  /* 0x00000001140f7824 */ /* 0x000fe200000e0611 */
[----:B------:R-:W1:Y:S04]  /*32a0*/  SHFL.UP PT, R19, R18, 0x2, RZ ;  /* 0x0440000012137989 */ /* 0x000e6800000e00ff */
[----:B------:R-:W2:Y:S01]  /*32b0*/  SHFL.UP PT, R20, R15, 0x2, RZ ;  /* 0x044000000f147989 */ /* 0x000ea200000e00ff */
        /* <DEDUP_REMOVED lines=14> */
[----:B------:R-:W-:Y:S01]  /*33a0*/  IADD3 R23, P0, PT, R15, R22, RZ ;  /* 0x000000160f177210 */ /* 0x000fe20007f1e0ff */
[----:B------:R-:W-:-:S04]  /*33b0*/  IMAD.U32 R22, RZ, RZ, UR17 ;  /* 0x00000011ff167e24 */ /* 0x000fc8000f8e00ff */
[----:B------:R-:W-:Y:S02]  /*33c0*/  IMAD.X R24, R18, 0x1, R21, P0 ;  /* 0x0000000112187824 */ /* 0x000fe400000e0615 */
[----:B------:R-:W1:Y:S04]  /*33d0*/  SHFL.UP PT, R18, R23, 0x10, RZ ;  /* 0x0600000017127989 */ /* 0x000e6800000e00ff */
[----:B------:R-:W2:Y:S01]  /*33e0*/  SHFL.UP PT, R15, R24, 0x10, RZ ;  /* 0x06000000180f7989 */ /* 0x000ea200000e00ff */
[----:B-1----:R-:W-:Y:S02]  /*33f0*/  SEL R18, R18, RZ, P5 ;  /* 0x000000ff12127207 */ /* 0x002fe40002800000 */
[----:B--2---:R-:W-:Y:S02]  /*3400*/  SEL R15, R15, RZ, P5 ;  /* 0x000000ff0f0f7207 */ /* 0x004fe40002800000 */
[----:B------:R-:W-:-:S05]  /*3410*/  IADD3 R18, P0, PT, R18, R23, RZ ;  /* 0x0000001712127210 */ /* 0x000fca0007f1e0ff */
[----:B------:R-:W-:Y:S01]  /*3420*/  IMAD.X R15, R15, 0x1, R24, P0 ;  /* 0x000000010f0f7824 */ /* 0x000fe200000e0618 */
[----:B------:R-:W-:-:S05]  /*3430*/  IADD3 R20, P0, PT, R18, R3, RZ ;  /* 0x0000000312147210 */ /* 0x000fca0007f1e0ff */
[----:B------:R-:W-:Y:S01]  /*3440*/  IMAD.X R19, R15, 0x1, R2, P0 ;  /* 0x000000010f137824 */ /* 0x000fe200000e0602 */
[----:B------:R-:W-:-:S04]  /*3450*/  ISETP.LE.U32.AND P0, PT, R20, UR24, PT ;  /* 0x0000001814007c0c */ /* 0x000fc8000bf03070 */
[----:B------:R-:W-:-:S13]  /*3460*/  ISETP.GE.U32.AND.EX P0, PT, R22, R19, PT, P0 ;  /* 0x000000131600720c */ /* 0x000fda0003f06100 */
[----:B------:R-:W-:-:S04]  /*3470*/  VOTE.ANY R21, PT, !P0 ;  /* 0x0000000000157806 */ /* 0x000fc800040e0100 */
[----:B------:R-:W-:-:S13]  /*3480*/  ISETP.NE.AND P0, PT, R21, RZ, PT ;  /* 0x000000ff1500720c */ /* 0x000fda0003f05270 */
[----:B------:R-:W-:Y:S05]  /*3490*/  @!P0 BRA `(.L_x_21) ;  /* 0xfffffff400d08947 */ /* 0x000fea000383ffff */
.L_x_18:
[----:B------:R-:W1:Y:S08]  /*34a0*/  BREV R11, R21 ;  /* 0x00000015000b7301 */ /* 0x000e700000000000 */
[----:B-1----:R-:W1:Y:S02]  /*34b0*/  FLO.U32.SH R11, R11 ;  /* 0x0000000b000b7300 */ /* 0x002e6400000e0400 */
[----:B-1----:R-:W1:Y:S02]  /*34c0*/  SHFL.IDX PT, R14, R14, R11, 0x1f ;  /* 0x00001f0b0e0e7589 */ /* 0x002e6400000e0000 */
[----:B-1----:R-:W-:-:S05]  /*34d0*/  IMAD.IADD R19, R7, 0x1, R14 ;  /* 0x0000000107137824 */ /* 0x002fca00078e020e */
[----:B------:R-:W-:-:S13]  /*34e0*/  ISETP.GE.AND P0, PT, R19, UR45, PT ;  /* 0x0000002d13007c0c */ /* 0x000fda000bf06270 */
[----:B------:R-:W1:Y:S02]  /*34f0*/  @!P0 LDC.64 R22, c[0x0][0xbf0] ;  /* 0x0002fc00ff168b82 */ /* 0x000e640000000a00 */
[----:B-1----:R-:W-:-:S05]  /*3500*/  @!P0 IMAD.WIDE R22, R19, 0xc, R22 ;  /* 0x0000000c13168825 */ /* 0x002fca00078e0216 */
[----:B-----5:R1:W5:Y:S04]  /*3510*/  @!P0 LDG.E R5, desc[UR50][R22.64] ;  /* 0x0000003216058981 */ /* 0x020368000c1e1900 */
[----:B------:R1:W5:Y:S01]  /*3520*/  @!P0 LDG.E R6, desc[UR50][R22.64+0x4] ;  /* 0x0000043216068981 */ /* 0x000362000c1e1900 */
[----:B------:R-:W-:-:S03]  /*3530*/  IADD3 R18, P1, P0, R3, R18, -R16 ;  /* 0x0000001203127210 */ /* 0x000fc6000783e810 */
[----:B------:R-:W-:Y:S01]  /*3540*/  SHFL.IDX PT, R16, R16, R11, 0x1f ;  /* 0x00001f0b10107589 */ /* 0x000fe200000e0000 */
[----:B------:R-:W-:-:S03]  /*3550*/  IADD3.X R2, PT, PT, R2, R15, ~R17, P1, P0 ;  /* 0x0000000f02027210 */ /* 0x000fc60000fe0c11 */
[----:B------:R-:W2:Y:S04]  /*3560*/  SHFL.IDX PT, R18, R18, R11, 0x1f ;  /* 0x00001f0b12127589 */ /* 0x000ea800000e0000 */
[----:B------:R-:W3:Y:S04]  /*3570*/  SHFL.IDX PT, R2, R2, R11, 0x1f ;  /* 0x00001f0b02027589 */ /* 0x000ee800000e0000 */
[----:B------:R1:W4:Y:S04]  /*3580*/  SHFL.IDX PT, R17, R17, R11, 0x1f ;  /* 0x00001f0b11117589 */ /* 0x00032800000e0000 */
[----:B------:R1:W1:Y:S04]  /*3590*/  SHFL.IDX PT, R13, R13, R11, 0x1f ;  /* 0x00001f0b0d0d7589 */ /* 0x00026800000e0000 */
[----:B------:R1:W1:Y:S01]  /*35a0*/  SHFL.IDX PT, R12, R12, R11, 0x1f ;  /* 0x00001f0b0c0c7589 */ /* 0x00026200000e0000 */
[----:B--2---:R-:W-:-:S02]  /*35b0*/  R2UR UR41, R18 ;  /* 0x00000000122972ca */ /* 0x004fc400000e0000 */
[----:B---3--:R-:W-:-:S15]  /*35c0*/  R2UR UR40, R2 ;  /* 0x00000000022872ca */ /* 0x008fde00000e0000 */
.L_x_15:
[----:B------:R-:W-:Y:S01]  /*35d0*/  ISETP.GE.AND P0, PT, R14, UR45, PT ;  /* 0x0000002d0e007c0c */ /* 0x000fe2000bf06270 */
[----:B------:R-:W-:Y:S01]  /*35e0*/  UMOV UR19, 0xffffffff ;  /* 0xffffffff00137882 */ /* 0x000fe20000000000 */
[----:B-1----:R-:W-:-:S11]  /*35f0*/  MOV R23, 0xffffffff ;  /* 0xffffffff00177802 */ /* 0x002fd60000000f00 */
[----:B------:R-:W-:Y:S05]  /*3600*/  @P0 BRA `(.L_x_14) ;  /* 0x0000000400100947 */ /* 0x000fea0003800000 */
[----:B------:R-:W1:Y:S01]  /*3610*/  LDCU UR8, c[0x0][0xb98] ;  /* 0x00017300ff0877ac */ /* 0x000e620008000800 */
[----:B------:R-:W-:Y:S02]  /*3620*/  R2UR UR4, R12 ;  /* 0x000000000c0472ca */ /* 0x000fe400000e0000 */
[----:B------:R-:W-:Y:S01]  /*3630*/  R2UR UR5, R13 ;  /* 0x000000000d0572ca */ /* 0x000fe200000e0000 */
[----:B------:R-:W2:Y:S01]  /*3640*/  LDCU UR7, c[0x0][0xb88] ;  /* 0x00017100ff0777ac */ /* 0x000ea20008000800 */
[----:B------:R-:W3:Y:S01]  /*3650*/  LDCU UR6, c[0x0][0xbdc] ;  /* 0x00017b80ff0677ac */ /* 0x000ee20008000800 */
[----:B------:R-:W-:-:S04]  /*3660*/  UIADD3 UR10, UP0, UPT, -UR41, UR24, URZ ;  /* 0x00000018290a7290 */ /* 0x000fc8000ff1e1ff */
[----:B------:R-:W-:-:S04]  /*3670*/  UIADD3.X UR9, UPT, UPT, ~UR40, UR17, URZ, UP0, !UPT ;  /* 0x0000001128097290 */ /* 0x000fc800087fe5ff */
[----:B-1----:R-:W-:Y:S02]  /*3680*/  USHF.R.U32.HI UR4, URZ, UR8, UR9 ;  /* 0x00000008ff047299 */ /* 0x002fe40008011609 */
[----:B------:R-:W-:Y:S01]  /*3690*/  USHF.R.U64 UR8, UR10, UR8, UR9 ;  /* 0x000000080a087299 */ /* 0x000fe20008001209 */
[----:B--2---:R-:W-:Y:S01]  /*36a0*/  SHF.R.U64 R2, R12, UR7, R13 ;  /* 0x000000070c027c19 */ /* 0x004fe2000800120d */
[----:B------:R-:W-:Y:S02]  /*36b0*/  USHF.R.U32.HI UR11, URZ, UR7, UR4 ;  /* 0x00000007ff0b7299 */ /* 0x000fe40008011604 */
[----:B------:R-:W-:Y:S02]  /*36c0*/  USHF.R.U32.HI UR5, URZ, UR7, UR5 ;  /* 0x00000007ff057299 */ /* 0x000fe40008011605 */
[----:B---3--:R-:W-:Y:S02]  /*36d0*/  USHF.R.U32.HI UR9, URZ, UR6, UR11 ;  /* 0x00000006ff097299 */ /* 0x008fe4000801160b */
[----:B------:R-:W-:Y:S01]  /*36e0*/  USHF.R.U64 UR7, UR8, UR7, UR4 ;  /* 0x0000000708077299 */ /* 0x000fe20008001204 */
[----:B------:R-:W-:Y:S01]  /*36f0*/  R2UR UR4, R2 ;  /* 0x00000000020472ca */ /* 0x000fe200000e0000 */
[----:B------:R-:W-:-:S02]  /*3700*/  ULOP3.LUT UR10, UR9, UR5, URZ, 0xfc, !UPT ;  /* 0x00000005090a7292 */ /* 0x000fc4000f8efcff */
[----:B------:R-:W-:Y:S02]  /*3710*/  USHF.R.U64 UR6, UR7, UR6, UR11 ;  /* 0x0000000607067299 */ /* 0x000fe4000800120b */
[----:B------:R-:W-:-:S09]  /*3720*/  UISETP.NE.U32.AND UP0, UPT, UR10, URZ, UPT ;  /* 0x000000ff0a00728c */ /* 0x000fd2000bf05070 */
[----:B------:R-:W-:Y:S05]  /*3730*/  BRA.U UP0, `(.L_x_22) ;  /* 0x0000000100607547 */ /* 0x000fea000b800000 */
[----:B------:R-:W1:Y:S01]  /*3740*/  I2F.U32.RP R3, UR4 ;  /* 0x0000000400037d06 */ /* 0x000e620008209000 */
[----:B------:R-:W-:Y:S01]  /*3750*/  UMOV UR10, URZ ;  /* 0x000000ff000a7c82 */ /* 0x000fe20008000000 */
[----:B------:R-:W-:-:S06]  /*3760*/  UISETP.NE.U32.AND UP0, UPT, UR4, URZ, UPT ;  /* 0x000000ff0400728c */ /* 0x000fcc000bf05070 */
[----:B-1----:R-:W1:Y:S02]  /*3770*/  MUFU.RCP R2, R3 ;  /* 0x0000000300027308 */ /* 0x002e640000001000 */
[----:B-1----:R-:W-:-:S06]  /*3780*/  IADD3 R2, PT, PT, R2, 0xffffffe, RZ ;  /* 0x0ffffffe02027810 */ /* 0x002fcc0007ffe0ff */
[----:B------:R-:W1:Y:S02]  /*3790*/  F2I.FTZ.U32.TRUNC.NTZ R2, R2 ;  /* 0x0000000200027305 */ /* 0x000e64000021f000 */
[----:B-1----:R-:W-:-:S13]  /*37a0*/  R2UR UR11, R2 ;  /* 0x00000000020b72ca */ /* 0x002fda00000e0000 */
[----:B------:R-:W-:-:S04]  /*37b0*/  UIADD3 UR5, UPT, UPT, URZ, -UR11, URZ ;  /* 0x8000000bff057290 */ /* 0x000fc8000fffe0ff */
[----:B------:R-:W-:-:S04]  /*37c0*/  UIMAD UR5, UR5, UR4, URZ ;  /* 0x00000004050572a4 */ /* 0x000fc8000f8e02ff */
[----:B------:R-:W-:-:S07]  /*37d0*/  UIMAD.WIDE.U32 UR10, UR11, UR5, UR10 ;  /* 0x000000050b0a72a5 */ /* 0x000fce000f8e000a */
[----:B------:R-:W-:Y:S02]  /*37e0*/  UMOV UR5, UR11 ;  /* 0x0000000b00057c82 */ /* 0x000fe40008000000 */
[----:B------:R-:W-:-:S07]  /*37f0*/  UIMAD.WIDE.U32 UR12, UR5, UR6, URZ ;  /* 0x00000006050c72a5 */ /* 0x000fce000f8e00ff */
[----:B------:R-:W-:Y:S02]  /*3800*/  UMOV UR12, UR13 ;  /* 0x0000000d000c7c82 */ /* 0x000fe40008000000 */
[----:B------:R-:W-:-:S04]  /*3810*/  UIADD3 UR5, UPT, UPT, -UR12, URZ, URZ ;  /* 0x000000ff0c057290 */ /* 0x000fc8000fffe1ff */
[----:B------:R-:W-:-:S04]  /*3820*/  UIMAD UR5, UR4, UR5, UR6 ;  /* 0x00000005040572a4 */ /* 0x000fc8000f8e0206 */
[----:B------:R-:W-:-:S11]  /*3830*/  UISETP.GE.U32.AND UP2, UPT, UR5, UR4, UPT ;  /* 0x000000040500728c */ /* 0x000fd6000bf46070 */
[----:B------:R-:W-:Y:S02]  /*3840*/  @UP2 UIADD3 UR5, UPT, UPT, UR5, -UR4, URZ ;  /* 0x8000000405052290 */ /* 0x000fe4000fffe0ff */
[----:B------:R-:W-:Y:S02]  /*3850*/  @UP2 UIADD3 UR12, UPT, UPT, UR12, 0x1, URZ ;  /* 0x000000010c0c2890 */ /* 0x000fe4000fffe0ff */
[----:B------:R-:W-:-:S11]  /*3860*/  UISETP.GE.U32.AND UP1, UPT, UR5, UR4, UPT ;  /* 0x000000040500728c */ /* 0x000fd6000bf26070 */
[----:B------:R-:W-:Y:S02]  /*3870*/  @UP1 UIADD3 UR12, UPT, UPT, UR12, 0x1, URZ ;  /* 0x000000010c0c1890 */ /* 0x000fe4000fffe0ff */
[----:B------:R-:W-:-:S04]  /*3880*/  @!UP0 ULOP3.LUT UR12, URZ, UR4, URZ, 0x33, !UPT ;  /* 0x00000004ff0c8292 */ /* 0x000fc8000f8e33ff */
[----:B------:R-:W-:-:S04]  /*3890*/  UIADD3 UR11, UPT, UPT, -UR12, URZ, URZ ;  /* 0x000000ff0c0b7290 */ /* 0x000fc8000fffe1ff */
[----:B------:R-:W-:Y:S01]  /*38a0*/  UIMAD UR11, UR4, UR11, UR6 ;  /* 0x0000000b040b72a4 */ /* 0x000fe2000f8e0206 */
[----:B------:R-:W-:Y:S11]  /*38b0*/  BRA `(.L_x_23) ;  /* 0x0000000000107947 */ /* 0x000ff60003800000 */
.L_x_22:
[----:B------:R-:W-:Y:S02]  /*38c0*/  MOV R2, 0x38e0 ;  /* 0x000038e000027802 */ /* 0x000fe40000000f00 */
[----:B----45:R-:W-:Y:S05]  /*38d0*/  CALL.REL.NOINC `($__internal_3_$__cuda_sm20_div_u64) ;  /* 0x000000f0008c7944 */ /* 0x030fea0003c00000 */
[----:B------:R-:W-:-:S04]  /*38e0*/  UIADD3 UR11, UPT, UPT, -UR12, URZ, URZ ;  /* 0x000000ff0c0b7290 */ /* 0x000fc8000fffe1ff */
[----:B------:R-:W-:-:S12]  /*38f0*/  UIMAD UR11, UR4, UR11, UR6 ;  /* 0x0000000b040b72a4 */ /* 0x000fd8000f8e0206 */
.L_x_23:
[----:B------:R-:W1:Y:S01]  /*3900*/  LDCU UR4, c[0x0][0xbdc] ;  /* 0x00017b80ff0477ac */ /* 0x000e620008000800 */
[----:B------:R-:W-:Y:S01]  /*3910*/  PLOP3.LUT P0, PT, PT, PT, PT, 0x8, 0x80 ;  /* 0x000000000080781c */ /* 0x000fe20003f0e170 */
[----:B------:R-:W-:Y:S01]  /*3920*/  IMAD.MOV.U32 R23, RZ, RZ, R14 ;  /* 0x000000ffff177224 */ /* 0x000fe200078e000e */
[----:B------:R-:W-:Y:S01]  /*3930*/  LOP3.LUT R10, R10, 0xfffffffd, RZ, 0xc0, !PT ;  /* 0xfffffffd0a0a7812 */ /* 0x000fe200078ec0ff */
[----:B------:R-:W2:Y:S01]  /*3940*/  LDCU UR6, c[0x0][0xb80] ;  /* 0x00017000ff0677ac */ /* 0x000ea20008000800 */
[----:B------:R-:W3:Y:S01]  /*3950*/  LDCU UR5, c[0x0][0xbe0] ;  /* 0x00017c00ff0577ac */ /* 0x000ee20008000800 */
[----:B------:R-:W-:Y:S01]  /*3960*/  UMOV UR10, 0xffffffff ;  /* 0xffffffff000a7882 */ /* 0x000fe20000000000 */
[----:B------:R-:W4:Y:S07]  /*3970*/  LDCU UR9, c[0x0][0xb90] ;  /* 0x00017200ff0977ac */ /* 0x000f2e0008000800 */
[----:B------:R-:W-:Y:S01]  /*3980*/  @P0 LOP3.LUT R10, R10, 0x2, RZ, 0xfc, !PT ;  /* 0x000000020a0a0812 */ /* 0x000fe200078efcff */
[----:B-1----:R-:W-:-:S02]  /*3990*/  USHF.L.U32 UR10, UR10, UR4, URZ ;  /* 0x000000040a0a7299 */ /* 0x002fc400080006ff */
[----:B------:R-:W-:Y:S02]  /*39a0*/  USHF.L.U32 UR12, UR12, UR4, URZ ;  /* 0x000000040c0c7299 */ /* 0x000fe400080006ff */
[----:B------:R-:W-:Y:S02]  /*39b0*/  ULOP3.LUT UR10, URZ, UR10, URZ, 0x33, !UPT ;  /* 0x0000000aff0a7292 */ /* 0x000fe4000f8e33ff */
[----:B--2---:R-:W-:Y:S02]  /*39c0*/  UIADD3 UR4, UPT, UPT, UR6, -0x1, URZ ;  /* 0xffffffff06047890 */ /* 0x004fe4000fffe0ff */
[----:B------:R-:W-:Y:S02]  /*39d0*/  ULOP3.LUT UR10, UR7, UR10, URZ, 0xc0, !UPT ;  /* 0x0000000a070a7292 */ /* 0x000fe4000f8ec0ff */
[----:B------:R-:W-:Y:S02]  /*39e0*/  ULOP3.LUT UR4, UR4, UR8, URZ, 0xc0, !UPT ;  /* 0x0000000804047292 */ /* 0x000fe4000f8ec0ff */
[----:B------:R-:W-:-:S02]  /*39f0*/  UIADD3 UR10, UPT, UPT, UR10, UR12, URZ ;  /* 0x0000000c0a0a7290 */ /* 0x000fc4000fffe0ff */
[----:B---3--:R-:W-:Y:S02]  /*3a00*/  UISETP.NE.AND UP0, UPT, UR5, 0x1, UPT ;  /* 0x000000010500788c */ /* 0x008fe4000bf05270 */
[----:B------:R-:W-:Y:S02]  /*3a10*/  UIMAD UR4, UR11, UR6, UR4 ;  /* 0x000000060b0472a4 */ /* 0x000fe4000f8e0204 */
[----:B----4-:R-:W-:-:S04]  /*3a20*/  UIMAD UR9, UR10, UR9, UR32 ;  /* 0x000000090a0972a4 */ /* 0x010fc8000f8e0220 */
[----:B------:R-:W-:Y:S02]  /*3a30*/  USEL UR18, UR9, UR4, !UP0 ;  /* 0x0000000409127287 */ /* 0x000fe4000c000000 */
[----:B------:R-:W-:-:S12]  /*3a40*/  USEL UR19, UR4, UR9, !UP0 ;  /* 0x0000000904137287 */ /* 0x000fd8000c000000 */
.L_x_14:
[----:B------:R-:W1:Y:S02]  /*3a50*/  LDCU UR4, c[0x0][0x36c] ;  /* 0x00006d80ff0477ac */ /* 0x000e640008000800 */
[----:B-1----:R-:W-:-:S09]  /*3a60*/  UISETP.EQ.U32.AND UP0, UPT, UR4, 0x1, UPT ;  /* 0x000000010400788c */ /* 0x002fd2000bf02070 */
[----:B------:R-:W-:Y:S05]  /*3a70*/  BRA.U !UP0, `(.L_x_24) ;  /* 0x00000001080c7547 */ /* 0x000fea000b800000 */
[----:B------:R-:W-:Y:S01]  /*3a80*/  UCGABAR_WAIT ;  /* 0x0000000000007dc7 */ /* 0x000fe20008000000 */
[----:B------:R-:W-:Y:S01]  /*3a90*/  CCTL.IVALL ;  /* 0x00000000ff00798f */ /* 0x000fe20002000000 */
[----:B------:R-:W-:Y:S05]  /*3aa0*/  BRA `(.L_x_25) ;  /* 0x0000000000047947 */ /* 0x000fea0003800000 */
.L_x_24:
[----:B------:R-:W-:Y:S06]  /*3ab0*/  BAR.SYNC.DEFER_BLOCKING 0x0 ;  /* 0x0000000000007b1d */ /* 0x000fec0000010000 */
.L_x_25:
[----:B------:R-:W-:-:S13]  /*3ac0*/  LOP3.LUT P0, RZ, R10, 0x2, RZ, 0xc0, !PT ;  /* 0x000000020aff7812 */ /* 0x000fda000780c0ff */
[----:B------:R-:W-:Y:S05]  /*3ad0*/  @P0 EXIT ;  /* 0x000000000000094d */ /* 0x000fea0003800000 */
[----:B------:R-:W1:Y:S01]  /*3ae0*/  S2UR UR5, SR_CgaCtaId ;  /* 0x00000000000579c3 */ /* 0x000e620000008800 */
[----:B------:R-:W-:-:S09]  /*3af0*/  UISETP.NE.AND UP0, UPT, UR37, 0x2, UPT ;  /* 0x000000022500788c */ /* 0x000fd2000bf05270 */
[----:B------:R-:W-:Y:S05]  /*3b00*/  BRA.U UP0, `(.L_x_26) ;  /* 0x0000002100007547 */ /* 0x000fea000b800000 */
[----:B------:R-:W-:-:S04]  /*3b10*/  USHF.L.U32 UR16, UR42, 0x6, URZ ;  /* 0x000000062a107899 */ /* 0x000fc800080006ff */
[----:B------:R-:W-:-:S04]  /*3b20*/  ULOP3.LUT UR16, UR16, 0x40, URZ, 0xc0, !UPT ;  /* 0x0000004010107892 */ /* 0x000fc8000f8ec0ff */
[----:B----45:R-:W2:-:S00]  /*3b30*/  USETMAXREG.DEALLOC.CTAPOOL 0x88 ;  /* 0x00000088000079c8 */ /* 0x030e8000080e0500 */
[----:B--2---:R-:W-:Y:S01]  /*3b40*/  ISETP.NE.AND P1, PT, R7, RZ, P2 ;  /* 0x000000ff0700720c */ /* 0x004fe20001725270 */
[----:B------:R-:W-:Y:S01]  /*3b50*/  IMAD.MOV.U32 R18, RZ, RZ, 0x1 ;  /* 0x00000001ff127424 */ /* 0x000fe200078e00ff */
[----:B------:R-:W-:Y:S01]  /*3b60*/  PLOP3.LUT P4, PT, PT, PT, PT, 0x8, 0x80 ;  /* 0x000000000080781c */ /* 0x000fe20003f8e170 */
[----:B------:R-:W-:Y:S01]  /*3b70*/  IMAD.MOV.U32 R16, RZ, RZ, RZ ;  /* 0x000000ffff107224 */ /* 0x000fe200078e00ff */
[----:B------:R-:W-:Y:S01]  /*3b80*/  PRMT R17, RZ, 0x7610, R17 ;  /* 0x00007610ff117816 */ /* 0x000fe20000000011 */
[----:B------:R-:W-:Y:S01]  /*3b90*/  UMOV UR15, URZ ;  /* 0x000000ff000f7c82 */ /* 0x000fe20008000000 */
[----:B------:R-:W-:-:S09]  /*3ba0*/  UMOV UR14, URZ ;  /* 0x000000ff000e7c82 */ /* 0x000fd20008000000 */
.L_x_50:
[----:B------:R-:W2:Y:S02]  /*3bb0*/  LDC.64 R10, c[0x0][0x390] ;  /* 0x0000e400ff0a7b82 */ /* 0x000ea40000000a00 */
[----:B--2---:R-:W-:-:S05]  /*3bc0*/  IMAD.WIDE R10, R23, 0xc, R10 ;  /* 0x0000000c170a7825 */ /* 0x004fca00078e020a */
[----:B------:R-:W2:Y:S02]  /*3bd0*/  LDG.E R0, desc[UR50][R10.64+0x8] ;  /* 0x000008320a007981 */ /* 0x000ea4000c1e1900 */
[----:B--2---:R-:W-:Y:S01]  /*3be0*/  R2UR UR4, R0 ;  /* 0x00000000000472ca */ /* 0x004fe200000e0000 */
[----:B----4-:R-:W-:-:S14]  /*3bf0*/  @P4 BRA `(.L_x_27) ;  /* 0x0000000400b44947 */ /* 0x010fdc0003800000 */
[----:B------:R-:W2:Y:S01]  /*3c00*/  S2R R14, SR_LANEID ;  /* 0x00000000000e7919 */ /* 0x000ea20000000000 */
[----:B------:R-:W-:Y:S02]  /*3c10*/  ELECT P0, URZ, PT ;  /* 0x0000000000ff782f */ /* 0x000fe40003800000 */
[----:B------:R-:W-:Y:S01]  /*3c20*/  MOV R0, 0x400 ;  /* 0x0000040000007802 */ /* 0x000fe20000000f00 */
[----:B------:R-:W-:Y:S01]  /*3c30*/  BSSY.RECONVERGENT B0, `(.L_x_28) ;  /* 0x000004f000007945 */ /* 0x000fe20003800200 */
[----:B------:R-:W3:Y:S01]  /*3c40*/  S2R R3, SR_CgaCtaId ;  /* 0x0000000000037919 */ /* 0x000ee20000008800 */
[----:B------:R-:W-:Y:S01]  /*3c50*/  LOP3.LUT R15, R17, 0xffff, RZ, 0xc0, !PT ;  /* 0x0000ffff110f7812 */ /* 0x000fe200078ec0ff */
[----:B--2---:R-:W-:Y:S01]  /*3c60*/  IMAD.SHL.U32 R14, R14, 0x4, RZ ;  /* 0x000000040e0e7824 */ /* 0x004fe200078e00ff */
[----:B---3--:R-:W-:-:S04]  /*3c70*/  LEA R3, R3, R0, 0x18 ;  /* 0x0000000003037211 */ /* 0x008fc800078ec0ff */
[----:B------:R-:W-:Y:S02]  /*3c80*/  IADD3 R0, PT, PT, R14, 0x600, R3 ;  /* 0x000006000e007810 */ /* 0x000fe40007ffe003 */
[----:B------:R-:W-:Y:S05]  /*3c90*/  @!P0 BRA `(.L_x_29) ;  /* 0x0000000400208947 */ /* 0x000fea0003800000 */
[----:B------:R-:W2:Y:S01]  /*3ca0*/  LDC.64 R26, c[0x0][0x830] ;  /* 0x00020c00ff1a7b82 */ /* 0x000ea20000000a00 */
[----:B------:R-:W3:Y:S04]  /*3cb0*/  LDG.E R9, desc[UR50][R10.64] ;  /* 0x000000320a097981 */ /* 0x000ee8000c1e1900 */
[----:B------:R4:W5:Y:S03]  /*3cc0*/  LDG.E R5, desc[UR50][R10.64+0x4] ;  /* 0x000004320a057981 */ /* 0x000966000c1e1900 */
[----:B------:R-:W1:Y:S08]  /*3cd0*/  LDC.64 R24, c[0x0][0x840] ;  /* 0x00021000ff187b82 */ /* 0x000e700000000a00 */
[----:B------:R-:W4:Y:S01]  /*3ce0*/  LDC.64 R6, c[0x0][0x828] ;  /* 0x00020a00ff067b82 */ /* 0x000f220000000a00 */
[----:B--2---:R-:W-:-:S07]  /*3cf0*/  IMAD.WIDE R26, R23, 0x8, R26 ;  /* 0x00000008171a7825 */ /* 0x004fce00078e021a */
[----:B------:R-:W2:Y:S01]  /*3d00*/  LDC.64 R2, c[0x0][0x838] ;  /* 0x00020e00ff027b82 */ /* 0x000ea20000000a00 */
[----:B------:R-:W3:Y:S01]  /*3d10*/  LDG.E.64 R26, desc[UR50][R26.64] ;  /* 0x000000321a1a7981 */ /* 0x000ee2000c1e1b00 */
[----:B-1----:R-:W-:-:S06]  /*3d20*/  IMAD.WIDE R24, R23, 0x8, R24 ;  /* 0x0000000817187825 */ /* 0x002fcc00078e0218 */
[----:B------:R-:W5:Y:S01]  /*3d30*/  LDG.E.64 R24, desc[UR50][R24.64] ;  /* 0x0000003218187981 */ /* 0x000f62000c1e1b00 */
[----:B----4-:R-:W-:-:S06]  /*3d40*/  IMAD.WIDE R30, R23, 0x8, R6 ;  /* 0x00000008171e7825 */ /* 0x010fcc00078e0206 */
[----:B------:R-:W4:Y:S01]  /*3d50*/  LDG.E.64 R30, desc[UR50][R30.64] ;  /* 0x000000321e1e7981 */ /* 0x000f22000c1e1b00 */
[----:B--2---:R-:W-:-:S06]  /*3d60*/  IMAD.WIDE R28, R23, 0x8, R2 ;  /* 0x00000008171c7825 */ /* 0x004fcc00078e0202 */
[----:B------:R-:W2:Y:S01]  /*3d70*/  LDG.E.64 R28, desc[UR50][R28.64] ;  /* 0x000000321c1c7981 */ /* 0x000ea2000c1e1b00 */
[----:B------:R-:W1:Y:S01]  /*3d80*/  S2UR UR5, SR_CgaCtaId ;  /* 0x00000000000579c3 */ /* 0x000e620000008800 */
[----:B------:R-:W-:Y:S02]  /*3d90*/  UMOV UR6, 0x400 ;  /* 0x0000040000067882 */ /* 0x000fe40000000000 */
[----:B-1----:R-:W-:-:S09]  /*3da0*/  ULEA UR5, UR5, UR6, 0x18 ;  /* 0x0000000605057291 */ /* 0x002fd2000f8ec0ff */
[----:B------:R-:W1:Y:S04]  /*3db0*/  LDS R7, [UR5+0x61c] ;  /* 0x00061c05ff077984 */ /* 0x000e680008000800 */
[----:B------:R-:W1:Y:S01]  /*3dc0*/  LDS R4, [UR5+0x69c] ;  /* 0x00069c05ff047984 */ /* 0x000e620008000800 */
[----:B------:R-:W-:Y:S02]  /*3dd0*/  UIADD3 UR7, UPT, UPT, UR5, 0x600, URZ ;  /* 0x0000060005077890 */ /* 0x000fe4000fffe0ff */
[----:B------:R-:W-:-:S04]  /*3de0*/  UIADD3 UR6, UPT, UPT, UR5, 0x680, URZ ;  /* 0x0000068005067890 */ /* 0x000fc8000fffe0ff */
[----:B------:R-:W-:-:S05]  /*3df0*/  IMAD.U32 R12, RZ, RZ, UR7 ;  /* 0x00000007ff0c7e24 */ /* 0x000fca000f8e00ff */
[----:B------:R-:W-:Y:S02]  /*3e00*/  SHF.R.U64 R12, R12, 0x4, RZ ;  /* 0x000000040c0c7819 */ /* 0x000fe400000012ff */
[----:B------:R-:W-:Y:S01]  /*3e10*/  CS2R R10, SRZ ;  /* 0x00000000000a7805 */ /* 0x000fe2000001ff00 */
[----:B------:R-:W-:Y:S04]  /*3e20*/  STS [UR5+0x630], RZ ;  /* 0x000630ffff007988 */ /* 0x000fe80008000805 */
[----:B------:R-:W-:Y:S04]  /*3e30*/  STS [UR5+0x610], R12 ;  /* 0x0006100cff007988 */ /* 0x000fe80008000805 */
[----:B------:R-:W-:Y:S04]  /*3e40*/  STS [UR5+0x614], R12 ;  /* 0x0006140cff007988 */ /* 0x000fe80008000805 */
[----:B------:R-:W-:Y:S01]  /*3e50*/  STS [UR5+0x6b0], RZ ;  /* 0x0006b0ffff007988 */ /* 0x000fe20008000805 */
[----:B---3--:R-:W-:-:S04]  /*3e60*/  LOP3.LUT R19, R27, 0x1fffffff, RZ, 0xc0, !PT ;  /* 0x1fffffff1b137812 */ /* 0x008fc800078ec0ff */
[----:B------:R-:W-:Y:S02]  /*3e70*/  SHF.R.U32.HI R2, RZ, 0x4, R19 ;  /* 0x00000004ff027819 */ /* 0x000fe40000011613 */
[----:B-----5:R-:W-:-:S04]  /*3e80*/  LOP3.LUT R20, R25, 0x1fffffff, RZ, 0xc0, !PT ;  /* 0x1fffffff19147812 */ /* 0x020fc800078ec0ff */
[----:B------:R-:W-:Y:S02]  /*3e90*/  SHF.R.U32.HI R3, RZ, 0x4, R20 ;  /* 0x00000004ff037819 */ /* 0x000fe40000011614 */
[----:B-1----:R-:W-:Y:S02]  /*3ea0*/  LOP3.LUT R2, R7, 0xf, R2, 0xb8, !PT ;  /* 0x0000000f07027812 */ /* 0x002fe400078eb802 */
[----:B------:R-:W-:-:S03]  /*3eb0*/  LOP3.LUT R7, R4, 0xf, R3, 0xb8, !PT ;  /* 0x0000000f04077812 */ /* 0x000fc600078eb803 */
[----:B------:R-:W-:Y:S04]  /*3ec0*/  STS [UR5+0x61c], R2 ;  /* 0x00061c02ff007988 */ /* 0x000fe80008000805 */
[----:B------:R-:W-:Y:S04]  /*3ed0*/  STS [UR5+0x69c], R7 ;  /* 0x00069c07ff007988 */ /* 0x000fe80008000805 */
[----:B------:R-:W1:Y:S04]  /*3ee0*/  LDS R4, [UR5+0x61c] ;  /* 0x00061c05ff047984 */ /* 0x000e680008000800 */
[----:B------:R-:W3:Y:S01]  /*3ef0*/  LDS R3, [UR5+0x69c] ;  /* 0x00069c05ff037984 */ /* 0x000ee20008000800 */
[----:B-1----:R-:W-:-:S02]  /*3f00*/  LOP3.LUT R4, R4, 0xf0, RZ, 0xb8, !PT ;  /* 0x000000f004047812 */ /* 0x002fc400078eb8ff */
[----:B---3--:R-:W-:-:S03]  /*3f10*/  LOP3.LUT R6, R3, 0xf0, RZ, 0xb8, !PT ;  /* 0x000000f003067812 */ /* 0x008fc600078eb8ff */
[----:B------:R-:W-:Y:S04]  /*3f20*/  STS [UR5+0x61c], R4 ;  /* 0x00061c04ff007988 */ /* 0x000fe80008000805 */
[----:B------:R-:W-:Y:S04]  /*3f30*/  STS [UR5+0x69c], R6 ;  /* 0x00069c06ff007988 */ /* 0x000fe80008000805 */
[----:B------:R-:W1:Y:S04]  /*3f40*/  LDS R13, [UR5+0x61c] ;  /* 0x00061c05ff0d7984 */ /* 0x000e680008000800 */
[----:B------:R-:W3:Y:S01]  /*3f50*/  LDS R3, [UR5+0x69c] ;  /* 0x00069c05ff037984 */ /* 0x000ee20008000800 */
[----:B------:R-:W-:-:S05]  /*3f60*/  IMAD.U32 R2, RZ, RZ, UR6 ;  /* 0x00000006ff027e24 */ /* 0x000fca000f8e00ff */
[----:B------:R-:W-:Y:S02]  /*3f70*/  SHF.R.U64 R2, R2, 0x4, RZ ;  /* 0x0000000402027819 */ /* 0x000fe400000012ff */
[----:B-1----:R-:W-:Y:S02]  /*3f80*/  LOP3.LUT R13, R13, 0xf00, RZ, 0xb8, !PT ;  /* 0x00000f000d0d7812 */ /* 0x002fe400078eb8ff */
[----:B---3--:R-:W-:-:S03]  /*3f90*/  LOP3.LUT R3, R3, 0xf00, RZ, 0xb8, !PT ;  /* 0x00000f0003037812 */ /* 0x008fc600078eb8ff */
[----:B------:R-:W-:Y:S04]  /*3fa0*/  STS.64 [UR5+0x618], R12 ;  /* 0x0006180cff007988 */ /* 0x000fe80008000a05 */
[----:B------:R-:W-:Y:S04]  /*3fb0*/  STS.64 [UR5+0x698], R2 ;  /* 0x00069802ff007988 */ /* 0x000fe80008000a05 */
[----:B------:R-:W1:Y:S04]  /*3fc0*/  LDS R22, [UR5+0x61c] ;  /* 0x00061c05ff167984 */ /* 0x000e680008000800 */
[----:B------:R-:W3:Y:S01]  /*3fd0*/  LDS R21, [UR5+0x69c] ;  /* 0x00069c05ff157984 */ /* 0x000ee20008000800 */
[----:B------:R-:W-:Y:S01]  /*3fe0*/  UIADD3 UR6, UPT, UPT, UR4, -0x1, URZ ;  /* 0xffffffff04067890 */ /* 0x000fe2000fffe0ff */
[----:B------:R-:W-:Y:S01]  /*3ff0*/  CS2R R6, SRZ ;  /* 0x0000000000067805 */ /* 0x000fe2000001ff00 */
[----:B------:R-:W-:-:S04]  /*4000*/  VIADD R9, R9, 0xffffffff ;  /* 0xffffffff09097836 */ /* 0x000fc80000000000 */
[----:B------:R-:W-:Y:S01]  /*4010*/  IMAD.U32 R8, RZ, RZ, UR6 ;  /* 0x00000006ff087e24 */ /* 0x000fe2000f8e00ff */
[----:B------:R-:W-:Y:S01]  /*4020*/  SHF.R.U64 R19, R26, 0x4, R19 ;  /* 0x000000041a137819 */ /* 0x000fe20000001213 */
[----:B------:R-:W-:Y:S01]  /*4030*/  VIADD R5, R5, 0xffffffff ;  /* 0xffffffff05057836 */ /* 0x000fe20000000000 */
[----:B------:R-:W-:Y:S01]  /*4040*/  SHF.R.U64 R20, R24, 0x4, R20 ;  /* 0x0000000418147819 */ /* 0x000fe20000001214 */
[----:B------:R-:W-:Y:S01]  /*4050*/  IMAD.MOV.U32 R4, RZ, RZ, R8 ;  /* 0x000000ffff047224 */ /* 0x000fe200078e0008 */
[----:B------:R1:W-:Y:S04]  /*4060*/  STS [UR5+0x690], R2 ;  /* 0x00069002ff007988 */ /* 0x0003e80008000805 */
[----:B------:R2:W-:Y:S04]  /*4070*/  STS [UR5+0x694], R2 ;  /* 0x00069402ff007988 */ /* 0x0005e80008000805 */
[----:B------:R2:W-:Y:S04]  /*4080*/  STS.128 [UR5+0x620], R8 ;  /* 0x00062008ff007988 */ /* 0x0005e80008000c05 */
[----:B------:R2:W-:Y:S04]  /*4090*/  STS.128 [UR5+0x6a0], R4 ;  /* 0x0006a004ff007988 */ /* 0x0005e80008000c05 */
[----:B------:R2:W-:Y:S01]  /*40a0*/  STS [UR5+0x60c], R19 ;  /* 0x00060c13ff007988 */ /* 0x0005e20008000805 */
[----:B-1----:R-:W-:-:S02]  /*40b0*/  LOP3.LUT R22, R22, 0xf000, RZ, 0xb8, !PT ;  /* 0x0000f00016167812 */ /* 0x002fc400078eb8ff */
[----:B---3--:R-:W-:Y:S01]  /*40c0*/  LOP3.LUT R21, R21, 0xf000, RZ, 0xb8, !PT ;  /* 0x0000f00015157812 */ /* 0x008fe200078eb8ff */
[----:B----4-:R3:W-:Y:S04]  /*40d0*/  STS.64 [UR5+0x600], R30 ;  /* 0x0006001eff007988 */ /* 0x0107e80008000a05 */
[----:B--2---:R3:W-:Y:S04]  /*40e0*/  STS.64 [UR5+0x680], R28 ;  /* 0x0006801cff007988 */ /* 0x0047e80008000a05 */
[----:B------:R3:W-:Y:S04]  /*40f0*/  STS [UR5+0x68c], R20 ;  /* 0x00068c14ff007988 */ /* 0x0007e80008000805 */
[----:B------:R3:W-:Y:S04]  /*4100*/  STS [UR5+0x61c], R22 ;  /* 0x00061c16ff007988 */ /* 0x0007e80008000805 */
[----:B------:R3:W-:Y:S02]  /*4110*/  STS [UR5+0x69c], R21 ;  /* 0x00069c15ff007988 */ /* 0x0007e40008000805 */
.L_x_29:
[----:B-1----:R-:W-:Y:S05]  /*4120*/  BSYNC.RECONVERGENT B0 ;  /* 0x0000000000007941 */ /* 0x002fea0003800200 */
.L_x_28:
[----:B------:R-:W-:Y:S01]  /*4130*/  NOP ;  /* 0x0000000000007918 */ /* 0x000fe20000000000 */
[----:B------:R1:W2:Y:S01]  /*4140*/  LDS R2, [R0] ;  /* 0x0000000000027984 */ /* 0x0002a20000000800 */
[----:B------:R-:W-:Y:S01]  /*4150*/  IMAD R15, R15, 0xea0f, RZ ;  /* 0x0000ea0f0f0f7824 */ /* 0x000fe200078e02ff */
[----:B------:R-:W-:Y:S01]  /*4160*/  ELECT P0, URZ, PT ;  /* 0x0000000000ff782f */ /* 0x000fe20003800000 */
[----:B------:R-:W-:Y:S01]  /*4170*/  BSSY.RECONVERGENT B0, `(.L_x_30) ;  /* 0x000000b000007945 */ /* 0x000fe20003800200 */
[----:B------:R1:W4:Y:S02]  /*4180*/  LDS R3, [R0+0x80] ;  /* 0x0000800000037984 */ /* 0x0003240000000800 */
[----:B------:R-:W-:-:S04]  /*4190*/  SHF.R.U32.HI R4, RZ, 0x15, R15 ;  /* 0x00000015ff047819 */ /* 0x000fc8000001160f */
[----:B------:R-:W-:-:S05]  /*41a0*/  PRMT R4, R4, 0x9910, RZ ;  /* 0x0000991004047816 */ /* 0x000fca00000000ff */
[----:B------:R-:W-:-:S04]  /*41b0*/  IMAD R4, R4, 0x23, RZ ;  /* 0x0000002304047824 */ /* 0x000fc800078e02ff */
[----:B------:R-:W-:-:S05]  /*41c0*/  IMAD.MOV R4, RZ, RZ, -R4 ;  /* 0x000000ffff047224 */ /* 0x000fca00078e0a04 */
[----:B------:R-:W-:-:S05]  /*41d0*/  PRMT R4, R4, 0x7710, RZ ;  /* 0x0000771004047816 */ /* 0x000fca00000000ff */
[----:B------:R-:W-:Y:S01]  /*41e0*/  IMAD.IADD R4, R4, 0x1, R17 ;  /* 0x0000000104047824 */ /* 0x000fe200078e0211 */
[----:B-1----:R-:W-:Y:S05]  /*41f0*/  @!P0 BRA `(.L_x_31) ;  /* 0x0000000000088947 */ /* 0x002fea0003800000 */
[----:B------:R0:W-:Y:S01]  /*4200*/  UTMACMDFLUSH ;  /* 0x00000000000079b7 */ /* 0x0001e20000000000 */
[----:B------:R-:W-:-:S04]  /*4210*/  DEPBAR.LE SB0, 0x0 ;  /* 0x000080000000791a */ /* 0x000fc80000000000 */
.L_x_31:
[----:B------:R-:W-:Y:S05]  /*4220*/  BSYNC.RECONVERGENT B0 ;  /* 0x0000000000007941 */ /* 0x000fea0003800200 */
.L_x_30:
[----:B------:R-:W-:-:S13]  /*4230*/  R2UR UR5, R4 ;  /* 0x00000000040572ca */ /* 0x000fda00000e0000 */
[----:B------:R-:W-:-:S04]  /*4240*/  ULOP3.LUT UR5, UR5, 0xffff, URZ, 0xc0, !UPT ;  /* 0x0000ffff05057892 */ /* 0x000fc8000f8ec0ff */
[----:B------:R-:W-:Y:S02]  /*4250*/  UIMAD.WIDE.U32 UR6, UR5, 0x80, UR38 ;  /* 0x00000080050678a5 */ /* 0x000fe4000f8e0026 */
[----:B------:R-:W-:-:S04]  /*4260*/  UIMAD.WIDE.U32 UR8, UR5, 0x80, UR34 ;  /* 0x00000080050878a5 */ /* 0x000fc8000f8e0022 */
[C---:B------:R-:W-:Y:S02]  /*4270*/  IADD3 R4, P3, PT, R14.reuse, UR6, RZ ;  /* 0x000000060e047c10 */ /* 0x040fe4000ff7e0ff */
[----:B------:R-:W-:-:S03]  /*4280*/  IADD3 R14, P0, PT, R14, UR8, RZ ;  /* 0x000000080e0e7c10 */ /* 0x000fc6000ff1e0ff */
[----:B------:R-:W-:Y:S02]  /*4290*/  IMAD.X R5, RZ, RZ, UR7, P3 ;  /* 0x00000007ff057e24 */ /* 0x000fe400098e06ff */
[----:B------:R-:W-:-:S03]  /*42a0*/  IMAD.X R15, RZ, RZ, UR9, P0 ;  /* 0x00000009ff0f7e24 */ /* 0x000fc600080e06ff */
[----:B--2---:R2:W5:Y:S04]  /*42b0*/  ATOMG.E.EXCH.STRONG.GPU PT, RZ, [R4], R2 ;  /* 0x0000000204ff73a8 */ /* 0x00456800041ee100 */
[----:B----4-:R2:W5:Y:S02]  /*42c0*/  ATOMG.E.EXCH.STRONG.GPU PT, RZ, [R14], R3 ;  /* 0x000000030eff73a8 */ /* 0x01056400041ee100 */
.L_x_27:
[----:B------:R-:W-:Y:S01]  /*42d0*/  LOP3.LUT R0, R17, 0xffff, RZ, 0xc0, !PT ;  /* 0x0000ffff11007812 */ /* 0x000fe200078ec0ff */
[----:B------:R-:W4:Y:S01]  /*42e0*/  S2UR UR13, SR_CgaCtaId ;  /* 0x00000000000d79c3 */ /* 0x000f220000008800 */
[----:B------:R-:W-:-:S03]  /*42f0*/  UMOV UR12, 0x400 ;  /* 0x00000400000c7882 */ /* 0x000fc60000000000 */
[----:B------:R-:W-:-:S05]  /*4300*/  IMAD R0, R0, 0xea0f, RZ ;  /* 0x0000ea0f00007824 */ /* 0x000fca00078e02ff */
[----:B------:R-:W-:-:S04]  /*4310*/  SHF.R.U32.HI R0, RZ, 0x15, R0 ;  /* 0x00000015ff007819 */ /* 0x000fc80000011600 */
[----:B------:R-:W-:-:S05]  /*4320*/  PRMT R0, R0, 0x9910, RZ ;  /* 0x0000991000007816 */ /* 0x000fca00000000ff */
[----:B------:R-:W-:-:S04]  /*4330*/  IMAD R0, R0, 0x23, RZ ;  /* 0x0000002300007824 */ /* 0x000fc800078e02ff */
[----:B------:R-:W-:Y:S01]  /*4340*/  IMAD.MOV R0, RZ, RZ, -R0 ;  /* 0x000000ffff007224 */ /* 0x000fe200078e0a00 */
[----:B----4-:R-:W-:-:S04]  /*4350*/  ULEA UR12, UR13, UR12, 0x18 ;  /* 0x0000000c0d0c7291 */ /* 0x010fc8000f8ec0ff */
[----:B------:R-:W-:Y:S01]  /*4360*/  PRMT R0, R0, 0x7710, RZ ;  /* 0x0000771000007816 */ /* 0x000fe200000000ff */
[----:B-1----:R-:W-:-:S04]  /*4370*/  ULEA UR5, UR14, UR12, 0x3 ;  /* 0x0000000c0e057291 */ /* 0x002fc8000f8e18ff */
[----:B------:R-:W-:-:S05]  /*4380*/  IMAD.IADD R0, R0, 0x1, R17 ;  /* 0x0000000100007824 */ /* 0x000fca00078e0211 */
[----:B------:R-:W-:Y:S02]  /*4390*/  R2UR UR20, R0 ;  /* 0x00000000001472ca */ /* 0x000fe400000e0000 */
[----:B------:R-:W-:-:S11]  /*43a0*/  SHF.L.U32 R0, R18, 0x1f, RZ ;  /* 0x0000001f12007819 */ /* 0x000fd600000006ff */
[----:B------:R-:W-:-:S04]  /*43b0*/  ULOP3.LUT UR20, UR20, 0xffff, URZ, 0xc0, !UPT ;  /* 0x0000ffff14147892 */ /* 0x000fc8000f8ec0ff */
[----:B------:R-:W-:Y:S02]  /*43c0*/  UIMAD.WIDE.U32 UR22, UR20, 0x80, UR38 ;  /* 0x00000080141678a5 */ /* 0x000fe4000f8e0026 */
[----:B------:R-:W-:Y:S01]  /*43d0*/  UIMAD.WIDE.U32 UR20, UR20, 0x80, UR34 ;  /* 0x00000080141478a5 */ /* 0x000fe2000f8e0022 */
[----:B------:R-:W-:Y:S11]  /*43e0*/  @P4 BRA `(.L_x_32) ;  /* 0x00000000001c4947 */ /* 0x000ff60003800000 */
[----:B------:R-:W-:-:S04]  /*43f0*/  DEPBAR {5,4,3,2,1,0} ;  /* 0x0000003f0000791a */ /* 0x000fc80000000000 */
[----:B------:R-:W1:Y:S02]  /*4400*/  CCTL.E.C.LDCU.IV.DEEP [UR22] ;  /* 0x0000000016007540 */ /* 0x000e640009c08000 */
[----:B-1----:R1:W-:Y:S01]  /*4410*/  UTMACCTL.IV [UR22] ;  /* 0x00000000160079b9 */ /* 0x0023e20008000000 */
[----:B------:R-:W-:-:S04]  /*4420*/  DEPBAR {5,4,3,2,1,0} ;  /* 0x0000003f0000791a */ /* 0x000fc80000000000 */
[----:B------:R-:W4:Y:S02]  /*4430*/  CCTL.E.C.LDCU.IV.DEEP [UR20] ;  /* 0x0000000014007540 */ /* 0x000f240009c08000 */
[----:B----4-:R1:W-:Y:S01]  /*4440*/  UTMACCTL.IV [UR20] ;  /* 0x00000000140079b9 */ /* 0x0103e20008000000 */
[----:B------:R-:W-:Y:S01]  /*4450*/  NOP ;  /* 0x0000000000007918 */ /* 0x000fe20000000000 */
.L_x_32:
[----:B------:R-:W-:Y:S01]  /*4460*/  UIADD3 UR6, UPT, UPT, UR4, 0x3f, URZ ;  /* 0x0000003f04067890 */ /* 0x000fe2000fffe0ff */
[----:B-----5:R4:W1:Y:S01]  /*4470*/  SYNCS.PHASECHK.TRANS64.TRYWAIT P0, [UR5+0xc8], R0 ;  /* 0x0000c800ff0075a7 */ /* 0x0208620008001105 */
[----:B------:R-:W-:Y:S02]  /*4480*/  ULEA.HI UR11, UR18, UR18, URZ, 0x1 ;  /* 0x00000012120b7291 */ /* 0x000fe4000f8f08ff */
[----:B------:R-:W-:Y:S02]  /*4490*/  USHF.R.S32.HI UR5, URZ, 0x1f, UR6 ;  /* 0x0000001fff057899 */ /* 0x000fe40008011406 */
[----:B------:R-:W-:Y:S02]  /*44a0*/  UIADD3 UR4, UPT, UPT, UR4, 0x7e, URZ ;  /* 0x0000007e04047890 */ /* 0x000fe4000fffe0ff */
[----:B------:R-:W-:Y:S02]  /*44b0*/  ULEA.HI UR5, UR5, UR6, URZ, 0x6 ;  /* 0x0000000605057291 */ /* 0x000fe4000f8f30ff */
[----:B------:R-:W-:-:S02]  /*44c0*/  ULEA UR7, UR19, UR16, 0x7 ;  /* 0x0000001013077291 */ /* 0x000fc4000f8e38ff */
[----:B------:R-:W-:Y:S02]  /*44d0*/  USHF.R.S32.HI UR18, URZ, 0x6, UR5 ;  /* 0x00000006ff127899 */ /* 0x000fe40008011405 */
[----:B------:R-:W-:Y:S02]  /*44e0*/  USHF.L.U32 UR11, UR11, 0x6, URZ ;  /* 0x000000060b0b7899 */ /* 0x000fe400080006ff */
[----:B------:R-:W-:Y:S02]  /*44f0*/  UISETP.LT.U32.AND UP0, UPT, UR18, 0x19, UPT ;  /* 0x000000191200788c */ /* 0x000fe4000bf01070 */
[----:B------:R-:W-:Y:S02]  /*4500*/  ULOP3.LUT UR11, UR16, 0xffffff80, UR11, 0xf8, !UPT ;  /* 0xffffff80100b7892 */ /* 0x000fe4000f8ef80b */
[----:B------:R-:W-:Y:S02]  /*4510*/  USEL UR19, UR18, 0x19, UP0 ;  /* 0x0000001912137887 */ /* 0x000fe40008000000 */
[----:B------:R-:W-:Y:S01]  /*4520*/  UISETP.GE.U32.AND UP0, UPT, UR4, 0x7f, UPT ;  /* 0x0000007f0400788c */ /* 0x000fe2000bf06070 */
[----:B------:R-:W-:-:S08]  /*4530*/  UMOV UR17, URZ ;  /* 0x000000ff00117c82 */ /* 0x000fd00008000000 */
[----:B----4-:R-:W-:Y:S05]  /*4540*/  BRA.U !UP0, `(.L_x_33) ;  /* 0x0000000108a87547 */ /* 0x010fea000b800000 */
[----:B------:R-:W-:Y:S01]  /*4550*/  UIADD3 UR24, UPT, UPT, -UR19, URZ, URZ ;  /* 0x000000ff13187290 */ /* 0x000fe2000fffe1ff */
[----:B------:R-:W-:Y:S01]  /*4560*/  UMOV UR25, UR14 ;  /* 0x0000000e00197c82 */ /* 0x000fe20008000000 */
[----:B------:R-:W-:-:S10]  /*4570*/  UMOV UR10, URZ ;  /* 0x000000ff000a7c82 */ /* 0x000fd40008000000 */
.L_x_39:
[----:B------:R-:W-:Y:S01]  /*4580*/  UIADD3 UR24, UPT, UPT, UR24, 0x1, URZ ;  /* 0x0000000118187890 */ /* 0x000fe2000fffe0ff */
[----:B--2---:R-:W-:Y:S01]  /*4590*/  @P2 MOV R2, 0x4000 ;  /* 0x0000400000022802 */ /* 0x004fe20000000f00 */
[----:B------:R-:W-:Y:S02]  /*45a0*/  ULEA UR9, UR25, UR12, 0x3 ;  /* 0x0000000c19097291 */ /* 0x000fe4000f8e18ff */
[----:B------:R-:W-:Y:S01]  /*45b0*/  UISETP.NE.AND UP0, UPT, UR24, URZ, UPT ;  /* 0x000000ff1800728c */ /* 0x000fe2000bf05270 */
[----:B-1--4-:R-:W-:Y:S10]  /*45c0*/  @P0 BRA `(.L_x_34) ;  /* 0x00000000000c0947 */ /* 0x012ff40003800000 */
[----:B------:R-:W-:-:S04]  /*45d0*/  SHF.L.U32 R3, R18, 0x1f, RZ ;  /* 0x0000001f12037819 */ /* 0x000fc800000006ff */
[----:B------:R-:W1:Y:S02]  /*45e0*/  SYNCS.PHASECHK.TRANS64.TRYWAIT P0, [UR9+0xc8], R3 ;  /* 0x0000c803ff0075a7 */ /* 0x000e640008001109 */
[----:B-1----:R-:W-:Y:S05]  /*45f0*/  @!P0 BRA `(.L_x_35) ;  /* 0x000000cc00c88947 */ /* 0x002fea0003800000 */
.L_x_34:
[----:B------:R2:W-:Y:S01]  /*4600*/  @P2 SYNCS.ARRIVE.TRANS64 RZ, [UR9], R2 ;  /* 0x00000002ffff29a7 */ /* 0x0005e20008000009 */
[----:B------:R-:W-:-:S04]  /*4610*/  ULOP3.LUT UR4, UR29, 0x2, URZ, 0xfc, !UPT ;  /* 0x000000021d047892 */ /* 0x000fc8000f8efcff */
[----:B------:R-:W-:-:S09]  /*4620*/  UISETP.NE.AND UP1, UPT, UR4, 0x2, UPT ;  /* 0x000000020400788c */ /* 0x000fd2000bf25270 */
[----:B------:R-:W-:Y:S05]  /*4630*/  BRA.U UP1, `(.L_x_36) ;  /* 0x0000000101047547 */ /* 0x000fea000b800000 */
[----:B------:R-:W-:Y:S05]  /*4640*/  BPT.TRAP 0x1 ;  /* 0x000000040000795c */ /* 0x000fea0000300000 */
.L_x_36:
[----:B------:R-:W-:Y:S04]  /*4650*/  BSSY.RECONVERGENT B0, `(.L_x_37) ;  /* 0x0000003000007945 */ /* 0x000fe80003800200 */
[----:B------:R-:W-:Y:S05]  /*4660*/  @!P1 BRA `(.L_x_38) ;  /* 0x0000000000049947 */ /* 0x000fea0003800000 */
[----:B------:R-:W-:Y:S05]  /*4670*/  BPT.TRAP 0x1 ;  /* 0x000000040000795c */ /* 0x000fea0000300000 */
.L_x_38:
[----:B------:R-:W-:Y:S05]  /*4680*/  BSYNC.RECONVERGENT B0 ;  /* 0x0000000000007941 */ /* 0x000fea0003800200 */
.L_x_37:
[----:B------:R-:W-:Y:S02]  /*4690*/  UIADD3 UR14, UPT, UPT, UR25, 0x1, URZ ;  /* 0x00000001190e7890 */ /* 0x000fe4000fffe0ff */
[----:B------:R-:W-:Y:S02]  /*46a0*/  ULOP3.LUT UR9, UR9, 0xfefffff8, URZ, 0xc0, !UPT ;  /* 0xfefffff809097892 */ /* 0x000fe4000f8ec0ff */
[----:B------:R-:W-:Y:S01]  /*46b0*/  UISETP.NE.AND UP1, UPT, UR14, 0x19, UPT ;  /* 0x000000190e00788c */ /* 0x000fe2000bf25270 */
[----:B------:R-:W-:Y:S01]  /*46c0*/  UMOV UR26, 0x0 ;  /* 0x00000000001a7882 */ /* 0x000fe20000000000 */
[----:B------:R-:W-:Y:S02]  /*46d0*/  UMOV UR27, 0x10000000 ;  /* 0x10000000001b7882 */ /* 0x000fe40000000000 */
[----:B------:R-:W-:Y:S02]  /*46e0*/  USEL UR5, URZ, 0x1, UP1 ;  /* 0x00000001ff057887 */ /* 0x000fe40008800000 */
[----:B------:R-:W-:Y:S01]  /*46f0*/  USEL UR14, UR14, URZ, UP1 ;  /* 0x000000ff0e0e7287 */ /* 0x000fe20008800000 */
[----:B------:R-:W-:Y:S01]  /*4700*/  UMOV UR6, UR10 ;  /* 0x0000000a00067c82 */ /* 0x000fe20008000000 */
[----:B------:R-:W-:-:S02]  /*4710*/  UMOV UR17, UR19 ;  /* 0x0000001300117c82 */ /* 0x000fc40008000000 */
[----:B------:R-:W-:Y:S01]  /*4720*/  ULEA UR4, UR14, UR12, 0x3 ;  /* 0x0000000c0e047291 */ /* 0x000fe2000f8e18ff */
[----:B------:R-:W-:Y:S01]  /*4730*/  LOP3.LUT R18, R18, UR5, RZ, 0x3c, !PT ;  /* 0x0000000512127c12 */ /* 0x000fe2000f8e3cff */
[----:B------:R-:W-:-:S03]  /*4740*/  UMOV UR5, UR9 ;  /* 0x0000000900057c82 */ /* 0x000fc60008000000 */
[----:B-1----:R-:W-:-:S04]  /*4750*/  SHF.L.U32 R0, R18, 0x1f, RZ ;  /* 0x0000001f12007819 */ /* 0x002fc800000006ff */
[----:B------:R4:W1:Y:S01]  /*4760*/  SYNCS.PHASECHK.TRANS64.TRYWAIT P0, [UR4+0xc8], R0 ;  /* 0x0000c800ff0075a7 */ /* 0x0008620008001104 */
[----:B------:R-:W-:-:S03]  /*4770*/  ULEA UR4, UR25, UR12, 0xc ;  /* 0x0000000c19047291 */ /* 0x000fc6000f8e60ff */
[----:B------:R-:W-:Y:S01]  /*4780*/  UMOV UR25, UR14 ;  /* 0x0000000e00197c82 */ /* 0x000fe20008000000 */
[----:B------:R-:W-:Y:S02]  /*4790*/  UIADD3 UR8, UPT, UPT, UR4, 0x5400, URZ ;  /* 0x0000540004087890 */ /* 0x000fe4000fffe0ff */
[----:B------:R-:W-:-:S07]  /*47a0*/  UIADD3 UR4, UPT, UPT, UR4, 0x1e400, URZ ;  /* 0x0001e40004047890 */ /* 0x000fce000fffe0ff */
[----:B------:R5:W-:Y:S02]  /*47b0*/  UTMALDG.2D.2CTA [UR8], [UR22], desc[UR26] ;  /* 0x00001a08160075b4 */ /* 0x000be40008209000 */
[----:B------:R4:W-:Y:S01]  /*47c0*/  UTMALDG.2D.2CTA [UR4], [UR20], desc[UR26] ;  /* 0x00001a04140075b4 */ /* 0x0009e20008209000 */
[----:B-----5:R-:W-:Y:S01]  /*47d0*/  UIADD3 UR10, UPT, UPT, UR10, 0x40, URZ ;  /* 0x000000400a0a7890 */ /* 0x020fe2000fffe0ff */
[----:B------:R-:W-:Y:S11]  /*47e0*/  BRA.U UP0, `(.L_x_39) ;  /* 0xfffffffd00647547 */ /* 0x000ff6000b83ffff */
.L_x_33:
[----:B----4-:R-:W-:Y:S01]  /*47f0*/  ULEA UR4, UR14, UR12, 0x3 ;  /* 0x0000000c0e047291 */ /* 0x010fe2000f8e18ff */
[----:B------:R-:W-:Y:S01]  /*4800*/  SHF.L.U32 R0, R18, 0x1f, RZ ;  /* 0x0000001f12007819 */ /* 0x000fe200000006ff */
[----:B------:R-:W-:Y:S01]  /*4810*/  @!P4 SYNCS.ARRIVE.TRANS64.A1T0 RZ, [UR12+0x1d8], RZ ;  /* 0x0001d8ffffffc9a7 */ /* 0x000fe2000810000c */
[----:B------:R-:W-:-:S06]  /*4820*/  UISETP.GT.AND UP0, UPT, UR18, UR19, UPT ;  /* 0x000000131200728c */ /* 0x000fcc000bf04270 */
[----:B-1----:R1:W4:Y:S03]  /*4830*/  SYNCS.PHASECHK.TRANS64.TRYWAIT P0, [UR4+0xc8], R0 ;  /* 0x0000c800ff0075a7 */ /* 0x0023260008001104 */
[----:B------:R-:W-:Y:S05]  /*4840*/  BRA.U !UP0, `(.L_x_40) ;  /* 0x0000000108a07547 */ /* 0x000fea000b800000 */
[----:B------:R-:W-:-:S03]  /*4850*/  UIADD3 UR18, UPT, UPT, -UR19, UR17, UR18 ;  /* 0x0000001113127290 */ /* 0x000fc6000fffe112 */
[----:B------:R-:W-:-:S09]  /*4860*/  UMOV UR19, UR14 ;  /* 0x0000000e00137c82 */ /* 0x000fd20008000000 */
.L_x_46:
[----:B-1----:R-:W-:Y:S01]  /*4870*/  ULEA UR9, UR19, UR12, 0x3 ;  /* 0x0000000c13097291 */ /* 0x002fe2000f8e18ff */
[----:B--2---:R-:W-:Y:S01]  /*4880*/  @P2 MOV R2, 0x4000 ;  /* 0x0000400000022802 */ /* 0x004fe20000000f00 */
[----:B----4-:R-:W-:Y:S10]  /*4890*/  @P0 BRA `(.L_x_41) ;  /* 0x00000000000c0947 */ /* 0x010ff40003800000 */
[----:B------:R-:W-:-:S04]  /*48a0*/  SHF.L.U32 R3, R18, 0x1f, RZ ;  /* 0x0000001f12037819 */ /* 0x000fc800000006ff */
[----:B------:R-:W2:Y:S02]  /*48b0*/  SYNCS.PHASECHK.TRANS64.TRYWAIT P0, [UR9+0xc8], R3 ;  /* 0x0000c803ff0075a7 */ /* 0x000ea40008001109 */
[----:B--2---:R-:W-:Y:S05]  /*48c0*/  @!P0 BRA `(.L_x_42) ;  /* 0x000000cc002c8947 */ /* 0x004fea0003800000 */
.L_x_41:
[----:B------:R2:W-:Y:S01]  /*48d0*/  @P2 SYNCS.ARRIVE.TRANS64 RZ, [UR9], R2 ;  /* 0x00000002ffff29a7 */ /* 0x0005e20008000009 */
[----:B------:R-:W-:-:S04]  /*48e0*/  ULOP3.LUT UR4, UR29, 0x2, URZ, 0xfc, !UPT ;  /* 0x000000021d047892 */ /* 0x000fc8000f8efcff */
[----:B------:R-:W-:-:S09]  /*48f0*/  UISETP.NE.AND UP0, UPT, UR4, 0x2, UPT ;  /* 0x000000020400788c */ /* 0x000fd2000bf05270 */
[----:B------:R-:W-:Y:S05]  /*4900*/  BRA.U UP0, `(.L_x_43) ;  /* 0x0000000100047547 */ /* 0x000fea000b800000 */
[----:B------:R-:W-:Y:S05]  /*4910*/  BPT.TRAP 0x1 ;  /* 0x000000040000795c */ /* 0x000fea0000300000 */
.L_x_43:
[----:B------:R-:W-:Y:S04]  /*4920*/  BSSY.RECONVERGENT B0, `(.L_x_44) ;  /* 0x0000003000007945 */ /* 0x000fe80003800200 */
[----:B------:R-:W-:Y:S05]  /*4930*/  @!P1 BRA `(.L_x_45) ;  /* 0x0000000000049947 */ /* 0x000fea0003800000 */
[----:B------:R-:W-:Y:S05]  /*4940*/  BPT.TRAP 0x1 ;  /* 0x000000040000795c */ /* 0x000fea0000300000 */
.L_x_45:
[----:B------:R-:W-:Y:S05]  /*4950*/  BSYNC.RECONVERGENT B0 ;  /* 0x0000000000007941 */ /* 0x000fea0003800200 */
.L_x_44:
[----:B------:R-:W-:Y:S02]  /*4960*/  UIADD3 UR14, UPT, UPT, UR19, 0x1, URZ ;  /* 0x00000001130e7890 */ /* 0x000fe4000fffe0ff */
[----:B------:R-:W-:Y:S02]  /*4970*/  USHF.L.U32 UR10, UR17, 0x6, URZ ;  /* 0x00000006110a7899 */ /* 0x000fe400080006ff */
[----:B------:R-:W-:Y:S02]  /*4980*/  UISETP.NE.AND UP0, UPT, UR14, 0x19, UPT ;  /* 0x000000190e00788c */ /* 0x000fe4000bf05270 */
[----:B------:R-:W-:Y:S02]  /*4990*/  ULOP3.LUT UR9, UR9, 0xfefffff8, URZ, 0xc0, !UPT ;  /* 0xfefffff809097892 */ /* 0x000fe4000f8ec0ff */
[----:B------:R-:W-:Y:S02]  /*49a0*/  USEL UR5, URZ, 0x1, UP0 ;  /* 0x00000001ff057887 */ /* 0x000fe40008000000 */
[----:B------:R-:W-:Y:S01]  /*49b0*/  USEL UR14, UR14, URZ, UP0 ;  /* 0x000000ff0e0e7287 */ /* 0x000fe20008000000 */
[----:B------:R-:W-:Y:S01]  /*49c0*/  UMOV UR24, 0x0 ;  /* 0x0000000000187882 */ /* 0x000fe20000000000 */
[----:B------:R-:W-:-:S02]  /*49d0*/  UMOV UR25, 0x10000000 ;  /* 0x1000000000197882 */ /* 0x000fc40000000000 */
[----:B------:R-:W-:Y:S01]  /*49e0*/  ULEA UR4, UR14, UR12, 0x3 ;  /* 0x0000000c0e047291 */ /* 0x000fe2000f8e18ff */
[----:B------:R-:W-:Y:S01]  /*49f0*/  LOP3.LUT R18, R18, UR5, RZ, 0x3c, !PT ;  /* 0x0000000512127c12 */ /* 0x000fe2000f8e3cff */
[----:B------:R-:W-:Y:S01]  /*4a00*/  UMOV UR5, UR9 ;  /* 0x0000000900057c82 */ /* 0x000fe20008000000 */
[----:B------:R-:W-:Y:S01]  /*4a10*/  UMOV UR6, UR10 ;  /* 0x0000000a00067c82 */ /* 0x000fe20008000000 */
[----:B------:R-:W-:Y:S01]  /*4a20*/  UIADD3 UR17, UPT, UPT, UR17, 0x1, URZ ;  /* 0x0000000111117890 */ /* 0x000fe2000fffe0ff */
[----:B-1----:R-:W-:-:S03]  /*4a30*/  SHF.L.U32 R0, R18, 0x1f, RZ ;  /* 0x0000001f12007819 */ /* 0x002fc600000006ff */
[----:B------:R-:W-:Y:S01]  /*4a40*/  UISETP.NE.AND UP0, UPT, UR17, UR18, UPT ;  /* 0x000000121100728c */ /* 0x000fe2000bf05270 */
[----:B------:R1:W4:Y:S01]  /*4a50*/  SYNCS.PHASECHK.TRANS64.TRYWAIT P0, [UR4+0xc8], R0 ;  /* 0x0000c800ff0075a7 */ /* 0x0003220008001104 */
[----:B------:R-:W-:-:S03]  /*4a60*/  ULEA UR4, UR19, UR12, 0xc ;  /* 0x0000000c13047291 */ /* 0x000fc6000f8e60ff */
[----:B------:R-:W-:Y:S01]  /*4a70*/  UMOV UR19, UR14 ;  /* 0x0000000e00137c82 */ /* 0x000fe20008000000 */
[----:B------:R-:W-:Y:S02]  /*4a80*/  UIADD3 UR8, UPT, UPT, UR4, 0x5400, URZ ;  /* 0x0000540004087890 */ /* 0x000fe4000fffe0ff */
[----:B------:R-:W-:-:S07]  /*4a90*/  UIADD3 UR4, UPT, UPT, UR4, 0x1e400, URZ ;  /* 0x0001e40004047890 */ /* 0x000fce000fffe0ff */
[----:B------:R1:W-:Y:S02]  /*4aa0*/  UTMALDG.2D.2CTA [UR8], [UR22], desc[UR24] ;  /* 0x00001808160075b4 */ /* 0x0003e40008209000 */
[----:B------:R1:W-:Y:S01]  /*4ab0*/  UTMALDG.2D.2CTA [UR4], [UR20], desc[UR24] ;  /* 0x00001804140075b4 */ /* 0x0003e20008209000 */
[----:B------:R-:W-:Y:S05]  /*4ac0*/  BRA.U UP0, `(.L_x_46) ;  /* 0xfffffffd00687547 */ /* 0x000fea000b83ffff */
.L_x_40:
[----:B------:R-:W-:Y:S01]  /*4ad0*/  UISETP.NE.AND UP0, UPT, UR37, 0x8, UPT ;  /* 0x000000082500788c */ /* 0x000fe2000bf05270 */
[----:B------:R-:W-:-:S08]  /*4ae0*/  NOP ;  /* 0x0000000000007918 */ /* 0x000fd00000000000 */
[----:B------:R-:W-:Y:S05]  /*4af0*/  BRA.U UP0, `(.L_x_47) ;  /* 0x0000000100047547 */ /* 0x000fea000b800000 */
[----:B-1----:R-:W-:Y:S05]  /*4b00*/  BPT.TRAP 0x1 ;  /* 0x000000040000795c */ /* 0x002fea0000300000 */
.L_x_47:
[----:B-1----:R-:W-:Y:S01]  /*4b10*/  ULEA UR4, UR15, UR12, 0x3 ;  /* 0x0000000c0f047291 */ /* 0x002fe2000f8e18ff */
[----:B--2---:R-:W-:-:S08]  /*4b20*/  SHF.L.U32 R3, R16, 0x1f, RZ ;  /* 0x0000001f10037819 */ /* 0x004fd000000006ff */
[----:B----4-:R-:W1:Y:S02]  /*4b30*/  SYNCS.PHASECHK.TRANS64.TRYWAIT P0, [UR4+0x2c0], R3 ;  /* 0x0002c003ff0075a7 */ /* 0x010e640008001104 */
[----:B-1----:R-:W-:Y:S05]  /*4b40*/  @!P0 BRA `(.L_x_48) ;  /* 0x000000c800a48947 */ /* 0x002fea0003800000 */
.L_x_264:
[----:B------:R-:W-:-:S09]  /*4b50*/  UIMAD UR5, UR15, 0x14, UR36 ;  /* 0x000000140f0578a4 */ /* 0x000fd2000f8e0224 */
[----:B-1----:R-:W1:Y:S04]  /*4b60*/  LDS R3, [UR5] ;  /* 0x00000005ff037984 */ /* 0x002e680008000800 */
[----:B------:R-:W2:Y:S04]  /*4b70*/  LDS R2, [UR5+0x4] ;  /* 0x00000405ff027984 */ /* 0x000ea80008000800 */
[----:B------:R-:W4:Y:S04]  /*4b80*/  LDS.U16 R17, [UR5+0x12] ;  /* 0x00001205ff117984 */ /* 0x000f280008000400 */
[----:B------:R-:W3:Y:S04]  /*4b90*/  LDS R23, [UR5+0x8] ;  /* 0x00000805ff177984 */ /* 0x000ee80008000800 */
[----:B------:R-:W3:Y:S01]  /*4ba0*/  LDS R0, [UR5+0xc] ;  /* 0x00000c05ff007984 */ /* 0x000ee20008000800 */
[----:B------:R-:W-:Y:S01]  /*4bb0*/  @!PT LDS RZ, [RZ] ;  /* 0x00000000fffff984 */ /* 0x000fe20000000800 */
[----:B------:R-:W-:Y:S01]  /*4bc0*/  @!PT LDS RZ, [RZ] ;  /* 0x00000000fffff984 */ /* 0x000fe20000000800 */
[----:B------:R-:W-:Y:S01]  /*4bd0*/  @!PT LDS RZ, [RZ] ;  /* 0x00000000fffff984 */ /* 0x000fe20000000800 */
[----:B------:R-:W-:Y:S01]  /*4be0*/  @!PT LDS RZ, [RZ] ;  /* 0x00000000fffff984 */ /* 0x000fe20000000800 */
[----:B------:R5:W-:Y:S06]  /*4bf0*/  MEMBAR.ALL.CTA ;  /* 0x0000000000007992 */ /* 0x000bec0000008000 */
[----:B-----5:R-:W3:Y:S01]  /*4c00*/  FENCE.VIEW.ASYNC.S ;  /* 0x00000000000073c6 */ /* 0x020ee20000000000 */
[----:B-1----:R-:W-:-:S02]  /*4c10*/  R2UR UR18, R3 ;  /* 0x00000000031272ca */ /* 0x002fc400000e0000 */
[----:B--2---:R-:W-:Y:S01]  /*4c20*/  R2UR UR19, R2 ;  /* 0x00000000021372ca */ /* 0x004fe200000e0000 */
[----:B------:R-:W-:-:S14]  /*4c30*/  BRA.U UP0, `(.L_x_49) ;  /* 0x0000000100047547 */ /* 0x000fdc000b800000 */
[----:B------:R-:W-:Y:S05]  /*4c40*/  BPT.TRAP 0x1 ;  /* 0x000000040000795c */ /* 0x000fea0000300000 */
.L_x_49:
[----:B------:R-:W-:Y:S01]  /*4c50*/  UIADD3 UR4, UPT, UPT, UR4, 0x300, URZ ;  /* 0x0000030004047890 */ /* 0x000fe2000fffe0ff */
[----:B---3--:R-:W-:Y:S01]  /*4c60*/  ISETP.NE.AND P0, PT, R0, RZ, PT ;  /* 0x000000ff0000720c */ /* 0x008fe20003f05270 */
[----:B------:R-:W-:Y:S01]  /*4c70*/  UIADD3 UR15, UPT, UPT, UR15, 0x1, URZ ;  /* 0x000000010f0f7890 */ /* 0x000fe2000fffe0ff */
[----:B------:R-:W-:Y:S01]  /*4c80*/  PLOP3.LUT P4, PT, PT, PT, PT, 0x80, 0x8 ;  /* 0x000000000008781c */ /* 0x000fe20003f8f070 */
[----:B------:R-:W-:Y:S02]  /*4c90*/  UPRMT UR4, UR13, 0x654, UR4 ;  /* 0x000006540d047896 */ /* 0x000fe40008000004 */
[----:B------:R-:W-:-:S04]  /*4ca0*/  UISETP.NE.AND UP0, UPT, UR15, 0x8, UPT ;  /* 0x000000080f00788c */ /* 0x000fc8000bf05270 */
[----:B------:R-:W-:-:S03]  /*4cb0*/  USEL UR15, UR15, URZ, UP0 ;  /* 0x000000ff0f0f7287 */ /* 0x000fc60008000000 */
[----:B------:R-:W-:Y:S01]  /*4cc0*/  SYNCS.ARRIVE.TRANS64.RED.A1T0 RZ, [UR4], RZ ;  /* 0x000000ffffff79a7 */ /* 0x000fe20008100404 */
[----:B------:R-:W-:-:S06]  /*4cd0*/  USEL UR4, URZ, 0x1, UP0 ;  /* 0x00000001ff047887 */ /* 0x000fcc0008000000 */
[----:B------:R-:W-:Y:S01]  /*4ce0*/  LOP3.LUT R16, R16, UR4, RZ, 0x3c, !PT ;  /* 0x0000000410107c12 */ /* 0x000fe2000f8e3cff */
[----:B------:R-:W-:Y:S06]  /*4cf0*/  @P0 BRA `(.L_x_50) ;  /* 0xffffffec00ac0947 */ /* 0x000fec000383ffff */
[----:B------:R-:W-:Y:S01]  /*4d00*/  UIADD3 UR12, UPT, UPT, UR12, 0xc8, URZ ;  /* 0x000000c80c0c7890 */ /* 0x000fe2000fffe0ff */
[----:B------:R-:W-:-:S03]  /*4d10*/  SHF.L.U32 R3, R18, 0x1f, RZ ;  /* 0x0000001f12037819 */ /* 0x000fc600000006ff */
[----:B------:R-:W-:-:S09]  /*4d20*/  ULEA UR4, UR14, UR12, 0x3 ;  /* 0x0000000c0e047291 */ /* 0x000fd2000f8e18ff */
[----:B------:R-:W1:Y:S02]  /*4d30*/  SYNCS.PHASECHK.TRANS64.TRYWAIT P0, [UR4], R3 ;  /* 0x00000003ff0075a7 */ /* 0x000e640008001104 */
[----:B-1----:R-:W-:Y:S05]  /*4d40*/  @!P0 BRA `(.L_x_51) ;  /* 0x000000c8003c8947 */ /* 0x002fea0003800000 */
.L_x_266:
[----:B------:R-:W-:-:S04]  /*4d50*/  UIADD3 UR5, UPT, UPT, UR14, 0x1, URZ ;  /* 0x000000010e057890 */ /* 0x000fc8000fffe0ff */
[----:B------:R-:W-:-:S04]  /*4d60*/  UISETP.NE.AND UP0, UPT, UR5, 0x19, UPT ;  /* 0x000000190500788c */ /* 0x000fc8000bf05270 */
[----:B------:R-:W-:Y:S02]  /*4d70*/  USEL UR6, URZ, 0x1, UP0 ;  /* 0x00000001ff067887 */ /* 0x000fe40008000000 */
[----:B------:R-:W-:-:S04]  /*4d80*/  USEL UR5, UR5, URZ, UP0 ;  /* 0x000000ff05057287 */ /* 0x000fc80008000000 */
[----:B------:R-:W-:Y:S01]  /*4d90*/  ULEA UR4, UR5, UR12, 0x3 ;  /* 0x0000000c05047291 */ /* 0x000fe2000f8e18ff */
[----:B------:R-:W-:-:S04]  /*4da0*/  LOP3.LUT R2, R18, UR6, RZ, 0x3c, !PT ;  /* 0x0000000612027c12 */ /* 0x000fc8000f8e3cff */
[----:B-1----:R-:W-:-:S04]  /*4db0*/  SHF.L.U32 R3, R2, 0x1f, RZ ;  /* 0x0000001f02037819 */ /* 0x002fc800000006ff */
[----:B------:R-:W1:Y:S02]  /*4dc0*/  SYNCS.PHASECHK.TRANS64.TRYWAIT P0, [UR4], R3 ;  /* 0x00000003ff0075a7 */ /* 0x000e640008001104 */
[----:B-1----:R-:W-:Y:S05]  /*4dd0*/  @!P0 BRA `(.L_x_52) ;  /* 0x000000c800308947 */ /* 0x002fea0003800000 */
.L_x_268:
        /* <DEDUP_REMOVED lines=9> */
.L_x_270:
        /* <DEDUP_REMOVED lines=9> */
.L_x_272:
        /* <DEDUP_REMOVED lines=9> */
.L_x_274:
        /* <DEDUP_REMOVED lines=9> */
.L_x_276:
        /* <DEDUP_REMOVED lines=9> */
.L_x_278:
        /* <DEDUP_REMOVED lines=9> */
.L_x_280:
        /* <DEDUP_REMOVED lines=9> */
.L_x_282:
        /* <DEDUP_REMOVED lines=9> */
.L_x_284:
        /* <DEDUP_REMOVED lines=9> */
.L_x_286:
        /* <DEDUP_REMOVED lines=9> */
.L_x_288:
        /* <DEDUP_REMOVED lines=9> */
.L_x_290:
        /* <DEDUP_REMOVED lines=9> */
.L_x_292:
        /* <DEDUP_REMOVED lines=9> */
.L_x_294:
        /* <DEDUP_REMOVED lines=9> */
.L_x_296:
        /* <DEDUP_REMOVED lines=9> */
.L_x_298:
        /* <DEDUP_REMOVED lines=9> */
.L_x_300:
        /* <DEDUP_REMOVED lines=9> */
.L_x_302:
        /* <DEDUP_REMOVED lines=9> */
.L_x_304:
        /* <DEDUP_REMOVED lines=9> */
.L_x_306:
        /* <DEDUP_REMOVED lines=9> */
.L_x_308:
        /* <DEDUP_REMOVED lines=9> */
.L_x_310:
        /* <DEDUP_REMOVED lines=9> */
.L_x_312:
[----:B------:R-:W-:-:S04]  /*5a40*/  UIADD3 UR5, UPT, UPT, UR5, 0x1, URZ ;  /* 0x0000000105057890 */ /* 0x000fc8000fffe0ff */
[----:B------:R-:W-:-:S04]  /*5a50*/  UISETP.NE.AND UP0, UPT, UR5, 0x19, UPT ;  /* 0x000000190500788c */ /* 0x000fc8000bf05270 */
[----:B------:R-:W-:Y:S02]  /*5a60*/  USEL UR4, URZ, 0x1, UP0 ;  /* 0x00000001ff047887 */ /* 0x000fe40008000000 */
[----:B------:R-:W-:-:S04]  /*5a70*/  USEL UR5, UR5, URZ, UP0 ;  /* 0x000000ff05057287 */ /* 0x000fc80008000000 */
[----:B------:R-:W-:Y:S01]  /*5a80*/  LOP3.LUT R2, R2, UR4, RZ, 0x3c, !PT ;  /* 0x0000000402027c12 */ /* 0x000fe2000f8e3cff */
[----:B------:R-:W-:-:S12]  /*5a90*/  ULEA UR5, UR5, UR12, 0x3 ;  /* 0x0000000c05057291 */ /* 0x000fd8000f8e18ff */
.L_x_75:
[----:B-1----:R-:W-:Y:S02]  /*5aa0*/  SHF.L.U32 R3, R2, 0x1f, RZ ;  /* 0x0000001f02037819 */ /* 0x002fe400000006ff */
[----:B------:R-:W-:-:S04]  /*5ab0*/  MOV R0, UR5 ;  /* 0x0000000500007c02 */ /* 0x000fc80008000f00 */
[----:B------:R1:W2:Y:S03]  /*5ac0*/  SYNCS.PHASECHK.TRANS64.TRYWAIT P0, [R0+URZ], R3 ;  /* 0x00000003000075a7 */ /* 0x0002a600080011ff */
[----:B--2---:R-:W-:Y:S05]  /*5ad0*/  @!P0 NANOSLEEP.SYNCS 0x989680 ;  /* 0x009896800000895d */ /* 0x004fea0003900000 */
[----:B------:R-:W2:Y:S02]  /*5ae0*/  @!P0 SYNCS.PHASECHK.TRANS64 P0, [R0+URZ], R3 ;  /* 0x00000003000085a7 */ /* 0x000ea400080010ff */
[----:B--2---:R-:W-:Y:S05]  /*5af0*/  @P0 EXIT ;  /* 0x000000000000094d */ /* 0x004fea0003800000 */
[----:B------:R-:W-:Y:S05]  /*5b00*/  BRA `(.L_x_75) ;  /* 0xfffffffc00e47947 */ /* 0x000fea000383ffff */
.L_x_26:
[----:B------:R-:W-:-:S04]  /*5b10*/  UISETP.LT.U32.AND UP0, UPT, UR37, 0x9, UPT ;  /* 0x000000092500788c */ /* 0x000fc8000bf01070 */
[----:B------:R-:W-:-:S04]  /*5b20*/  USEL UR4, UR37, 0x9, UP0 ;  /* 0x0000000925047887 */ /* 0x000fc80008000000 */
[----:B------:R-:W-:-:S12]  /*5b30*/  USHF.L.U32 UR4, UR4, 0x2, URZ ;  /* 0x0000000204047899 */ /* 0x000fd800080006ff */
[----:B------:R-:W2:Y:S02]  /*5b40*/  LDCU UR6, c[0x2][UR4] ;  /* 0x00800000040677ac */ /* 0x000ea40008000800 */
[----:B--2---:R-:W-:-:S10]  /*5b50*/  USHF.R.S32.HI UR7, URZ, 0x1f, UR6 ;  /* 0x0000001fff077899 */ /* 0x004fd40008011406 */
.L_x_358:
[----:B-1----:R-:W-:Y:S05]  /*5b60*/  BRXU UR6 -0x5b70                                                                                                                                                                                                                                                                                                                                                                                                                                                                                                                                                                                                                                                                                                                                                                                                                                                                                                                                                                                                                                                                                                                                                                                                                                                                                                                                                                                                                                                      (*"BRANCH_TARGETS .L_x_359,.L_x_360,.L_x_367"*) ;  /* 0xffffffa406247958 */ /* 0x002fea000b83ffff */
.L_x_360:
[----:B------:R-:W-:-:S09]  /*5b70*/  UISETP.NE.AND UP0, UPT, UR37, 0x1, UPT ;  /* 0x000000012500788c */ /* 0x000fd2000bf05270 */
[----:B------:R-:W-:Y:S05]  /*5b80*/  BRA.U UP0, `(.L_x_76) ;  /* 0x0000003900487547 */ /* 0x000fea000b800000 */
[----:B------:R-:W-:-:S08]  /*5b90*/  NOP ;  /* 0x0000000000007918 */ /* 0x000fd00000000000 */
[----:B----45:R-:W1:-:S00]  /*5ba0*/  USETMAXREG.DEALLOC.CTAPOOL 0x88 ;  /* 0x00000088000079c8 */ /* 0x030e4000080e0500 */
[----:B------:R-:W2:Y:S01]  /*5bb0*/  LDCU.64 UR14, c[0x0][0xba0] ;  /* 0x00017400ff0e77ac */ /* 0x000ea20008000a00 */
[----:B-1----:R-:W-:Y:S01]  /*5bc0*/  HFMA2 R8, -RZ, RZ, 0, 5.9604644775390625e-08 ;  /* 0x00000001ff087431 */ /* 0x002fe200000001ff */
[----:B------:R-:W-:Y:S01]  /*5bd0*/  PRMT R9, RZ, 0x7610, R9 ;  /* 0x00007610ff097816 */ /* 0x000fe20000000009 */
[----:B------:R-:W1:Y:S01]  /*5be0*/  LDCU.64 UR12, c[0x0][0xbb8] ;  /* 0x00017700ff0c77ac */ /* 0x000e620008000a00 */
[----:B------:R-:W3:Y:S01]  /*5bf0*/  LDCU UR4, c[0x0][0xbdc] ;  /* 0x00017b80ff0477ac */ /* 0x000ee20008000800 */
[----:B------:R-:W4:Y:S01]  /*5c00*/  LDCU UR19, c[0x0][0xb80] ;  /* 0x00017000ff1377ac */ /* 0x000f220008000800 */
[----:B------:R-:W-:Y:S01]  /*5c10*/  UMOV UR5, 0xffffffff ;  /* 0xffffffff00057882 */ /* 0x000fe20000000000 */
[----:B------:R-:W-:Y:S01]  /*5c20*/  UMOV UR20, URZ ;  /* 0x000000ff00147c82 */ /* 0x000fe20008000000 */
[----:B--2---:R-:W-:-:S04]  /*5c30*/  UIADD3 UR18, UP0, UPT, UR14, -0x1, URZ ;  /* 0xffffffff0e127890 */ /* 0x004fc8000ff1e0ff */
[----:B------:R-:W-:Y:S02]  /*5c40*/  UIADD3.X UR15, UPT, UPT, UR15, -0x1, URZ, UP0, !UPT ;  /* 0xffffffff0f0f7890 */ /* 0x000fe400087fe4ff */
[----:B-1----:R-:W-:Y:S02]  /*5c50*/  UIADD3 UR14, UP0, UPT, UR12, -0x1, URZ ;  /* 0xffffffff0c0e7890 */ /* 0x002fe4000ff1e0ff */
[----:B---3--:R-:W-:Y:S02]  /*5c60*/  USHF.L.U32 UR4, UR5, UR4, URZ ;  /* 0x0000000405047299 */ /* 0x008fe400080006ff */
[----:B------:R-:W-:Y:S02]  /*5c70*/  UIADD3.X UR13, UPT, UPT, UR13, -0x1, URZ, UP0, !UPT ;  /* 0xffffffff0d0d7890 */ /* 0x000fe400087fe4ff */
[----:B----4-:R-:W-:Y:S02]  /*5c80*/  UIADD3 UR19, UPT, UPT, UR19, -0x1, URZ ;  /* 0xffffffff13137890 */ /* 0x010fe4000fffe0ff */
[----:B------:R-:W-:-:S12]  /*5c90*/  ULOP3.LUT UR12, URZ, UR4, URZ, 0x33, !UPT ;  /* 0x00000004ff0c7292 */ /* 0x000fd8000f8e33ff */
.L_x_93:
[----:B-1----:R-:W1:Y:S01]  /*5ca0*/  LDC.64 R2, c[0x0][0xbd0] ;  /* 0x0002f400ff027b82 */ /* 0x002e620000000a00 */
[----:B------:R-:W-:Y:S01]  /*5cb0*/  UIADD3 UR24, UP0, UPT, UR24, UR30, URZ ;  /* 0x0000001e18187290 */ /* 0x000fe2000ff1e0ff */
[----:B------:R-:W-:Y:S01]  /*5cc0*/  ISETP.NE.AND P1, PT, RZ, UR16, PT ;  /* 0x00000010ff007c0c */ /* 0x000fe2000bf25270 */
[----:B------:R-:W-:Y:S01]  /*5cd0*/  IMAD.MOV.U32 R18, RZ, RZ, -0x1 ;  /* 0xffffffffff127424 */ /* 0x000fe200078e00ff */
[----:B------:R-:W-:Y:S01]  /*5ce0*/  PLOP3.LUT P2, PT, PT, PT, PT, 0x80, 0x8 ;  /* 0x000000000008781c */ /* 0x000fe20003f4f070 */
[----:B------:R-:W-:Y:S01]  /*5cf0*/  UIADD3.X UR17, UPT, UPT, UR17, UR25, URZ, UP0, !UPT ;  /* 0x0000001911117290 */ /* 0x000fe200087fe4ff */
[----:B------:R-:W-:Y:S02]  /*5d00*/  IMAD.MOV.U32 R10, RZ, RZ, -0x1 ;  /* 0xffffffffff0a7424 */ /* 0x000fe400078e00ff */
[----:B------:R-:W-:Y:S02]  /*5d10*/  P2R R11, PR, RZ, 0x4 ;  /* 0x00000004ff0b7803 */ /* 0x000fe40000000000 */
[----:B-1----:R-:W-:Y:S01]  /*5d20*/  ISETP.LE.U32.AND P0, PT, R2, UR24, PT ;  /* 0x0000001802007c0c */ /* 0x002fe2000bf03070 */
[----:B------:R-:W-:-:S05]  /*5d30*/  IMAD.U32 R2, RZ, RZ, UR17 ;  /* 0x00000011ff027e24 */ /* 0x000fca000f8e00ff */
[----:B------:R-:W-:Y:S01]  /*5d40*/  ISETP.GE.U32.AND.EX P0, PT, R2, R3, PT, P0 ;  /* 0x000000030200720c */ /* 0x000fe20003f06100 */
[----:B------:R-:W-:Y:S02]  /*5d50*/  IMAD.MOV.U32 R3, RZ, RZ, RZ ;  /* 0x000000ffff037224 */ /* 0x000fe400078e00ff */
[----:B------:R-:W-:-:S10]  /*5d60*/  IMAD.MOV.U32 R2, RZ, RZ, -0x1 ;  /* 0xffffffffff027424 */ /* 0x000fd400078e00ff */
[----:B-----5:R-:W-:Y:S05]  /*5d70*/  @P0 BRA P1, `(.L_x_77) ;  /* 0x00000018000c0947 */ /* 0x020fea0000800000 */
[----:B------:R-:W-:Y:S01]  /*5d80*/  IADD3 R15, P1, PT, R16, UR41, RZ ;  /* 0x00000029100f7c10 */ /* 0x000fe2000ff3e0ff */
[----:B------:R-:W-:-:S03]  /*5d90*/  IMAD.U32 R10, RZ, RZ, UR17 ;  /* 0x00000011ff0a7e24 */ /* 0x000fc6000f8e00ff */
[----:B------:R-:W-:Y:S02]  /*5da0*/  ISETP.LE.U32.AND P0, PT, R15, UR24, PT ;  /* 0x000000180f007c0c */ /* 0x000fe4000bf03070 */
[----:B------:R-:W-:-:S04]  /*5db0*/  IADD3.X R15, PT, PT, R17, UR40, RZ, P1, !PT ;  /* 0x00000028110f7c10 */ /* 0x000fc80008ffe4ff */
[----:B------:R-:W-:-:S13]  /*5dc0*/  ISETP.GE.U32.AND.EX P0, PT, R10, R15, PT, P0 ;  /* 0x0000000f0a00720c */ /* 0x000fda0003f06100 */
[----:B------:R-:W-:Y:S05]  /*5dd0*/  @!P0 BRA `(.L_x_78) ;  /* 0x0000001000f08947 */ /* 0x000fea0003800000 */
[----:B------:R-:W1:Y:S01]  /*5de0*/  LDCU UR21, c[0x0][0xbe8] ;  /* 0x00017d00ff1577ac */ /* 0x000e620008000800 */
[----:B------:R-:W-:Y:S01]  /*5df0*/  IMAD.IADD R22, R7, 0x1, R14 ;  /* 0x0000000107167824 */ /* 0x000fe200078e020e */
[----:B------:R-:W-:Y:S01]  /*5e00*/  MOV R14, R5 ;  /* 0x00000005000e7202 */ /* 0x000fe20000000f00 */
[----:B------:R-:W-:Y:S02]  /*5e10*/  IMAD.MOV.U32 R16, RZ, RZ, R6 ;  /* 0x000000ffff107224 */ /* 0x000fe400078e0006 */
[----:B------:R-:W-:-:S05]  /*5e20*/  VIADD R10, R22, 0x20 ;  /* 0x00000020160a7836 */ /* 0x000fca0000000000 */
[----:B-1----:R-:W-:-:S13]  /*5e30*/  ISETP.GE.AND P0, PT, R10, UR21, PT ;  /* 0x000000150a007c0c */ /* 0x002fda000bf06270 */
[----:B------:R-:W1:Y:S01]  /*5e40*/  @!P0 LDC.64 R18, c[0x0][0xbf0] ;  /* 0x0002fc00ff128b82 */ /* 0x000e620000000a00 */
[----:B------:R-:W-:Y:S01]  /*5e50*/  BSSY.RECONVERGENT B0, `(.L_x_79) ;  /* 0x0000062000007945 */ /* 0x000fe20003800200 */
[----:B------:R-:W-:Y:S01]  /*5e60*/  HFMA2 R15, -RZ, RZ, 0, 0 ;  /* 0x00000000ff0f7431 */ /* 0x000fe200000001ff */
[----:B------:R-:W-:Y:S01]  /*5e70*/  MOV R17, 0x7fffffff ;  /* 0x7fffffff00117802 */ /* 0x000fe20000000f00 */
[----:B-1----:R-:W-:-:S05]  /*5e80*/  @!P0 IMAD.WIDE R18, R22, 0xc, R18 ;  /* 0x0000000c16128825 */ /* 0x002fca00078e0212 */
[----:B------:R1:W5:Y:S04]  /*5e90*/  @!P0 LDG.E R5, desc[UR50][R18.64+0x180] ;  /* 0x0001803212058981 */ /* 0x000368000c1e1900 */
[----:B------:R1:W5:Y:S01]  /*5ea0*/  @!P0 LDG.E R6, desc[UR50][R18.64+0x184] ;  /* 0x0001843212068981 */ /* 0x000362000c1e1900 */
[----:B------:R-:W-:-:S13]  /*5eb0*/  ISETP.GE.AND P0, PT, R22, UR21, PT ;  /* 0x0000001516007c0c */ /* 0x000fda000bf06270 */
[----:B------:R-:W-:Y:S05]  /*5ec0*/  @P0 BRA `(.L_x_80) ;  /* 0x0000000400680947 */ /* 0x000fea0003800000 */
[----:B------:R-:W-:Y:S01]  /*5ed0*/  IABS R13, R4 ;  /* 0x00000004000d7213 */ /* 0x000fe20000000000 */
[----:B------:R-:W2:Y:S01]  /*5ee0*/  LDCU.64 UR8, c[0x0][0xbb0] ;  /* 0x00017600ff0877ac */ /* 0x000ea20008000a00 */
[----:B------:R-:W-:Y:S02]  /*5ef0*/  IABS R12, R0 ;  /* 0x00000000000c7213 */ /* 0x000fe40000000000 */
[----:B------:R-:W3:Y:S01]  /*5f00*/  I2F.RP R24, R13 ;  /* 0x0000000d00187306 */ /* 0x000ee20000209400 */
[----:B------:R-:W4:Y:S01]  /*5f10*/  LDCU.128 UR4, c[0x0][0xbc0] ;  /* 0x00017800ff0477ac */ /* 0x000f220008000c00 */
[----:B------:R-:W-:Y:S02]  /*5f20*/  IADD3 R15, P0, PT, R14, UR18, RZ ;  /* 0x000000120e0f7c10 */ /* 0x000fe4000ff1e0ff */
[----:B-1----:R-:W-:Y:S01]  /*5f30*/  IADD3 R19, P2, PT, R16, UR14, RZ ;  /* 0x0000000e10137c10 */ /* 0x002fe2000ff5e0ff */
[----:B------:R-:W1:Y:S01]  /*5f40*/  LDCU.64 UR10, c[0x0][0xba8] ;  /* 0x00017500ff0a77ac */ /* 0x000e620008000a00 */
[----:B------:R-:W-:-:S02]  /*5f50*/  LEA.HI.X.SX32 R14, R14, UR15, 0x1, P0 ;  /* 0x0000000f0e0e7c11 */ /* 0x000fc400080f0eff */
[----:B------:R-:W1:Y:S01]  /*5f60*/  I2F.RP R10, R12 ;  /* 0x0000000c000a7306 */ /* 0x000e620000209400 */
[----:B------:R-:W-:Y:S02]  /*5f70*/  LEA.HI.X.SX32 R18, R16, UR13, 0x1, P2 ;  /* 0x0000000d10127c11 */ /* 0x000fe400090f0eff */
[----:B--2---:R-:W-:-:S05]  /*5f80*/  IADD3 R17, P0, PT, R15, UR9, RZ ;  /* 0x000000090f117c10 */ /* 0x004fca000ff1e0ff */
[----:B---3--:R-:W2:Y:S01]  /*5f90*/  MUFU.RCP R24, R24 ;  /* 0x0000001800187308 */ /* 0x008ea20000001000 */
[----:B----4-:R-:W-:Y:S01]  /*5fa0*/  IADD3 R21, P1, PT, R19, UR7, RZ ;  /* 0x0000000713157c10 */ /* 0x010fe2000ff3e0ff */
[----:B------:R-:W-:Y:S02]  /*5fb0*/  IMAD.X R16, RZ, RZ, R14, P0 ;  /* 0x000000ffff107224 */ /* 0x000fe400000e060e */
[----:B-1----:R-:W-:-:S04]  /*5fc0*/  IMAD.WIDE.U32 R34, R17, UR10, RZ ;  /* 0x0000000a11227c25 */ /* 0x002fc8000f8e00ff */
[----:B------:R-:W1:Y:S01]  /*5fd0*/  MUFU.RCP R10, R10 ;  /* 0x0000000a000a7308 */ /* 0x000e620000001000 */
[----:B------:R-:W-:Y:S02]  /*5fe0*/  IMAD.X R20, RZ, RZ, R18, P1 ;  /* 0x000000ffff147224 */ /* 0x000fe400008e0612 */
[----:B------:R-:W-:-:S04]  /*5ff0*/  IMAD.WIDE.U32 R28, R16, UR10, RZ ;  /* 0x0000000a101c7c25 */ /* 0x000fc8000f8e00ff */
[----:B--2---:R-:W-:Y:S02]  /*6000*/  VIADD R24, R24, 0xffffffe ;  /* 0x0ffffffe18187836 */ /* 0x004fe40000000000 */
[----:B------:R-:W-:Y:S02]  /*6010*/  IMAD.WIDE.U32 R26, R20, UR4, RZ ;  /* 0x00000004141a7c25 */ /* 0x000fe4000f8e00ff */
[----:B------:R-:W2:Y:S02]  /*6020*/  F2I.FTZ.U32.TRUNC.NTZ R25, R24 ;  /* 0x0000001800197305 */ /* 0x000ea4000021f000 */
[----:B------:R-:W-:-:S04]  /*6030*/  IMAD.WIDE.U32 R28, P1, R17, UR11, R28 ;  /* 0x0000000b111c7c25 */ /* 0x000fc8000f82001c */
[----:B-1----:R-:W-:Y:S02]  /*6040*/  VIADD R10, R10, 0xffffffe ;  /* 0x0ffffffe0a0a7836 */ /* 0x002fe40000000000 */
[----:B------:R-:W-:-:S04]  /*6050*/  IMAD.WIDE.U32 R26, P0, R21, UR5, R26 ;  /* 0x00000005151a7c25 */ /* 0x000fc8000f80001a */
[----:B------:R-:W-:Y:S02]  /*6060*/  IMAD.WIDE.U32 R36, R21, UR4, RZ ;  /* 0x0000000415247c25 */ /* 0x000fe4000f8e00ff */
[----:B------:R-:W1:Y:S02]  /*6070*/  F2I.FTZ.U32.TRUNC.NTZ R21, R10 ;  /* 0x0000000a00157305 */ /* 0x000e64000021f000 */
[----:B------:R-:W-:Y:S01]  /*6080*/  IMAD.X R33, RZ, RZ, RZ, P1 ;  /* 0x000000ffff217224 */ /* 0x000fe200008e06ff */
[----:B------:R-:W-:Y:S01]  /*6090*/  IADD3 RZ, P1, PT, R35, R28, RZ ;  /* 0x0000001c23ff7210 */ /* 0x000fe20007f3e0ff */
[----:B------:R-:W-:Y:S01]  /*60a0*/  IMAD.MOV.U32 R32, RZ, RZ, R29 ;  /* 0x000000ffff207224 */ /* 0x000fe200078e001d */
[----:B------:R-:W-:Y:S01]  /*60b0*/  IADD3 RZ, P2, PT, R37, R26, RZ ;  /* 0x0000001a25ff7210 */ /* 0x000fe20007f5e0ff */
[----:B------:R-:W-:Y:S01]  /*60c0*/  IMAD.X R31, RZ, RZ, RZ, P0 ;  /* 0x000000ffff1f7224 */ /* 0x000fe200000e06ff */
[----:B------:R-:W-:Y:S01]  /*60d0*/  ISETP.NE.U32.AND P0, PT, RZ, UR10, PT ;  /* 0x0000000aff007c0c */ /* 0x000fe2000bf05070 */
[----:B------:R-:W-:-:S02]  /*60e0*/  IMAD.MOV.U32 R30, RZ, RZ, R27 ;  /* 0x000000ffff1e7224 */ /* 0x000fc400078e001b */
[----:B------:R-:W-:Y:S01]  /*60f0*/  IMAD.WIDE.U32.X R32, R16, UR11, R32, P1 ;  /* 0x0000000b10207c25 */ /* 0x000fe200088e0420 */
[----:B------:R-:W-:Y:S02]  /*6100*/  ISETP.NE.U32.AND P1, PT, RZ, UR4, PT ;  /* 0x00000004ff007c0c */ /* 0x000fe4000bf25070 */
[----:B------:R-:W-:Y:S01]  /*6110*/  ISETP.NE.AND.EX P0, PT, RZ, UR11, PT, P0 ;  /* 0x0000000bff007c0c */ /* 0x000fe2000bf05300 */
[----:B--2---:R-:W-:Y:S01]  /*6120*/  IMAD.MOV R17, RZ, RZ, -R25 ;  /* 0x000000ffff117224 */ /* 0x004fe200078e0a19 */
[----:B------:R-:W-:Y:S01]  /*6130*/  ISETP.NE.AND.EX P1, PT, RZ, UR5, PT, P1 ;  /* 0x00000005ff007c0c */ /* 0x000fe2000bf25310 */
[----:B------:R-:W-:Y:S01]  /*6140*/  IMAD.WIDE.U32.X R30, R20, UR5, R30, P2 ;  /* 0x00000005141e7c25 */ /* 0x000fe200090e041e */
[----:B------:R-:W-:Y:S02]  /*6150*/  SEL R15, R15, R32, !P0 ;  /* 0x000000200f0f7207 */ /* 0x000fe40004000000 */
[----:B------:R-:W-:Y:S01]  /*6160*/  SEL R14, R14, R33, !P0 ;  /* 0x000000210e0e7207 */ /* 0x000fe20004000000 */
[----:B------:R-:W-:Y:S01]  /*6170*/  IMAD R17, R17, R13, RZ ;  /* 0x0000000d11117224 */ /* 0x000fe200078e02ff */
[----:B------:R-:W-:Y:S01]  /*6180*/  SEL R19, R19, R30, !P1 ;  /* 0x0000001e13137207 */ /* 0x000fe20004800000 */
[----:B------:R-:W-:Y:S01]  /*6190*/  IMAD.MOV.U32 R24, RZ, RZ, RZ ;  /* 0x000000ffff187224 */ /* 0x000fe200078e00ff */
[----:B------:R-:W-:Y:S01]  /*61a0*/  SEL R18, R18, R31, !P1 ;  /* 0x0000001f12127207 */ /* 0x000fe20004800000 */
[----:B-1----:R-:W-:Y:S01]  /*61b0*/  IMAD.MOV R10, RZ, RZ, -R21 ;  /* 0x000000ffff0a7224 */ /* 0x002fe200078e0a15 */
[----:B------:R-:W-:Y:S01]  /*61c0*/  SHF.R.U64 R27, R15, UR8, R14 ;  /* 0x000000080f1b7c19 */ /* 0x000fe2000800120e */
[----:B------:R-:W-:Y:S01]  /*61d0*/  IMAD.HI.U32 R17, R25, R17, R24 ;  /* 0x0000001119117227 */ /* 0x000fe200078e0018 */
[----:B------:R-:W-:-:S02]  /*61e0*/  SHF.R.U64 R25, R19, UR6, R18 ;  /* 0x0000000613197c19 */ /* 0x000fc40008001212 */
[----:B------:R-:W-:Y:S01]  /*61f0*/  IADD3 R24, PT, PT, R4, -0x1, R27 ;  /* 0xffffffff04187810 */ /* 0x000fe20007ffe01b */
[----:B------:R-:W-:Y:S01]  /*6200*/  IMAD.MOV.U32 R19, RZ, RZ, R10 ;  /* 0x000000ffff137224 */ /* 0x000fe200078e000a */
[----:B------:R-:W-:Y:S01]  /*6210*/  IABS R15, R4 ;  /* 0x00000004000f7213 */ /* 0x000fe20000000000 */
[----:B------:R-:W-:Y:S01]  /*6220*/  IMAD.MOV.U32 R20, RZ, RZ, RZ ;  /* 0x000000ffff147224 */ /* 0x000fe200078e00ff */
[----:B------:R-:W-:Y:S01]  /*6230*/  IADD3 R18, PT, PT, R0, -0x1, R25 ;  /* 0xffffffff00127810 */ /* 0x000fe20007ffe019 */
[----:B------:R-:W-:Y:S01]  /*6240*/  IMAD R19, R19, R12, RZ ;  /* 0x0000000c13137224 */ /* 0x000fe200078e02ff */
[----:B------:R-:W-:Y:S01]  /*6250*/  IABS R16, R24 ;  /* 0x0000001800107213 */ /* 0x000fe20000000000 */
[----:B------:R-:W-:Y:S01]  /*6260*/  IMAD.MOV R15, RZ, RZ, -R15 ;  /* 0x000000ffff0f7224 */ /* 0x000fe200078e0a0f */
[----:B------:R-:W-:Y:S01]  /*6270*/  IABS R10, R0 ;  /* 0x00000000000a7213 */ /* 0x000fe20000000000 */
[----:B------:R-:W-:Y:S01]  /*6280*/  IMAD.HI.U32 R19, R21, R19, R20 ;  /* 0x0000001315137227 */ /* 0x000fe200078e0014 */
[----:B------:R-:W-:-:S02]  /*6290*/  IABS R14, R18 ;  /* 0x00000012000e7213 */ /* 0x000fc40000000000 */
[----:B------:R-:W-:Y:S01]  /*62a0*/  ISETP.GE.AND P4, PT, R24, RZ, PT ;  /* 0x000000ff1800720c */ /* 0x000fe20003f86270 */
[----:B------:R-:W-:Y:S01]  /*62b0*/  IMAD.HI.U32 R17, R17, R16, RZ ;  /* 0x0000001011117227 */ /* 0x000fe200078e00ff */
[----:B------:R-:W-:-:S03]  /*62c0*/  ISETP.GE.AND P2, PT, R18, RZ, PT ;  /* 0x000000ff1200720c */ /* 0x000fc60003f46270 */
[----:B------:R-:W-:Y:S02]  /*62d0*/  IMAD.MOV R10, RZ, RZ, -R10 ;  /* 0x000000ffff0a7224 */ /* 0x000fe400078e0a0a */
[----:B------:R-:W-:-:S04]  /*62e0*/  IMAD.HI.U32 R19, R19, R14, RZ ;  /* 0x0000000e13137227 */ /* 0x000fc800078e00ff */
[----:B------:R-:W-:Y:S02]  /*62f0*/  IMAD R16, R17, R15, R16 ;  /* 0x0000000f11107224 */ /* 0x000fe400078e0210 */
[----:B------:R-:W-:Y:S02]  /*6300*/  IMAD R19, R19, R10, R14 ;  /* 0x0000000a13137224 */ /* 0x000fe400078e020e */
[----:B------:R-:W1:Y:S01]  /*6310*/  LDC R10, c[0x0][0xbe0] ;  /* 0x0002f800ff0a7b82 */ /* 0x000e620000000800 */
[----:B------:R-:W-:Y:S02]  /*6320*/  ISETP.GT.U32.AND P1, PT, R13, R16, PT ;  /* 0x000000100d00720c */ /* 0x000fe40003f24070 */
[----:B------:R-:W-:-:S11]  /*6330*/  ISETP.GT.U32.AND P0, PT, R12, R19, PT ;  /* 0x000000130c00720c */ /* 0x000fd60003f04070 */
[----:B------:R-:W-:Y:S01]  /*6340*/  @!P1 IMAD.IADD R16, R16, 0x1, -R13 ;  /* 0x0000000110109824 */ /* 0x000fe200078e0a0d */
[----:B------:R-:W-:Y:S01]  /*6350*/  ISETP.NE.AND P1, PT, RZ, UR27, PT ;  /* 0x0000001bff007c0c */ /* 0x000fe2000bf25270 */
[----:B------:R-:W-:-:S03]  /*6360*/  @!P0 IMAD.IADD R19, R19, 0x1, -R12 ;  /* 0x0000000113138824 */ /* 0x000fc600078e0a0c */
[----:B------:R-:W-:Y:S02]  /*6370*/  ISETP.GT.U32.AND P0, PT, R13, R16, PT ;  /* 0x000000100d00720c */ /* 0x000fe40003f04070 */
[----:B------:R-:W-:-:S11]  /*6380*/  ISETP.GT.U32.AND P3, PT, R12, R19, PT ;  /* 0x000000130c00720c */ /* 0x000fd60003f64070 */
[----:B------:R-:W-:Y:S01]  /*6390*/  @!P0 IMAD.IADD R16, R16, 0x1, -R13 ;  /* 0x0000000110108824 */ /* 0x000fe200078e0a0d */
[----:B------:R-:W-:Y:S01]  /*63a0*/  ISETP.NE.AND P0, PT, RZ, UR26, PT ;  /* 0x0000001aff007c0c */ /* 0x000fe2000bf05270 */
[----:B------:R-:W-:Y:S02]  /*63b0*/  @!P3 IMAD.IADD R19, R19, 0x1, -R12 ;  /* 0x000000011313b824 */ /* 0x000fe400078e0a0c */
[----:B------:R-:W-:Y:S01]  /*63c0*/  @!P4 IMAD.MOV R16, RZ, RZ, -R16 ;  /* 0x000000ffff10c224 */ /* 0x000fe200078e0a10 */
[----:B------:R-:W-:Y:S01]  /*63d0*/  @!P1 LOP3.LUT R16, RZ, UR27, RZ, 0x33, !PT ;  /* 0x0000001bff109c12 */ /* 0x000fe2000f8e33ff */
[----:B------:R-:W-:-:S04]  /*63e0*/  @!P2 IMAD.MOV R19, RZ, RZ, -R19 ;  /* 0x000000ffff13a224 */ /* 0x000fc800078e0a13 */
[----:B------:R-:W-:-:S04]  /*63f0*/  IMAD.IADD R16, R24, 0x1, -R16 ;  /* 0x0000000118107824 */ /* 0x000fc800078e0a10 */
[----:B------:R-:W-:Y:S02]  /*6400*/  @!P0 LOP3.LUT R19, RZ, UR26, RZ, 0x33, !PT ;  /* 0x0000001aff138c12 */ /* 0x000fe4000f8e33ff */
[----:B-1----:R-:W-:-:S03]  /*6410*/  ISETP.NE.AND P0, PT, R10, 0x1, PT ;  /* 0x000000010a00780c */ /* 0x002fc60003f05270 */
[----:B------:R-:W-:-:S04]  /*6420*/  IMAD.IADD R19, R18, 0x1, -R19 ;  /* 0x0000000112137824 */ /* 0x000fc800078e0a13 */
[----:B------:R-:W-:Y:S01]  /*6430*/  IMAD R17, R16, R19, RZ ;  /* 0x0000001310117224 */ /* 0x000fe200078e02ff */
[----:B------:R-:W-:-:S04]  /*6440*/  SEL R12, R19, R16, !P0 ;  /* 0x00000010130c7207 */ /* 0x000fc80004000000 */
[----:B------:R-:W-:Y:S02]  /*6450*/  SHF.R.S32.HI R15, RZ, 0x1f, R17 ;  /* 0x0000001fff0f7819 */ /* 0x000fe40000011411 */
[----:B------:R-:W-:Y:S02]  /*6460*/  SHF.R.S32.HI R13, RZ, 0x1f, R12 ;  /* 0x0000001fff0d7819 */ /* 0x000fe4000001140c */
.L_x_80:
[----:B------:R-:W-:Y:S05]  /*6470*/  BSYNC.RECONVERGENT B0 ;  /* 0x0000000000007941 */ /* 0x000fea0003800200 */
.L_x_79:
        /* <DEDUP_REMOVED lines=23> */
[----:B------:R-:W1:Y:S04]  /*65f0*/  SHFL.UP PT, R21, R18, 0x8, RZ ;  /* 0x0500000012157989 */ /* 0x000e6800000e00ff */
        /* <DEDUP_REMOVED lines=10> */
[----:B------:R-:W-:Y:S01]  /*66a0*/  IMAD.X R16, R19, 0x1, R20, P0 ;  /* 0x0000000113107824 */ /* 0x000fe200000e0614 */
[----:B------:R-:W-:Y:S01]  /*66b0*/  IADD3 R10, P0, PT, R18, UR41, RZ ;  /* 0x00000029120a7c10 */ /* 0x000fe2000ff1e0ff */
[----:B------:R-:W-:-:S03]  /*66c0*/  IMAD.U32 R19, RZ, RZ, UR17 ;  /* 0x00000011ff137e24 */ /* 0x000fc6000f8e00ff */
[----:B------:R-:W-:Y:S02]  /*66d0*/  IADD3.X R14, PT, PT, R16, UR40, RZ, P0, !PT ;  /* 0x00000028100e7c10 */ /* 0x000fe400087fe4ff */
[----:B------:R-:W-:-:S04]  /*66e0*/  ISETP.LE.U32.AND P0, PT, R10, UR24, PT ;  /* 0x000000180a007c0c */ /* 0x000fc8000bf03070 */
[----:B------:R-:W-:-:S13]  /*66f0*/  ISETP.GE.U32.AND.EX P0, PT, R19, R14, PT, P0 ;  /* 0x0000000e1300720c */ /* 0x000fda0003f06100 */
[----:B------:R-:W-:-:S04]  /*6700*/  VOTE.ANY R19, PT, !P0 ;  /* 0x0000000000137806 */ /* 0x000fc800040e0100 */
[----:B------:R-:W-:-:S13]  /*6710*/  ISETP.NE.AND P0, PT, R19, RZ, PT ;  /* 0x000000ff1300720c */ /* 0x000fda0003f05270 */
[----:B------:R-:W-:Y:S05]  /*6720*/  @P0 BRA `(.L_x_81) ;  /* 0x00000008004c0947 */ /* 0x000fea0003800000 */
[----:B------:R-:W1:Y:S01]  /*6730*/  LDC R15, c[0x0][0xbe0] ;  /* 0x0002f800ff0f7b82 */ /* 0x000e620000000800 */
[----:B------:R-:W2:Y:S01]  /*6740*/  LDCU UR21, c[0x0][0xbe8] ;  /* 0x00017d00ff1577ac */ /* 0x000ea20008000800 */
[----:B------:R-:W3:Y:S01]  /*6750*/  LDCU.64 UR10, c[0x0][0xba8] ;  /* 0x00017500ff0a77ac */ /* 0x000ee20008000a00 */
[----:B------:R-:W4:Y:S01]  /*6760*/  LDCU.64 UR8, c[0x0][0xbb0] ;  /* 0x00017600ff0877ac */ /* 0x000f220008000a00 */
[----:B------:R-:W1:Y:S02]  /*6770*/  LDCU.128 UR4, c[0x0][0xbc0] ;  /* 0x00017800ff0477ac */ /* 0x000e640008000c00 */
[----:B-1234-:R-:W-:-:S13]  /*6780*/  ISETP.NE.AND P6, PT, R15, 0x1, PT ;  /* 0x000000010f00780c */ /* 0x01efda0003fc5270 */
.L_x_84:
[C---:B------:R-:W-:Y:S01]  /*6790*/  VIADD R15, R22.reuse, 0x40 ;  /* 0x00000040160f7836 */ /* 0x040fe20000000000 */
[----:B-----5:R-:W-:Y:S01]  /*67a0*/  MOV R18, R5 ;  /* 0x0000000500127202 */ /* 0x020fe20000000f00 */
[----:B------:R-:W-:Y:S02]  /*67b0*/  VIADD R22, R22, 0x20 ;  /* 0x0000002016167836 */ /* 0x000fe40000000000 */
[----:B------:R-:W-:Y:S01]  /*67c0*/  IMAD.MOV.U32 R16, RZ, RZ, R6 ;  /* 0x000000ffff107224 */ /* 0x000fe200078e0006 */
[----:B------:R-:W-:-:S13]  /*67d0*/  ISETP.GE.AND P0, PT, R15, UR21, PT ;  /* 0x000000150f007c0c */ /* 0x000fda000bf06270 */
[----:B------:R-:W1:Y:S01]  /*67e0*/  @!P0 LDC.64 R20, c[0x0][0xbf0] ;  /* 0x0002fc00ff148b82 */ /* 0x000e620000000a00 */
[----:B------:R-:W2:Y:S01]  /*67f0*/  SHFL.IDX PT, R14, R14, 0x1f, 0x1f ;  /* 0x03e01f000e0e7f89 */ /* 0x000ea200000e0000 */
[----:B------:R-:W-:Y:S01]  /*6800*/  BSSY.RECONVERGENT B0, `(.L_x_82) ;  /* 0x000005d000007945 */ /* 0x000fe20003800200 */
[----:B------:R-:W-:Y:S02]  /*6810*/  HFMA2 R15, -RZ, RZ, 0, 0 ;  /* 0x00000000ff0f7431 */ /* 0x000fe400000001ff */
[----:B------:R-:W3:Y:S01]  /*6820*/  SHFL.IDX PT, R10, R10, 0x1f, 0x1f ;  /* 0x03e01f000a0a7f89 */ /* 0x000ee200000e0000 */
[----:B-1----:R-:W-:-:S05]  /*6830*/  @!P0 IMAD.WIDE R20, R22, 0xc, R20 ;  /* 0x0000000c16148825 */ /* 0x002fca00078e0214 */
[----:B------:R1:W5:Y:S04]  /*6840*/  @!P0 LDG.E R5, desc[UR50][R20.64+0x180] ;  /* 0x0001803214058981 */ /* 0x000368000c1e1900 */
[----:B------:R1:W5:Y:S01]  /*6850*/  @!P0 LDG.E R6, desc[UR50][R20.64+0x184] ;  /* 0x0001843214068981 */ /* 0x000362000c1e1900 */
[----:B------:R-:W-:Y:S02]  /*6860*/  ISETP.GE.AND P0, PT, R22, UR21, PT ;  /* 0x0000001516007c0c */ /* 0x000fe4000bf06270 */
[----:B------:R-:W-:-:S11]  /*6870*/  MOV R17, 0x7fffffff ;  /* 0x7fffffff00117802 */ /* 0x000fd60000000f00 */
[----:B--23--:R-:W-:Y:S05]  /*6880*/  @P0 BRA `(.L_x_83) ;  /* 0x0000000400500947 */ /* 0x00cfea0003800000 */
[----:B------:R-:W-:-:S04]  /*6890*/  IADD3 R13, P0, PT, R18, UR18, RZ ;  /* 0x00000012120d7c10 */ /* 0x000fc8000ff1e0ff */
[----:B------:R-:W-:Y:S02]  /*68a0*/  LEA.HI.X.SX32 R12, R18, UR15, 0x1, P0 ;  /* 0x0000000f120c7c11 */ /* 0x000fe400080f0eff */
[----:B------:R-:W-:-:S04]  /*68b0*/  IADD3 R18, P0, PT, R16, UR14, RZ ;  /* 0x0000000e10127c10 */ /* 0x000fc8000ff1e0ff */
[----:B------:R-:W-:Y:S02]  /*68c0*/  LEA.HI.X.SX32 R17, R16, UR13, 0x1, P0 ;  /* 0x0000000d10117c11 */ /* 0x000fe400080f0eff */
[----:B------:R-:W-:-:S05]  /*68d0*/  IADD3 R16, P0, PT, R13, UR9, RZ ;  /* 0x000000090d107c10 */ /* 0x000fca000ff1e0ff */
[----:B------:R-:W-:Y:S01]  /*68e0*/  IMAD.X R15, RZ, RZ, R12, P0 ;  /* 0x000000ffff0f7224 */ /* 0x000fe200000e060c */
[----:B-1----:R-:W-:Y:S01]  /*68f0*/  IADD3 R20, P0, PT, R18, UR7, RZ ;  /* 0x0000000712147c10 */ /* 0x002fe2000ff1e0ff */
        /* <DEDUP_REMOVED lines=71> */
[----:B------:R-:W-:-:S05]  /*6d70*/  @!P0 LOP3.LUT R13, RZ, UR26, RZ, 0x33, !PT ;  /* 0x0000001aff0d8c12 */ /* 0x000fca000f8e33ff */
[----:B------:R-:W-:-:S05]  /*6d80*/  IMAD.IADD R18, R18, 0x1, -R13 ;  /* 0x0000000112127824 */ /* 0x000fca00078e0a0d */
[CC--:B------:R-:W-:Y:S01]  /*6d90*/  SEL R12, R18.reuse, R17.reuse, !P6 ;  /* 0x00000011120c7207 */ /* 0x0c0fe20007000000 */
[----:B------:R-:W-:-:S03]  /*6da0*/  IMAD R17, R18, R17, RZ ;  /* 0x0000001112117224 */ /* 0x000fc600078e02ff */
[----:B------:R-:W-:Y:S02]  /*6db0*/  SHF.R.S32.HI R13, RZ, 0x1f, R12 ;  /* 0x0000001fff0d7819 */ /* 0x000fe4000001140c */
[----:B------:R-:W-:Y:S02]  /*6dc0*/  SHF.R.S32.HI R15, RZ, 0x1f, R17 ;  /* 0x0000001fff0f7819 */ /* 0x000fe40000011411 */
.L_x_83:
[----:B------:R-:W-:Y:S05]  /*6dd0*/  BSYNC.RECONVERGENT B0 ;  /* 0x0000000000007941 */ /* 0x000fea0003800200 */
.L_x_82:
[----:B------:R-:W2:Y:S01]  /*6de0*/  SHFL.UP PT, R18, R17, 0x1, RZ ;  /* 0x0420000011127989 */ /* 0x000ea200000e00ff */
[----:B------:R-:W-:Y:S02]  /*6df0*/  R2UR UR41, R10 ;  /* 0x000000000a2972ca */ /* 0x000fe400000e0000 */
[----:B------:R-:W-:Y:S01]  /*6e00*/  R2UR UR40, R14 ;  /* 0x000000000e2872ca */ /* 0x000fe200000e0000 */
[----:B------:R-:W3:Y:S01]  /*6e10*/  SHFL.UP PT, R16, R15, 0x1, RZ ;  /* 0x042000000f107989 */ /* 0x000ee200000e00ff */
[----:B--2---:R-:W-:Y:S02]  /*6e20*/  SEL R18, R18, RZ, P5 ;  /* 0x000000ff12127207 */ /* 0x004fe40002800000 */
[----:B---3--:R-:W-:Y:S02]  /*6e30*/  SEL R16, R16, RZ, P5 ;  /* 0x000000ff10107207 */ /* 0x008fe40002800000 */
[----:B------:R-:W-:-:S05]  /*6e40*/  IADD3 R18, P0, PT, R18, R17, RZ ;  /* 0x0000001112127210 */ /* 0x000fca0007f1e0ff */
[----:B------:R-:W-:Y:S01]  /*6e50*/  IMAD.X R16, R16, 0x1, R15, P0 ;  /* 0x0000000110107824 */ /* 0x000fe200000e060f */
[----:B-1----:R-:W1:Y:S04]  /*6e60*/  SHFL.UP PT, R21, R18, 0x2, RZ ;  /* 0x0440000012157989 */ /* 0x002e6800000e00ff */
        /* <DEDUP_REMOVED lines=11> */
[----:B------:R-:W1:Y:S01]  /*6f20*/  SHFL.UP PT, R27, R24, 0x8, RZ ;  /* 0x05000000181b7989 */ /* 0x000e6200000e00ff */
[----:B------:R-:W-:-:S03]  /*6f30*/  IMAD.U32 R19, RZ, RZ, UR17 ;  /* 0x00000011ff137e24 */ /* 0x000fc6000f8e00ff */
        /* <DEDUP_REMOVED lines=11> */
[----:B------:R-:W-:-:S04]  /*6ff0*/  IADD3 R10, P0, PT, R18, UR41, RZ ;  /* 0x00000029120a7c10 */ /* 0x000fc8000ff1e0ff */
[----:B------:R-:W-:Y:S02]  /*7000*/  IADD3.X R14, PT, PT, R16, UR40, RZ, P0, !PT ;  /* 0x00000028100e7c10 */ /* 0x000fe400087fe4ff */
[----:B------:R-:W-:-:S04]  /*7010*/  ISETP.LE.U32.AND P0, PT, R10, UR24, PT ;  /* 0x000000180a007c0c */ /* 0x000fc8000bf03070 */
[----:B------:R-:W-:-:S13]  /*7020*/  ISETP.GE.U32.AND.EX P0, PT, R19, R14, PT, P0 ;  /* 0x0000000e1300720c */ /* 0x000fda0003f06100 */
[----:B------:R-:W-:-:S04]  /*7030*/  VOTE.ANY R19, PT, !P0 ;  /* 0x0000000000137806 */ /* 0x000fc800040e0100 */
[----:B------:R-:W-:-:S13]  /*7040*/  ISETP.NE.AND P0, PT, R19, RZ, PT ;  /* 0x000000ff1300720c */ /* 0x000fda0003f05270 */
[----:B------:R-:W-:Y:S05]  /*7050*/  @!P0 BRA `(.L_x_84) ;  /* 0xfffffff400cc8947 */ /* 0x000fea000383ffff */
.L_x_81:
        /* <DEDUP_REMOVED lines=9> */
[----:B------:R-:W-:-:S03]  /*70f0*/  IADD3 R18, P1, P0, R18, UR41, -R17 ;  /* 0x0000002912127c10 */ /* 0x000fc6000f83e811 */
[----:B------:R-:W-:Y:S01]  /*7100*/  SHFL.IDX PT, R13, R13, R21, 0x1f ;  /* 0x00001f150d0d7589 */ /* 0x000fe200000e0000 */
[----:B------:R-:W-:-:S03]  /*7110*/  IADD3.X R10, PT, PT, R16, UR40, ~R15, P1, P0 ;  /* 0x00000028100a7c10 */ /* 0x000fc60008fe0c0f */
[----:B------:R-:W2:Y:S04]  /*7120*/  SHFL.IDX PT, R18, R18, R21, 0x1f ;  /* 0x00001f1512127589 */ /* 0x000ea800000e0000 */
[----:B------:R-:W3:Y:S04]  /*7130*/  SHFL.IDX PT, R10, R10, R21, 0x1f ;  /* 0x00001f150a0a7589 */ /* 0x000ee800000e0000 */
[----:B------:R-:W4:Y:S04]  /*7140*/  SHFL.IDX PT, R15, R15, R21, 0x1f ;  /* 0x00001f150f0f7589 */ /* 0x000f2800000e0000 */
[----:B------:R-:W1:Y:S04]  /*7150*/  SHFL.IDX PT, R12, R12, R21, 0x1f ;  /* 0x00001f150c0c7589 */ /* 0x000e6800000e0000 */
[----:B------:R4:W1:Y:S01]  /*7160*/  SHFL.IDX PT, R16, R17, R21, 0x1f ;  /* 0x00001f1511107589 */ /* 0x00086200000e0000 */
[----:B--2---:R-:W-:-:S02]  /*7170*/  R2UR UR41, R18 ;  /* 0x00000000122972ca */ /* 0x004fc400000e0000 */
[----:B---3--:R-:W-:Y:S01]  /*7180*/  R2UR UR40, R10 ;  /* 0x000000000a2872ca */ /* 0x008fe200000e0000 */
[----:B-1--4-:R-:W-:-:S14]  /*7190*/  IMAD.MOV.U32 R17, RZ, RZ, R15 ;  /* 0x000000ffff117224 */ /* 0x012fdc00078e000f */
.L_x_78:
[----:B------:R-:W1:Y:S01]  /*71a0*/  LDCU UR4, c[0x0][0xbe8] ;  /* 0x00017d00ff0477ac */ /* 0x000e620008000800 */
[----:B------:R-:W-:Y:S01]  /*71b0*/  IMAD.MOV.U32 R18, RZ, RZ, -0x1 ;  /* 0xffffffffff127424 */ /* 0x000fe200078e00ff */
[----:B------:R-:W-:Y:S02]  /*71c0*/  MOV R10, 0xffffffff ;  /* 0xffffffff000a7802 */ /* 0x000fe40000000f00 */
[----:B-1----:R-:W-:-:S13]  /*71d0*/  ISETP.GE.AND P0, PT, R14, UR4, PT ;  /* 0x000000040e007c0c */ /* 0x002fda000bf06270 */
[----:B------:R-:W-:Y:S05]  /*71e0*/  @P0 BRA `(.L_x_77) ;  /* 0x0000000000f00947 */ /* 0x000fea0003800000 */
[----:B------:R-:W1:Y:S01]  /*71f0*/  LDCU UR9, c[0x0][0xb98] ;  /* 0x00017300ff0977ac */ /* 0x000e620008000800 */
[----:B------:R-:W2:Y:S01]  /*7200*/  LDCU UR7, c[0x0][0xb88] ;  /* 0x00017100ff0777ac */ /* 0x000ea20008000800 */
[----:B------:R-:W3:Y:S01]  /*7210*/  LDCU UR5, c[0x0][0xbdc] ;  /* 0x00017b80ff0577ac */ /* 0x000ee20008000800 */
[----:B------:R-:W-:-:S04]  /*7220*/  UIADD3 UR11, UP0, UPT, -UR41, UR24, URZ ;  /* 0x00000018290b7290 */ /* 0x000fc8000ff1e1ff */
[----:B------:R-:W-:-:S04]  /*7230*/  UIADD3.X UR10, UPT, UPT, ~UR40, UR17, URZ, UP0, !UPT ;  /* 0x00000011280a7290 */ /* 0x000fc800087fe5ff */
[----:B-1----:R-:W-:Y:S01]  /*7240*/  USHF.R.U32.HI UR8, URZ, UR9, UR10 ;  /* 0x00000009ff087299 */ /* 0x002fe2000801160a */
[--C-:B--2---:R-:W-:Y:S01]  /*7250*/  SHF.R.U32.HI R3, RZ, UR7, R13.reuse ;  /* 0x00000007ff037c19 */ /* 0x104fe2000801160d */
[----:B------:R-:W-:Y:S01]  /*7260*/  USHF.R.U64 UR11, UR11, UR9, UR10 ;  /* 0x000000090b0b7299 */ /* 0x000fe2000800120a */
[----:B------:R-:W-:Y:S01]  /*7270*/  SHF.R.U64 R18, R12, UR7, R13 ;  /* 0x000000070c127c19 */ /* 0x000fe2000800120d */
[----:B------:R-:W-:Y:S02]  /*7280*/  USHF.R.U32.HI UR6, URZ, UR7, UR8 ;  /* 0x00000007ff067299 */ /* 0x000fe40008011608 */
[----:B------:R-:W-:Y:S02]  /*7290*/  USHF.R.U64 UR8, UR11, UR7, UR8 ;  /* 0x000000070b087299 */ /* 0x000fe40008001208 */
[----:B---3--:R-:W-:Y:S02]  /*72a0*/  USHF.R.U32.HI UR4, URZ, UR5, UR6 ;  /* 0x00000005ff047299 */ /* 0x008fe40008011606 */
[----:B------:R-:W-:-:S04]  /*72b0*/  USHF.R.U64 UR5, UR8, UR5, UR6 ;  /* 0x0000000508057299 */ /* 0x000fc80008001206 */
[----:B------:R-:W-:-:S04]  /*72c0*/  LOP3.LUT R2, R3, UR4, RZ, 0xfc, !PT ;  /* 0x0000000403027c12 */ /* 0x000fc8000f8efcff */
[----:B------:R-:W-:-:S13]  /*72d0*/  ISETP.NE.U32.AND P0, PT, R2, RZ, PT ;  /* 0x000000ff0200720c */ /* 0x000fda0003f05070 */
[----:B------:R-:W-:Y:S05]  /*72e0*/  @P0 BRA `(.L_x_85) ;  /* 0x0000000000540947 */ /* 0x000fea0003800000 */
[----:B------:R-:W1:Y:S01]  /*72f0*/  I2F.U32.RP R15, R18 ;  /* 0x00000012000f7306 */ /* 0x000e620000209000 */
[----:B------:R-:W-:-:S07]  /*7300*/  ISETP.NE.U32.AND P1, PT, R18, RZ, PT ;  /* 0x000000ff1200720c */ /* 0x000fce0003f25070 */
[----:B-1----:R-:W1:Y:S02]  /*7310*/  MUFU.RCP R10, R15 ;  /* 0x0000000f000a7308 */ /* 0x002e640000001000 */
[----:B-1----:R-:W-:-:S06]  /*7320*/  IADD3 R10, PT, PT, R10, 0xffffffe, RZ ;  /* 0x0ffffffe0a0a7810 */ /* 0x002fcc0007ffe0ff */
[----:B------:R1:W2:Y:S02]  /*7330*/  F2I.FTZ.U32.TRUNC.NTZ R11, R10 ;  /* 0x0000000a000b7305 */ /* 0x0002a4000021f000 */
[----:B-1----:R-:W-:Y:S02]  /*7340*/  HFMA2 R10, -RZ, RZ, 0, 0 ;  /* 0x00000000ff0a7431 */ /* 0x002fe400000001ff */
[----:B--2---:R-:W-:-:S04]  /*7350*/  IMAD.MOV R2, RZ, RZ, -R11 ;  /* 0x000000ffff027224 */ /* 0x004fc800078e0a0b */
[----:B------:R-:W-:-:S04]  /*7360*/  IMAD R2, R2, R18, RZ ;  /* 0x0000001202027224 */ /* 0x000fc800078e02ff */
[----:B------:R-:W-:-:S06]  /*7370*/  IMAD.HI.U32 R2, R11, R2, R10 ;  /* 0x000000020b027227 */ /* 0x000fcc00078e000a */
[----:B------:R-:W-:-:S04]  /*7380*/  IMAD.HI.U32 R20, R2, UR5, RZ ;  /* 0x0000000502147c27 */ /* 0x000fc8000f8e00ff */
[----:B------:R-:W-:-:S04]  /*7390*/  IMAD.MOV R3, RZ, RZ, -R20 ;  /* 0x000000ffff037224 */ /* 0x000fc800078e0a14 */
[----:B------:R-:W-:-:S05]  /*73a0*/  IMAD R3, R18, R3, UR5 ;  /* 0x0000000512037e24 */ /* 0x000fca000f8e0203 */
[----:B------:R-:W-:-:S13]  /*73b0*/  ISETP.GE.U32.AND P0, PT, R3, R18, PT ;  /* 0x000000120300720c */ /* 0x000fda0003f06070 */
[----:B------:R-:W-:Y:S01]  /*73c0*/  @P0 IADD3 R3, PT, PT, R3, -R18, RZ ;  /* 0x8000001203030210 */ /* 0x000fe20007ffe0ff */
[----:B------:R-:W-:-:S03]  /*73d0*/  @P0 VIADD R20, R20, 0x1 ;  /* 0x0000000114140836 */ /* 0x000fc60000000000 */
[----:B------:R-:W-:-:S13]  /*73e0*/  ISETP.GE.U32.AND P2, PT, R3, R18, PT ;  /* 0x000000120300720c */ /* 0x000fda0003f46070 */
[----:B------:R-:W-:Y:S02]  /*73f0*/  @P2 IADD3 R20, PT, PT, R20, 0x1, RZ ;  /* 0x0000000114142810 */ /* 0x000fe40007ffe0ff */
[----:B------:R-:W-:-:S04]  /*7400*/  @!P1 LOP3.LUT R20, RZ, R18, RZ, 0x33, !PT ;  /* 0x00000012ff149212 */ /* 0x000fc800078e33ff */
[----:B------:R-:W-:-:S05]  /*7410*/  IADD3 R15, PT, PT, -R20, RZ, RZ ;  /* 0x000000ff140f7210 */ /* 0x000fca0007ffe1ff */
[----:B------:R-:W-:Y:S01]  /*7420*/  IMAD R15, R18, R15, UR5 ;  /* 0x00000005120f7e24 */ /* 0x000fe2000f8e020f */
[----:B------:R-:W-:Y:S06]  /*7430*/  BRA `(.L_x_86) ;  /* 0x0000000000187947 */ /* 0x000fec0003800000 */
.L_x_85:
[----:B------:R-:W-:Y:S01]  /*7440*/  IMAD.U32 R19, RZ, RZ, UR5 ;  /* 0x00000005ff137e24 */ /* 0x000fe2000f8e00ff */
[----:B------:R-:W-:Y:S02]  /*7450*/  MOV R15, UR4 ;  /* 0x00000004000f7c02 */ /* 0x000fe40008000f00 */
[----:B------:R-:W-:Y:S02]  /*7460*/  MOV R2, 0x7480 ;  /* 0x0000748000027802 */ /* 0x000fe40000000f00 */
[----:B-----5:R-:W-:Y:S05]  /*7470*/  CALL.REL.NOINC `(.L_x_87) ;  /* 0x000000b800c07944 */ /* 0x020fea0003c00000 */
[----:B------:R-:W-:-:S05]  /*7480*/  IADD3 R15, PT, PT, -R20, RZ, RZ ;  /* 0x000000ff140f7210 */ /* 0x000fca0007ffe1ff */
[----:B------:R-:W-:-:S07]  /*7490*/  IMAD R15, R18, R15, UR5 ;  /* 0x00000005120f7e24 */ /* 0x000fce000f8e020f */
.L_x_86:
[----:B------:R-:W1:Y:S01]  /*74a0*/  LDC R11, c[0x0][0xbdc] ;  /* 0x0002f700ff0b7b82 */ /* 0x000e620000000800 */
[----:B------:R-:W-:Y:S01]  /*74b0*/  ULOP3.LUT UR8, UR8, UR12, URZ, 0xc0, !UPT ;  /* 0x0000000c08087292 */ /* 0x000fe2000f8ec0ff */
[----:B------:R-:W-:Y:S01]  /*74c0*/  PLOP3.LUT P1, PT, PT, PT, PT, 0x8, 0x80 ;  /* 0x000000000080781c */ /* 0x000fe20003f2e170 */
[----:B------:R-:W-:-:S05]  /*74d0*/  ULOP3.LUT UR11, UR19, UR11, URZ, 0xc0, !UPT ;  /* 0x0000000b130b7292 */ /* 0x000fca000f8ec0ff */
[----:B------:R-:W2:Y:S08]  /*74e0*/  LDC R2, c[0x0][0xb80] ;  /* 0x0002e000ff027b82 */ /* 0x000eb00000000800 */
[----:B------:R-:W3:Y:S08]  /*74f0*/  LDC R3, c[0x0][0xb90] ;  /* 0x0002e400ff037b82 */ /* 0x000ef00000000800 */
[----:B------:R-:W4:Y:S01]  /*7500*/  LDC R10, c[0x0][0xbe0] ;  /* 0x0002f800ff0a7b82 */ /* 0x000f220000000800 */
[----:B-1----:R-:W-:-:S05]  /*7510*/  SHF.L.U32 R11, R20, R11, RZ ;  /* 0x0000000b140b7219 */ /* 0x002fca00000006ff */
[----:B------:R-:W-:Y:S01]  /*7520*/  VIADD R18, R11, UR8 ;  /* 0x000000080b127c36 */ /* 0x000fe20008000000 */
[----:B------:R-:W-:Y:S01]  /*7530*/  P2R R11, PR, RZ, 0x2 ;  /* 0x00000002ff0b7803 */ /* 0x000fe20000000000 */
[----:B--2---:R-:W-:Y:S02]  /*7540*/  IMAD R15, R15, R2, UR11 ;  /* 0x0000000b0f0f7e24 */ /* 0x004fe4000f8e0202 */
[----:B---3--:R-:W-:Y:S02]  /*7550*/  IMAD R18, R18, R3, UR32 ;  /* 0x0000002012127e24 */ /* 0x008fe4000f8e0203 */
[----:B------:R-:W-:Y:S01]  /*7560*/  IMAD.MOV.U32 R3, RZ, RZ, 0x1 ;  /* 0x00000001ff037424 */ /* 0x000fe200078e00ff */
[----:B----4-:R-:W-:Y:S01]  /*7570*/  ISETP.NE.AND P0, PT, R10, 0x1, PT ;  /* 0x000000010a00780c */ /* 0x010fe20003f05270 */
[----:B------:R-:W-:-:S03]  /*7580*/  IMAD.MOV.U32 R10, RZ, RZ, R14 ;  /* 0x000000ffff0a7224 */ /* 0x000fc600078e000e */
[----:B------:R-:W-:Y:S02]  /*7590*/  SEL R2, R18, R15, !P0 ;  /* 0x0000000f12027207 */ /* 0x000fe40004000000 */
[----:B------:R-:W-:Y:S02]  /*75a0*/  SEL R18, R15, R18, !P0 ;  /* 0x000000120f127207 */ /* 0x000fe40004000000 */
.L_x_77:
[----:B------:R-:W-:-:S09]  /*75b0*/  UISETP.NE.AND UP0, UPT, UR37, 0x1, UPT ;  /* 0x000000012500788c */ /* 0x000fd2000bf05270 */
[----:B------:R-:W-:Y:S05]  /*75c0*/  BRA.U !UP0, `(.L_x_88) ;  /* 0x0000000108047547 */ /* 0x000fea000b800000 */
[----:B------:R-:W-:Y:S05]  /*75d0*/  BPT.TRAP 0x1 ;  /* 0x000000040000795c */ /* 0x000fea0000300000 */
.L_x_88:
[----:B------:R-:W1:Y:S01]  /*75e0*/  S2UR UR4, SR_CgaCtaId ;  /* 0x00000000000479c3 */ /* 0x000e620000008800 */
[----:B------:R-:W-:Y:S01]  /*75f0*/  UMOV UR5, 0x400 ;  /* 0x0000040000057882 */ /* 0x000fe20000000000 */
[----:B------:R-:W-:Y:S01]  /*7600*/  SHF.L.U32 R15, R8, 0x1f, RZ ;  /* 0x0000001f080f7819 */ /* 0x000fe200000006ff */
[----:B------:R-:W-:Y:S01]  /*7610*/  VIADD R19, R9, 0x1 ;  /* 0x0000000109137836 */ /* 0x000fe20000000000 */
[----:B------:R-:W-:Y:S01]  /*7620*/  ISETP.NE.AND P1, PT, R23, R10, PT ;  /* 0x0000000a1700720c */ /* 0x000fe20003f25270 */
[----:B-1----:R-:W-:-:S04]  /*7630*/  ULEA UR4, UR4, UR5, 0x18 ;  /* 0x0000000504047291 */ /* 0x002fc8000f8ec0ff */
[----:B------:R-:W-:-:S09]  /*7640*/  ULEA UR4, UR20, UR4, 0x3 ;  /* 0x0000000414047291 */ /* 0x000fd2000f8e18ff */
[----:B------:R-:W1:Y:S02]  /*7650*/  SYNCS.PHASECHK.TRANS64.TRYWAIT P0, [UR4+0x220], R15 ;  /* 0x0002200fff0075a7 */ /* 0x000e640008001104 */
[----:B-1----:R-:W-:Y:S05]  /*7660*/  @!P0 BRA `(.L_x_89) ;  /* 0x000000a800348947 */ /* 0x002fea0003800000 */
.L_x_314:
[----:B------:R-:W-:Y:S01]  /*7670*/  ELECT P0, URZ, PT ;  /* 0x0000000000ff782f */ /* 0x000fe20003800000 */
[----:B------:R-:W-:Y:S01]  /*7680*/  @!P1 IMAD.MOV R19, RZ, RZ, R9 ;  /* 0x000000ffff139224 */ /* 0x000fe200078e0209 */
[----:B------:R-:W-:Y:S01]  /*7690*/  BSSY.RECONVERGENT B0, `(.L_x_90) ;  /* 0x0000017000007945 */ /* 0x000fe20003800200 */
[----:B------:R-:W-:-:S03]  /*76a0*/  ISETP.NE.AND P2, PT, R11, RZ, PT ;  /* 0x000000ff0b00720c */ /* 0x000fc60003f45270 */
[----:B------:R-:W-:-:S07]  /*76b0*/  PRMT R9, R19, 0x7610, R9 ;  /* 0x0000761013097816 */ /* 0x000fce0000000009 */
[----:B------:R-:W-:Y:S05]  /*76c0*/  @!P0 BRA `(.L_x_91) ;  /* 0x00000000004c8947 */ /* 0x000fea0003800000 */
[----:B------:R-:W-:Y:S01]  /*76d0*/  PLOP3.LUT P0, PT, P1, P2, PT, 0x20, 0x2 ;  /* 0x000000000002781c */ /* 0x000fe20000f04470 */
[----:B------:R-:W-:Y:S01]  /*76e0*/  UIMAD UR5, UR20, 0x14, UR36 ;  /* 0x00000014140578a4 */ /* 0x000fe2000f8e0224 */
[----:B------:R-:W-:Y:S02]  /*76f0*/  SEL R11, R9, RZ, !P2 ;  /* 0x000000ff090b7207 */ /* 0x000fe40005000000 */
[----:B-1----:R-:W-:-:S04]  /*7700*/  SEL R20, RZ, 0x1, !P0 ;  /* 0x00000001ff147807 */ /* 0x002fc80004000000 */
[----:B------:R-:W-:Y:S02]  /*7710*/  PRMT R11, R20, 0x5410, R11 ;  /* 0x00005410140b7816 */ /* 0x000fe4000000000b */
[----:B------:R1:W-:Y:S04]  /*7720*/  STS [UR5], R2 ;  /* 0x00000002ff007988 */ /* 0x0003e80008000805 */
[----:B------:R1:W-:Y:S04]  /*7730*/  STS [UR5+0x4], R18 ;  /* 0x00000412ff007988 */ /* 0x0003e80008000805 */
[----:B------:R1:W-:Y:S04]  /*7740*/  STS [UR5+0xc], R3 ;  /* 0x00000c03ff007988 */ /* 0x0003e80008000805 */
[----:B------:R1:W-:Y:S04]  /*7750*/  STS [UR5+0x10], R11 ;  /* 0x0000100bff007988 */ /* 0x0003e80008000805 */
[----:B------:R1:W-:Y:S01]  /*7760*/  STS [UR5+0x8], R10 ;  /* 0x0000080aff007988 */ /* 0x0003e20008000805 */
[----:B------:R-:W-:Y:S01]  /*7770*/  @!PT LDS RZ, [RZ] ;  /* 0x00000000fffff984 */ /* 0x000fe20000000800 */
[----:B------:R-:W-:Y:S01]  /*7780*/  @!PT LDS RZ, [RZ] ;  /* 0x00000000fffff984 */ /* 0x000fe20000000800 */
[----:B------:R-:W-:Y:S01]  /*7790*/  @!PT LDS RZ, [RZ] ;  /* 0x00000000fffff984 */ /* 0x000fe20000000800 */
[----:B------:R-:W-:Y:S01]  /*77a0*/  @!PT LDS RZ, [RZ] ;  /* 0x00000000fffff984 */ /* 0x000fe20000000800 */
[----:B------:R2:W-:Y:S06]  /*77b0*/  MEMBAR.ALL.CTA ;  /* 0x0000000000007992 */ /* 0x0005ec0000008000 */
[----:B--2---:R-:W2:Y:S01]  /*77c0*/  FENCE.VIEW.ASYNC.S ;  /* 0x00000000000073c6 */ /* 0x004ea20000000000 */
[----:B------:R-:W-:Y:S05]  /*77d0*/  BRA.U !UP0, `(.L_x_92) ;  /* 0x0000000108047547 */ /* 0x000fea000b800000 */
[----:B------:R-:W-:Y:S05]  /*77e0*/  BPT.TRAP 0x1 ;  /* 0x000000040000795c */ /* 0x000fea0000300000 */
.L_x_92:
[----:B--2---:R-:W-:Y:S01]  /*77f0*/  SYNCS.ARRIVE.TRANS64.A1T0 RZ, [UR4+0x1e0], RZ ;  /* 0x0001e0ffffff79a7 */ /* 0x004fe20008100004 */
.L_x_91:
[----:B------:R-:W-:Y:S05]  /*7800*/  BSYNC.RECONVERGENT B0 ;  /* 0x0000000000007941 */ /* 0x000fea0003800200 */
.L_x_90:
[----:B------:R-:W-:Y:S01]  /*7810*/  UIADD3 UR20, UPT, UPT, UR20, 0x1, URZ ;  /* 0x0000000114147890 */ /* 0x000fe2000fffe0ff */
[----:B------:R-:W-:-:S03]  /*7820*/  MOV R23, R10 ;  /* 0x0000000a00177202 */ /* 0x000fc60000000f00 */
[----:B------:R-:W-:-:S04]  /*7830*/  UISETP.NE.AND UP0, UPT, UR20, 0x8, UPT ;  /* 0x000000081400788c */ /* 0x000fc8000bf05270 */
[----:B------:R-:W-:Y:S02]  /*7840*/  USEL UR4, URZ, 0x1, UP0 ;  /* 0x00000001ff047887 */ /* 0x000fe40008000000 */
[----:B------:R-:W-:-:S04]  /*7850*/  USEL UR20, UR20, URZ, UP0 ;  /* 0x000000ff14147287 */ /* 0x000fc80008000000 */
[----:B------:R-:W-:Y:S01]  /*7860*/  LOP3.LUT R8, R8, UR4, RZ, 0x3c, !PT ;  /* 0x0000000408087c12 */ /* 0x000fe2000f8e3cff */
[----:B------:R-:W-:Y:S07]  /*7870*/  @!P2 BRA `(.L_x_93) ;  /* 0xffffffe40008a947 */ /* 0x000fee000383ffff */
[----:B------:R-:W-:Y:S01]  /*7880*/  HFMA2 R9, -RZ, RZ, 0, 0 ;  /* 0x00000000ff097431 */ /* 0x000fe200000001ff */
[----:B-1----:R-:W-:Y:S02]  /*7890*/  PRMT R11, RZ, 0x7610, R11 ;  /* 0x00007610ff0b7816 */ /* 0x002fe4000000000b */
.L_x_109:
[----:B-1----:R-:W1:Y:S01]  /*78a0*/  LDC.64 R2, c[0x0][0xbd0] ;  /* 0x0002f400ff027b82 */ /* 0x002e620000000a00 */
[----:B------:R-:W-:Y:S01]  /*78b0*/  UIADD3 UR24, UP0, UPT, UR24, UR30, URZ ;  /* 0x0000001e18187290 */ /* 0x000fe2000ff1e0ff */
[----:B------:R-:W-:Y:S01]  /*78c0*/  ISETP.NE.AND P1, PT, RZ, UR16, PT ;  /* 0x00000010ff007c0c */ /* 0x000fe2000bf25270 */
[----:B------:R-:W-:Y:S01]  /*78d0*/  IMAD.MOV.U32 R23, RZ, RZ, RZ ;  /* 0x000000ffff177224 */ /* 0x000fe200078e00ff */
[----:B------:R-:W-:Y:S01]  /*78e0*/  PLOP3.LUT P2, PT, PT, PT, PT, 0x80, 0x8 ;  /* 0x000000000008781c */ /* 0x000fe20003f4f070 */
[----:B------:R-:W-:Y:S01]  /*78f0*/  UIADD3.X UR17, UPT, UPT, UR17, UR25, URZ, UP0, !UPT ;  /* 0x0000001911117290 */ /* 0x000fe200087fe4ff */
[----:B------:R-:W-:Y:S02]  /*7900*/  IMAD.MOV.U32 R22, RZ, RZ, -0x1 ;  /* 0xffffffffff167424 */ /* 0x000fe400078e00ff */
[----:B------:R-:W-:Y:S01]  /*7910*/  P2R R24, PR, RZ, 0x4 ;  /* 0x00000004ff187803 */ /* 0x000fe20000000000 */
[----:B------:R-:W-:Y:S01]  /*7920*/  IMAD.MOV.U32 R15, RZ, RZ, -0x1 ;  /* 0xffffffffff0f7424 */ /* 0x000fe200078e00ff */
[----:B-1----:R-:W-:Y:S01]  /*7930*/  ISETP.LE.U32.AND P0, PT, R2, UR24, PT ;  /* 0x0000001802007c0c */ /* 0x002fe2000bf03070 */
[----:B------:R-:W-:-:S05]  /*7940*/  IMAD.U32 R2, RZ, RZ, UR17 ;  /* 0x00000011ff027e24 */ /* 0x000fca000f8e00ff */
[----:B------:R-:W-:Y:S01]  /*7950*/  ISETP.GE.U32.AND.EX P0, PT, R2, R3, PT, P0 ;  /* 0x000000030200720c */ /* 0x000fe20003f06100 */
[----:B------:R-:W-:-:S12]  /*7960*/  IMAD.MOV.U32 R3, RZ, RZ, -0x1 ;  /* 0xffffffffff037424 */ /* 0x000fd800078e00ff */
[----:B----4-:R-:W-:Y:S05]  /*7970*/  @P0 BRA P1, `(.L_x_94) ;  /* 0x0000001800080947 */ /* 0x010fea0000800000 */
        /* <DEDUP_REMOVED lines=8> */
[----:B-----5:R-:W-:Y:S01]  /*7a00*/  MOV R16, R5 ;  /* 0x0000000500107202 */ /* 0x020fe20000000f00 */
        /* <DEDUP_REMOVED lines=14> */
[----:B-1----:R-:W-:Y:S02]  /*7af0*/  IABS R3, R0 ;  /* 0x0000000000037213 */ /* 0x002fe40000000000 */
[----:B------:R-:W1:Y:S01]  /*7b00*/  I2F.RP R26, R12 ;  /* 0x0000000c001a7306 */ /* 0x000e620000209400 */
[----:B------:R-:W3:Y:S01]  /*7b10*/  LDCU.128 UR4, c[0x0][0xbc0] ;  /* 0x00017800ff0477ac */ /* 0x000ee20008000c00 */
[C---:B------:R-:W-:Y:S02]  /*7b20*/  IADD3 R14, P0, PT, R16.reuse, UR18, RZ ;  /* 0x00000012100e7c10 */ /* 0x040fe4000ff1e0ff */
[----:B------:R-:W-:Y:S01]  /*7b30*/  IADD3 R18, P2, PT, R15, UR14, RZ ;  /* 0x0000000e0f127c10 */ /* 0x000fe2000ff5e0ff */
[----:B------:R-:W4:Y:S01]  /*7b40*/  LDCU.64 UR10, c[0x0][0xba8] ;  /* 0x00017500ff0a77ac */ /* 0x000f220008000a00 */
[----:B------:R-:W-:-:S02]  /*7b50*/  LEA.HI.X.SX32 R13, R16, UR15, 0x1, P0 ;  /* 0x0000000f100d7c11 */ /* 0x000fc400080f0eff */
[----:B------:R-:W4:Y:S01]  /*7b60*/  I2F.RP R2, R3 ;  /* 0x0000000300027306 */ /* 0x000f220000209400 */
[----:B------:R-:W-:Y:S02]  /*7b70*/  LEA.HI.X.SX32 R17, R15, UR13, 0x1, P2 ;  /* 0x0000000d0f117c11 */ /* 0x000fe400090f0eff */
[----:B--2---:R-:W-:-:S05]  /*7b80*/  IADD3 R16, P0, PT, R14, UR9, RZ ;  /* 0x000000090e107c10 */ /* 0x004fca000ff1e0ff */
[----:B-1----:R-:W1:Y:S01]  /*7b90*/  MUFU.RCP R26, R26 ;  /* 0x0000001a001a7308 */ /* 0x002e620000001000 */
[----:B---3--:R-:W-:Y:S01]  /*7ba0*/  IADD3 R20, P1, PT, R18, UR7, RZ ;  /* 0x0000000712147c10 */ /* 0x008fe2000ff3e0ff */
[----:B------:R-:W-:Y:S02]  /*7bb0*/  IMAD.X R15, RZ, RZ, R13, P0 ;  /* 0x000000ffff0f7224 */ /* 0x000fe400000e060d */
[----:B----4-:R-:W-:-:S04]  /*7bc0*/  IMAD.WIDE.U32 R36, R16, UR10, RZ ;  /* 0x0000000a10247c25 */ /* 0x010fc8000f8e00ff */
[----:B------:R-:W2:Y:S01]  /*7bd0*/  MUFU.RCP R2, R2 ;  /* 0x0000000200027308 */ /* 0x000ea20000001000 */
[----:B------:R-:W-:Y:S02]  /*7be0*/  IMAD.X R19, RZ, RZ, R17, P1 ;  /* 0x000000ffff137224 */ /* 0x000fe400008e0611 */
[----:B------:R-:W-:-:S04]  /*7bf0*/  IMAD.WIDE.U32 R30, R15, UR10, RZ ;  /* 0x0000000a0f1e7c25 */ /* 0x000fc8000f8e00ff */
[----:B------:R-:W-:-:S04]  /*7c00*/  IMAD.WIDE.U32 R28, R19, UR4, RZ ;  /* 0x00000004131c7c25 */ /* 0x000fc8000f8e00ff */
[----:B------:R-:W-:-:S04]  /*7c10*/  IMAD.WIDE.U32 R30, P1, R16, UR11, R30 ;  /* 0x0000000b101e7c25 */ /* 0x000fc8000f82001e */
[----:B-1----:R-:W-:Y:S02]  /*7c20*/  VIADD R26, R26, 0xffffffe ;  /* 0x0ffffffe1a1a7836 */ /* 0x002fe40000000000 */
[C---:B------:R-:W-:Y:S02]  /*7c30*/  IMAD.WIDE.U32 R28, P0, R20.reuse, UR5, R28 ;  /* 0x00000005141c7c25 */ /* 0x040fe4000f80001c */
[----:B------:R-:W1:Y:S02]  /*7c40*/  F2I.FTZ.U32.TRUNC.NTZ R27, R26 ;  /* 0x0000001a001b7305 */ /* 0x000e64000021f000 */
[----:B------:R-:W-:-:S04]  /*7c50*/  IMAD.WIDE.U32 R38, R20, UR4, RZ ;  /* 0x0000000414267c25 */ /* 0x000fc8000f8e00ff */
[----:B------:R-:W-:Y:S01]  /*7c60*/  IMAD.X R35, RZ, RZ, RZ, P1 ;  /* 0x000000ffff237224 */ /* 0x000fe200008e06ff */
[----:B------:R-:W-:Y:S01]  /*7c70*/  IADD3 RZ, P1, PT, R37, R30, RZ ;  /* 0x0000001e25ff7210 */ /* 0x000fe20007f3e0ff */
[----:B--2---:R-:W-:Y:S01]  /*7c80*/  VIADD R2, R2, 0xffffffe ;  /* 0x0ffffffe02027836 */ /* 0x004fe20000000000 */
[----:B------:R-:W-:Y:S01]  /*7c90*/  IADD3 RZ, P2, PT, R39, R28, RZ ;  /* 0x0000001c27ff7210 */ /* 0x000fe20007f5e0ff */
[----:B------:R-:W-:Y:S02]  /*7ca0*/  IMAD.MOV.U32 R34, RZ, RZ, R31 ;  /* 0x000000ffff227224 */ /* 0x000fe400078e001f */
[----:B------:R-:W-:Y:S01]  /*7cb0*/  IMAD.X R33, RZ, RZ, RZ, P0 ;  /* 0x000000ffff217224 */ /* 0x000fe200000e06ff */
[----:B------:R-:W-:Y:S01]  /*7cc0*/  ISETP.NE.U32.AND P0, PT, RZ, UR10, PT ;  /* 0x0000000aff007c0c */ /* 0x000fe2000bf05070 */
[----:B------:R-:W-:Y:S02]  /*7cd0*/  IMAD.MOV.U32 R32, RZ, RZ, R29 ;  /* 0x000000ffff207224 */ /* 0x000fe400078e001d */
[----:B------:R-:W2:Y:S01]  /*7ce0*/  F2I.FTZ.U32.TRUNC.NTZ R29, R2 ;  /* 0x00000002001d7305 */ /* 0x000ea2000021f000 */
[----:B------:R-:W-:Y:S01]  /*7cf0*/  IMAD.WIDE.U32.X R34, R15, UR11, R34, P1 ;  /* 0x0000000b0f227c25 */ /* 0x000fe200088e0422 */
[----:B------:R-:W-:-:S02]  /*7d00*/  ISETP.NE.U32.AND P1, PT, RZ, UR4, PT ;  /* 0x00000004ff007c0c */ /* 0x000fc4000bf25070 */
[----:B------:R-:W-:Y:S01]  /*7d10*/  ISETP.NE.AND.EX P0, PT, RZ, UR11, PT, P0 ;  /* 0x0000000bff007c0c */ /* 0x000fe2000bf05300 */
[----:B------:R-:W-:Y:S01]  /*7d20*/  IMAD.WIDE.U32.X R32, R19, UR5, R32, P2 ;  /* 0x0000000513207c25 */ /* 0x000fe200090e0420 */
[----:B------:R-:W-:Y:S02]  /*7d30*/  ISETP.NE.AND.EX P1, PT, RZ, UR5, PT, P1 ;  /* 0x00000005ff007c0c */ /* 0x000fe4000bf25310 */
[----:B------:R-:W-:Y:S01]  /*7d40*/  SEL R14, R14, R34, !P0 ;  /* 0x000000220e0e7207 */ /* 0x000fe20004000000 */
[----:B-1----:R-:W-:Y:S01]  /*7d50*/  IMAD.MOV R16, RZ, RZ, -R27 ;  /* 0x000000ffff107224 */ /* 0x002fe200078e0a1b */
[----:B------:R-:W-:Y:S01]  /*7d60*/  SEL R13, R13, R35, !P0 ;  /* 0x000000230d0d7207 */ /* 0x000fe20004000000 */
[----:B------:R-:W-:Y:S01]  /*7d70*/  IMAD.MOV.U32 R26, RZ, RZ, RZ ;  /* 0x000000ffff1a7224 */ /* 0x000fe200078e00ff */
[----:B------:R-:W-:Y:S01]  /*7d80*/  SEL R18, R18, R32, !P1 ;  /* 0x0000002012127207 */ /* 0x000fe20004800000 */
[----:B------:R-:W-:Y:S01]  /*7d90*/  IMAD R15, R16, R12, RZ ;  /* 0x0000000c100f7224 */ /* 0x000fe200078e02ff */
[----:B------:R-:W-:Y:S01]  /*7da0*/  SEL R17, R17, R33, !P1 ;  /* 0x0000002111117207 */ /* 0x000fe20004800000 */
[----:B--2---:R-:W-:Y:S01]  /*7db0*/  IMAD.MOV R20, RZ, RZ, -R29 ;  /* 0x000000ffff147224 */ /* 0x004fe200078e0a1d */
[----:B------:R-:W-:Y:S01]  /*7dc0*/  SHF.R.U64 R13, R14, UR8, R13 ;  /* 0x000000080e0d7c19 */ /* 0x000fe2000800120d */
[----:B------:R-:W-:Y:S01]  /*7dd0*/  IMAD.HI.U32 R15, R27, R15, R26 ;  /* 0x0000000f1b0f7227 */ /* 0x000fe200078e001a */
[----:B------:R-:W-:-:S02]  /*7de0*/  SHF.R.U64 R17, R18, UR6, R17 ;  /* 0x0000000612117c19 */ /* 0x000fc40008001211 */
[----:B------:R-:W-:Y:S01]  /*7df0*/  IADD3 R19, PT, PT, R4, -0x1, R13 ;  /* 0xffffffff04137810 */ /* 0x000fe20007ffe00d */
[----:B------:R-:W-:Y:S01]  /*7e00*/  IMAD.MOV.U32 R28, RZ, RZ, RZ ;  /* 0x000000ffff1c7224 */ /* 0x000fe200078e00ff */
[----:B------:R-:W-:Y:S01]  /*7e10*/  IADD3 R18, PT, PT, R0, -0x1, R17 ;  /* 0xffffffff00127810 */ /* 0x000fe20007ffe011 */
[----:B------:R-:W-:Y:S01]  /*7e20*/  IMAD R17, R20, R3, RZ ;  /* 0x0000000314117224 */ /* 0x000fe200078e02ff */
[----:B------:R-:W-:Y:S02]  /*7e30*/  IABS R14, R4 ;  /* 0x00000004000e7213 */ /* 0x000fe40000000000 */
[----:B------:R-:W-:Y:S01]  /*7e40*/  IABS R16, R19 ;  /* 0x0000001300107213 */ /* 0x000fe20000000000 */
[----:B------:R-:W-:Y:S01]  /*7e50*/  IMAD.HI.U32 R17, R29, R17, R28 ;  /* 0x000000111d117227 */ /* 0x000fe200078e001c */
[----:B------:R-:W-:Y:S02]  /*7e60*/  IABS R2, R0 ;  /* 0x0000000000027213 */ /* 0x000fe40000000000 */
[----:B------:R-:W-:Y:S01]  /*7e70*/  IABS R13, R18 ;  /* 0x00000012000d7213 */ /* 0x000fe20000000000 */
[----:B------:R-:W-:Y:S01]  /*7e80*/  IMAD.MOV R14, RZ, RZ, -R14 ;  /* 0x000000ffff0e7224 */ /* 0x000fe200078e0a0e */
        /* <DEDUP_REMOVED lines=29> */
.L_x_97:
[----:B------:R-:W-:Y:S05]  /*8060*/  BSYNC.RECONVERGENT B0 ;  /* 0x0000000000007941 */ /* 0x000fea0003800200 */
.L_x_96:
[----:B-1----:R-:W1:Y:S01]  /*8070*/  SHFL.UP PT, R3, R18, 0x1, RZ ;  /* 0x0420000012037989 */ /* 0x002e6200000e00ff */
[C---:B------:R-:W-:Y:S02]  /*8080*/  ISETP.NE.AND P5, PT, R7.reuse, RZ, PT ;  /* 0x000000ff0700720c */ /* 0x040fe40003fa5270 */
[C---:B------:R-:W-:Y:S01]  /*8090*/  ISETP.GE.U32.AND P4, PT, R7.reuse, 0x2, PT ;  /* 0x000000020700780c */ /* 0x040fe20003f86070 */
[----:B------:R-:W2:Y:S01]  /*80a0*/  SHFL.UP PT, R2, R17, 0x1, RZ ;  /* 0x0420000011027989 */ /* 0x000ea200000e00ff */
[C---:B------:R-:W-:Y:S02]  /*80b0*/  ISETP.GE.U32.AND P1, PT, R7.reuse, 0x4, PT ;  /* 0x000000040700780c */ /* 0x040fe40003f26070 */
[C---:B------:R-:W-:Y:S02]  /*80c0*/  ISETP.GE.U32.AND P2, PT, R7.reuse, 0x8, PT ;  /* 0x000000080700780c */ /* 0x040fe40003f46070 */
[----:B------:R-:W-:Y:S02]  /*80d0*/  ISETP.GE.U32.AND P3, PT, R7, 0x10, PT ;  /* 0x000000100700780c */ /* 0x000fe40003f66070 */
[----:B-1----:R-:W-:-:S02]  /*80e0*/  SEL R3, R3, RZ, P5 ;  /* 0x000000ff03037207 */ /* 0x002fc40002800000 */
[----:B--2---:R-:W-:Y:S02]  /*80f0*/  SEL R2, R2, RZ, P5 ;  /* 0x000000ff02027207 */ /* 0x004fe40002800000 */
[----:B------:R-:W-:-:S05]  /*8100*/  IADD3 R3, P0, PT, R3, R18, RZ ;  /* 0x0000001203037210 */ /* 0x000fca0007f1e0ff */
[----:B------:R-:W-:Y:S01]  /*8110*/  IMAD.X R2, R2, 0x1, R17, P0 ;  /* 0x0000000102027824 */ /* 0x000fe200000e0611 */
        /* <DEDUP_REMOVED lines=9> */
[----:B------:R-:W-:Y:S01]  /*81b0*/  IADD3 R19, P0, PT, R19, R14, RZ ;  /* 0x0000000e13137210 */ /* 0x000fe20007f1e0ff */
[----:B------:R-:W-:Y:S01]  /*81c0*/  IMAD.U32 R14, RZ, RZ, UR17 ;  /* 0x00000011ff0e7e24 */ /* 0x000fe2000f8e00ff */
        /* <DEDUP_REMOVED lines=14> */
[----:B------:R-:W-:-:S04]  /*82b0*/  IADD3 R2, P0, PT, R15, UR41, RZ ;  /* 0x000000290f027c10 */ /* 0x000fc8000ff1e0ff */
        /* <DEDUP_REMOVED lines=12> */
.L_x_101:
[C---:B------:R-:W-:Y:S01]  /*8380*/  VIADD R14, R21.reuse, 0x40 ;  /* 0x00000040150e7836 */ /* 0x040fe20000000000 */
[----:B-----5:R-:W-:Y:S01]  /*8390*/  MOV R15, R5 ;  /* 0x00000005000f7202 */ /* 0x020fe20000000f00 */
[----:B------:R-:W-:-:S03]  /*83a0*/  VIADD R21, R21, 0x20 ;  /* 0x0000002015157836 */ /* 0x000fc60000000000 */
[----:B------:R-:W-:Y:S01]  /*83b0*/  ISETP.GE.AND P0, PT, R14, UR21, PT ;  /* 0x000000150e007c0c */ /* 0x000fe2000bf06270 */
[----:B------:R-:W-:-:S12]  /*83c0*/  IMAD.MOV.U32 R14, RZ, RZ, R6 ;  /* 0x000000ffff0e7224 */ /* 0x000fd800078e0006 */
        /* <DEDUP_REMOVED lines=17> */
[----:B------:R-:W-:Y:S01]  /*84e0*/  IADD3 R19, P0, PT, R17, UR7, RZ ;  /* 0x0000000711137c10 */ /* 0x000fe2000ff1e0ff */
[----:B------:R-:W-:-:S04]  /*84f0*/  IMAD.WIDE.U32 R34, R15, UR10, RZ ;  /* 0x0000000a0f227c25 */ /* 0x000fc8000f8e00ff */
[----:B------:R-:W-:-:S04]  /*8500*/  IMAD.WIDE.U32 R32, R14, UR10, RZ ;  /* 0x0000000a0e207c25 */ /* 0x000fc8000f8e00ff */
[----:B------:R-:W-:Y:S02]  /*8510*/  IMAD.X R18, RZ, RZ, R16, P0 ;  /* 0x000000ffff127224 */ /* 0x000fe400000e0610 */
[----:B------:R-:W-:-:S04]  /*8520*/  IMAD.WIDE.U32 R32, P0, R15, UR11, R32 ;  /* 0x0000000b0f207c25 */ /* 0x000fc8000f800020 */
[----:B------:R-:W-:-:S04]  /*8530*/  IMAD.WIDE.U32 R28, R18, UR4, RZ ;  /* 0x00000004121c7c25 */ /* 0x000fc8000f8e00ff */
[----:B------:R-:W-:Y:S02]  /*8540*/  IMAD.X R31, RZ, RZ, RZ, P0 ;  /* 0x000000ffff1f7224 */ /* 0x000fe400000e06ff */
[----:B------:R-:W-:-:S04]  /*8550*/  IMAD.WIDE.U32 R28, P0, R19, UR5, R28 ;  /* 0x00000005131c7c25 */ /* 0x000fc8000f80001c */
[----:B-1----:R-:W-:Y:S01]  /*8560*/  IMAD.X R27, RZ, RZ, RZ, P0 ;  /* 0x000000ffff1b7224 */ /* 0x002fe200000e06ff */
[----:B------:R-:W-:Y:S01]  /*8570*/  IADD3 RZ, P0, PT, R35, R32, RZ ;  /* 0x0000002023ff7210 */ /* 0x000fe20007f1e0ff */
[----:B------:R-:W-:Y:S02]  /*8580*/  IMAD.MOV.U32 R30, RZ, RZ, R33 ;  /* 0x000000ffff1e7224 */ /* 0x000fe400078e0021 */
[----:B------:R-:W-:Y:S02]  /*8590*/  IMAD.MOV.U32 R26, RZ, RZ, R29 ;  /* 0x000000ffff1a7224 */ /* 0x000fe400078e001d */
[----:B------:R-:W-:-:S04]  /*85a0*/  IMAD.WIDE.U32.X R14, R14, UR11, R30, P0 ;  /* 0x0000000b0e0e7c25 */ /* 0x000fc800080e041e */
[----:B------:R-:W-:-:S05]  /*85b0*/  IMAD.WIDE.U32 R30, R19, UR4, RZ ;  /* 0x00000004131e7c25 */ /* 0x000fca000f8e00ff */
[----:B------:R-:W-:-:S05]  /*85c0*/  IADD3 RZ, P0, PT, R31, R28, RZ ;  /* 0x0000001c1fff7210 */ /* 0x000fca0007f1e0ff */
        /* <DEDUP_REMOVED lines=8> */
[----:B------:R-:W-:-:S02]  /*8650*/  IABS R12, R4 ;  /* 0x00000004000c7213 */ /* 0x000fc40000000000 */
[----:B------:R-:W-:Y:S02]  /*8660*/  SEL R14, R16, R19, !P0 ;  /* 0x00000013100e7207 */ /* 0x000fe40004000000 */
[----:B------:R-:W-:Y:S01]  /*8670*/  IABS R16, R4 ;  /* 0x0000000400107213 */ /* 0x000fe20000000000 */
[----:B------:R-:W-:Y:S01]  /*8680*/  IMAD.MOV R12, RZ, RZ, -R12 ;  /* 0x000000ffff0c7224 */ /* 0x000fe200078e0a0c */
[----:B------:R-:W-:Y:S02]  /*8690*/  SEL R17, R17, R18, !P0 ;  /* 0x0000001211117207 */ /* 0x000fe40004000000 */
[----:B------:R-:W1:Y:S01]  /*86a0*/  I2F.RP R19, R16 ;  /* 0x0000001000137306 */ /* 0x000e620000209400 */
[----:B------:R-:W-:Y:S02]  /*86b0*/  IADD3 R18, PT, PT, R4, -0x1, R13 ;  /* 0xffffffff04127810 */ /* 0x000fe40007ffe00d */
[----:B------:R-:W-:Y:S02]  /*86c0*/  SHF.R.U64 R17, R17, UR6, R14 ;  /* 0x0000000611117c19 */ /* 0x000fe4000800120e */
[----:B------:R-:W-:-:S02]  /*86d0*/  IABS R13, R18 ;  /* 0x00000012000d7213 */ /* 0x000fc40000000000 */
[----:B------:R-:W-:Y:S01]  /*86e0*/  IADD3 R17, PT, PT, R0, -0x1, R17 ;  /* 0xffffffff00117810 */ /* 0x000fe20007ffe011 */
[----:B-1----:R-:W1:Y:S02]  /*86f0*/  MUFU.RCP R26, R19 ;  /* 0x00000013001a7308 */ /* 0x002e640000001000 */
[----:B-1----:R-:W-:-:S06]  /*8700*/  VIADD R26, R26, 0xffffffe ;  /* 0x0ffffffe1a1a7836 */ /* 0x002fcc0000000000 */
[----:B------:R-:W1:Y:S02]  /*8710*/  F2I.FTZ.U32.TRUNC.NTZ R27, R26 ;  /* 0x0000001a001b7305 */ /* 0x000e64000021f000 */
[----:B-1----:R-:W-:Y:S02]  /*8720*/  IMAD.MOV R15, RZ, RZ, -R27 ;  /* 0x000000ffff0f7224 */ /* 0x002fe400078e0a1b */
[----:B------:R-:W-:Y:S02]  /*8730*/  IMAD.MOV.U32 R26, RZ, RZ, RZ ;  /* 0x000000ffff1a7224 */ /* 0x000fe400078e00ff */
[----:B------:R-:W-:-:S04]  /*8740*/  IMAD R15, R15, R16, RZ ;  /* 0x000000100f0f7224 */ /* 0x000fc800078e02ff */
[----:B------:R-:W-:-:S06]  /*8750*/  IMAD.HI.U32 R15, R27, R15, R26 ;  /* 0x0000000f1b0f7227 */ /* 0x000fcc00078e001a */
[----:B------:R-:W-:-:S04]  /*8760*/  IMAD.HI.U32 R15, R15, R13, RZ ;  /* 0x0000000d0f0f7227 */ /* 0x000fc800078e00ff */
[----:B------:R-:W-:Y:S01]  /*8770*/  IMAD R19, R15, R12, R13 ;  /* 0x0000000c0f137224 */ /* 0x000fe200078e020d */
[----:B------:R-:W-:Y:S02]  /*8780*/  IABS R15, R0 ;  /* 0x00000000000f7213 */ /* 0x000fe40000000000 */
[----:B------:R-:W-:Y:S02]  /*8790*/  IABS R13, R17 ;  /* 0x00000011000d7213 */ /* 0x000fe40000000000 */
[----:B------:R-:W1:Y:S01]  /*87a0*/  I2F.RP R20, R15 ;  /* 0x0000000f00147306 */ /* 0x000e620000209400 */
[----:B------:R-:W-:-:S13]  /*87b0*/  ISETP.GT.U32.AND P0, PT, R16, R19, PT ;  /* 0x000000131000720c */ /* 0x000fda0003f04070 */
[----:B------:R-:W-:Y:S01]  /*87c0*/  @!P0 IMAD.IADD R19, R19, 0x1, -R16 ;  /* 0x0000000113138824 */ /* 0x000fe200078e0a10 */
[----:B-1----:R-:W1:Y:S02]  /*87d0*/  MUFU.RCP R26, R20 ;  /* 0x00000014001a7308 */ /* 0x002e640000001000 */
[----:B-1----:R-:W-:-:S06]  /*87e0*/  VIADD R26, R26, 0xffffffe ;  /* 0x0ffffffe1a1a7836 */ /* 0x002fcc0000000000 */
        /* <DEDUP_REMOVED lines=29> */
.L_x_100:
[----:B------:R-:W-:Y:S05]  /*89c0*/  BSYNC.RECONVERGENT B0 ;  /* 0x0000000000007941 */ /* 0x000fea0003800200 */
.L_x_99:
        /* <DEDUP_REMOVED lines=8> */
[----:B------:R-:W2:Y:S04]  /*8a50*/  SHFL.UP PT, R16, R15, 0x2, RZ ;  /* 0x044000000f107989 */ /* 0x000ea800000e00ff */
        /* <DEDUP_REMOVED lines=16> */
[----:B-1----:R-:W-:Y:S02]  /*8b60*/  IMAD.X R26, R15, 0x1, R20, P0 ;  /* 0x000000010f1a7824 */ /* 0x002fe400000e0614 */
[----:B------:R-:W1:Y:S01]  /*8b70*/  SHFL.UP PT, R15, R14, 0x10, RZ ;  /* 0x060000000e0f7989 */ /* 0x000e6200000e00ff */
[----:B------:R-:W-:-:S03]  /*8b80*/  IMAD.U32 R20, RZ, RZ, UR17 ;  /* 0x00000011ff147e24 */ /* 0x000fc6000f8e00ff */
        /* <DEDUP_REMOVED lines=12> */
.L_x_98:
        /* <DEDUP_REMOVED lines=14> */
[----:B------:R1:W4:Y:S04]  /*8d30*/  SHFL.IDX PT, R17, R17, R3, 0x1f ;  /* 0x00001f0311117589 */ /* 0x00032800000e0000 */
[----:B------:R1:W1:Y:S04]  /*8d40*/  SHFL.IDX PT, R16, R18, R3, 0x1f ;  /* 0x00001f0312107589 */ /* 0x00026800000e0000 */
[----:B------:R1:W1:Y:S01]  /*8d50*/  SHFL.IDX PT, R12, R12, R3, 0x1f ;  /* 0x00001f030c0c7589 */ /* 0x00026200000e0000 */
[----:B--2---:R-:W-:-:S02]  /*8d60*/  R2UR UR41, R2 ;  /* 0x00000000022972ca */ /* 0x004fc400000e0000 */
[----:B---3--:R-:W-:-:S15]  /*8d70*/  R2UR UR40, R15 ;  /* 0x000000000f2872ca */ /* 0x008fde00000e0000 */
.L_x_95:
[----:B------:R-:W2:Y:S01]  /*8d80*/  LDCU UR4, c[0x0][0xbe8] ;  /* 0x00017d00ff0477ac */ /* 0x000ea20008000800 */
[----:B------:R-:W-:Y:S01]  /*8d90*/  IMAD.MOV.U32 R15, RZ, RZ, -0x1 ;  /* 0xffffffffff0f7424 */ /* 0x000fe200078e00ff */
[----:B-1----:R-:W-:Y:S02]  /*8da0*/  MOV R3, 0xffffffff ;  /* 0xffffffff00037802 */ /* 0x002fe40000000f00 */
[----:B--2---:R-:W-:-:S13]  /*8db0*/  ISETP.GE.AND P0, PT, R14, UR4, PT ;  /* 0x000000040e007c0c */ /* 0x004fda000bf06270 */
        /* <DEDUP_REMOVED lines=38> */
.L_x_102:
[----:B------:R-:W-:Y:S01]  /*9020*/  IMAD.U32 R19, RZ, RZ, UR5 ;  /* 0x00000005ff137e24 */ /* 0x000fe2000f8e00ff */
[----:B------:R-:W-:Y:S02]  /*9030*/  MOV R15, UR4 ;  /* 0x00000004000f7c02 */ /* 0x000fe40008000f00 */
[----:B------:R-:W-:Y:S02]  /*9040*/  MOV R2, 0x9060 ;  /* 0x0000906000027802 */ /* 0x000fe40000000f00 */
[----:B----45:R-:W-:Y:S05]  /*9050*/  CALL.REL.NOINC `(.L_x_87) ;  /* 0x0000009c00c87944 */ /* 0x030fea0003c00000 */
[----:B------:R-:W-:Y:S02]  /*9060*/  IADD3 R3, PT, PT, -R20, RZ, RZ ;  /* 0x000000ff14037210 */ /* 0x000fe40007ffe1ff */
[----:B------:R-:W-:-:S03]  /*9070*/  MOV R2, R20 ;  /* 0x0000001400027202 */ /* 0x000fc60000000f00 */
[----:B------:R-:W-:-:S07]  /*9080*/  IMAD R20, R18, R3, UR5 ;  /* 0x0000000512147e24 */ /* 0x000fce000f8e0203 */
.L_x_103:
[----:B------:R-:W1:Y:S01]  /*9090*/  LDC R19, c[0x0][0xbdc] ;  /* 0x0002f700ff137b82 */ /* 0x000e620000000800 */
[----:B------:R-:W-:Y:S01]  /*90a0*/  ULOP3.LUT UR8, UR8, UR12, URZ, 0xc0, !UPT ;  /* 0x0000000c08087292 */ /* 0x000fe2000f8ec0ff */
[----:B------:R-:W-:Y:S01]  /*90b0*/  PLOP3.LUT P1, PT, PT, PT, PT, 0x8, 0x80 ;  /* 0x000000000080781c */ /* 0x000fe20003f2e170 */
[----:B------:R-:W-:Y:S01]  /*90c0*/  ULOP3.LUT UR11, UR19, UR11, URZ, 0xc0, !UPT ;  /* 0x0000000b130b7292 */ /* 0x000fe2000f8ec0ff */
[----:B------:R-:W-:Y:S02]  /*90d0*/  IMAD.MOV.U32 R23, RZ, RZ, 0x1 ;  /* 0x00000001ff177424 */ /* 0x000fe400078e00ff */
[----:B------:R-:W-:Y:S02]  /*90e0*/  P2R R24, PR, RZ, 0x2 ;  /* 0x00000002ff187803 */ /* 0x000fe40000000000 */
[----:B------:R-:W2:Y:S08]  /*90f0*/  LDC R3, c[0x0][0xb80] ;  /* 0x0002e000ff037b82 */ /* 0x000eb00000000800 */
[----:B------:R-:W3:Y:S08]  /*9100*/  LDC R15, c[0x0][0xb90] ;  /* 0x0002e400ff0f7b82 */ /* 0x000ef00000000800 */
[----:B------:R-:W4:Y:S01]  /*9110*/  LDC R18, c[0x0][0xbe0] ;  /* 0x0002f800ff127b82 */ /* 0x000f220000000800 */
[----:B-1----:R-:W-:-:S05]  /*9120*/  SHF.L.U32 R2, R2, R19, RZ ;  /* 0x0000001302027219 */ /* 0x002fca00000006ff */
[----:B------:R-:W-:Y:S02]  /*9130*/  VIADD R2, R2, UR8 ;  /* 0x0000000802027c36 */ /* 0x000fe40008000000 */
[----:B--2---:R-:W-:Y:S02]  /*9140*/  IMAD R3, R20, R3, UR11 ;  /* 0x0000000b14037e24 */ /* 0x004fe4000f8e0203 */
[----:B---3--:R-:W-:Y:S01]  /*9150*/  IMAD R2, R2, R15, UR32 ;  /* 0x0000002002027e24 */ /* 0x008fe2000f8e020f */
[----:B----4-:R-:W-:-:S04]  /*9160*/  ISETP.NE.AND P0, PT, R18, 0x1, PT ;  /* 0x000000011200780c */ /* 0x010fc80003f05270 */
[----:B------:R-:W-:Y:S02]  /*9170*/  SEL R22, R2, R3, !P0 ;  /* 0x0000000302167207 */ /* 0x000fe40004000000 */
[----:B------:R-:W-:Y:S01]  /*9180*/  SEL R15, R3, R2, !P0 ;  /* 0x00000002030f7207 */ /* 0x000fe20004000000 */
[----:B------:R-:W-:Y:S02]  /*9190*/  IMAD.MOV.U32 R3, RZ, RZ, R14 ;  /* 0x000000ffff037224 */ /* 0x000fe400078e000e */
.L_x_94:
[----:B------:R-:W-:-:S09]  /*91a0*/  UISETP.NE.AND UP0, UPT, UR37, 0x1, UPT ;  /* 0x000000012500788c */ /* 0x000fd2000bf05270 */
[----:B------:R-:W-:Y:S05]  /*91b0*/  BRA.U !UP0, `(.L_x_104) ;  /* 0x0000000108047547 */ /* 0x000fea000b800000 */
[----:B------:R-:W-:Y:S05]  /*91c0*/  BPT.TRAP 0x1 ;  /* 0x000000040000795c */ /* 0x000fea0000300000 */
.L_x_104:
[----:B------:R-:W1:Y:S01]  /*91d0*/  S2UR UR4, SR_CgaCtaId ;  /* 0x00000000000479c3 */ /* 0x000e620000008800 */
[----:B------:R-:W-:Y:S01]  /*91e0*/  UMOV UR5, 0x400 ;  /* 0x0000040000057882 */ /* 0x000fe20000000000 */
[----:B------:R-:W-:Y:S02]  /*91f0*/  SHF.L.U32 R2, R8, 0x1f, RZ ;  /* 0x0000001f08027819 */ /* 0x000fe400000006ff */
[----:B------:R-:W-:Y:S02]  /*9200*/  ISETP.NE.AND P1, PT, R10, R3, PT ;  /* 0x000000030a00720c */ /* 0x000fe40003f25270 */
[----:B------:R-:W-:-:S04]  /*9210*/  ISETP.NE.AND P2, PT, R24, RZ, PT ;  /* 0x000000ff1800720c */ /* 0x000fc80003f45270 */
[----:B------:R-:W-:Y:S01]  /*9220*/  ISETP.NE.AND P2, PT, R10, R3, !P2 ;  /* 0x000000030a00720c */ /* 0x000fe20005745270 */
[----:B------:R-:W-:-:S06]  /*9230*/  VIADD R10, R11, 0x1 ;  /* 0x000000010b0a7836 */ /* 0x000fcc0000000000 */
[----:B------:R-:W-:Y:S01]  /*9240*/  @!P1 IMAD.MOV R10, RZ, RZ, R11 ;  /* 0x000000ffff0a9224 */ /* 0x000fe200078e020b */
[----:B-1----:R-:W-:-:S04]  /*9250*/  ULEA UR4, UR4, UR5, 0x18 ;  /* 0x0000000504047291 */ /* 0x002fc8000f8ec0ff */
[----:B------:R-:W-:-:S09]  /*9260*/  ULEA UR4, UR20, UR4, 0x3 ;  /* 0x0000000414047291 */ /* 0x000fd2000f8e18ff */
[----:B------:R-:W1:Y:S02]  /*9270*/  SYNCS.PHASECHK.TRANS64.TRYWAIT P0, [UR4+0x220], R2 ;  /* 0x00022002ff0075a7 */ /* 0x000e640008001104 */
[----:B-1----:R-:W-:Y:S05]  /*9280*/  @!P0 BRA `(.L_x_105) ;  /* 0x0000008c00448947 */ /* 0x002fea0003800000 */
.L_x_316:
[----:B------:R-:W-:Y:S02]  /*9290*/  ELECT P0, URZ, PT ;  /* 0x0000000000ff782f */ /* 0x000fe40003800000 */
[----:B------:R-:W-:Y:S01]  /*92a0*/  ISETP.NE.AND P1, PT, R24, RZ, PT ;  /* 0x000000ff1800720c */ /* 0x000fe20003f25270 */
[----:B------:R-:W-:Y:S03]  /*92b0*/  BSSY.RECONVERGENT B0, `(.L_x_106) ;  /* 0x0000015000007945 */ /* 0x000fe60003800200 */
[----:B------:R-:W-:-:S04]  /*92c0*/  SEL R10, R10, RZ, !P1 ;  /* 0x000000ff0a0a7207 */ /* 0x000fc80004800000 */
[----:B-1----:R-:W-:-:S03]  /*92d0*/  PRMT R11, R10, 0x7610, R11 ;  /* 0x000076100a0b7816 */ /* 0x002fc6000000000b */
[----:B------:R-:W-:Y:S05]  /*92e0*/  @!P0 BRA `(.L_x_107) ;  /* 0x0000000000448947 */ /* 0x000fea0003800000 */
[----:B------:R-:W-:Y:S01]  /*92f0*/  UIMAD UR5, UR20, 0x14, UR36 ;  /* 0x00000014140578a4 */ /* 0x000fe2000f8e0224 */
[----:B------:R-:W-:-:S04]  /*9300*/  SEL R2, RZ, 0x1, !P2 ;  /* 0x00000001ff027807 */ /* 0x000fc80005000000 */
[----:B------:R-:W-:-:S04]  /*9310*/  PRMT R2, R2, 0x5410, R11 ;  /* 0x0000541002027816 */ /* 0x000fc8000000000b */
        /* <DEDUP_REMOVED lines=13> */
.L_x_108:
[----:B--2---:R-:W-:Y:S01]  /*93f0*/  SYNCS.ARRIVE.TRANS64.A1T0 RZ, [UR4+0x1e0], RZ ;  /* 0x0001e0ffffff79a7 */ /* 0x004fe20008100004 */
.L_x_107:
[----:B------:R-:W-:Y:S05]  /*9400*/  BSYNC.RECONVERGENT B0 ;  /* 0x0000000000007941 */ /* 0x000fea0003800200 */
.L_x_106:
[----:B------:R-:W-:Y:S01]  /*9410*/  UIADD3 UR20, UPT, UPT, UR20, 0x1, URZ ;  /* 0x0000000114147890 */ /* 0x000fe2000fffe0ff */
[----:B------:R-:W-:Y:S02]  /*9420*/  VIADD R9, R9, 0x1 ;  /* 0x0000000109097836 */ /* 0x000fe40000000000 */
[----:B------:R-:W-:Y:S01]  /*9430*/  IMAD.MOV.U32 R10, RZ, RZ, R3 ;  /* 0x000000ffff0a7224 */ /* 0x000fe200078e0003 */
[----:B------:R-:W-:Y:S02]  /*9440*/  UISETP.NE.AND UP0, UPT, UR20, 0x8, UPT ;  /* 0x000000081400788c */ /* 0x000fe4000bf05270 */
[----:B------:R-:W-:Y:S02]  /*9450*/  ISETP.NE.AND P0, PT, R9, 0x4, PT ;  /* 0x000000040900780c */ /* 0x000fe40003f05270 */
[----:B------:R-:W-:Y:S02]  /*9460*/  USEL UR4, URZ, 0x1, UP0 ;  /* 0x00000001ff047887 */ /* 0x000fe40008000000 */
[----:B------:R-:W-:-:S04]  /*9470*/  USEL UR20, UR20, URZ, UP0 ;  /* 0x000000ff14147287 */ /* 0x000fc80008000000 */
[----:B------:R-:W-:-:S05]  /*9480*/  LOP3.LUT R8, R8, UR4, RZ, 0x3c, !PT ;  /* 0x0000000408087c12 */ /* 0x000fca000f8e3cff */
[----:B------:R-:W-:Y:S05]  /*9490*/  @!P0 EXIT ;  /* 0x000000000000894d */ /* 0x000fea0003800000 */
[----:B------:R-:W-:Y:S05]  /*94a0*/  BRA `(.L_x_109) ;  /* 0xffffffe000fc7947 */ /* 0x000fea000383ffff */
.L_x_76:
[----:B------:R-:W-:-:S09]  /*94b0*/  UISETP.NE.AND UP0, UPT, UR37, 0x3, UPT ;  /* 0x000000032500788c */ /* 0x000fd2000bf05270 */
[----:B------:R-:W-:Y:S05]  /*94c0*/  BRA.U UP0, `(.L_x_110) ;  /* 0x0000001100cc7547 */ /* 0x000fea000b800000 */
[----:B------:R-:W-:-:S08]  /*94d0*/  NOP ;  /* 0x0000000000007918 */ /* 0x000fd00000000000 */
[----:B----45:R-:W1:-:S00]  /*94e0*/  USETMAXREG.DEALLOC.CTAPOOL 0x88 ;  /* 0x00000088000079c8 */ /* 0x030e4000080e0500 */
[----:B-1----:R-:W1:Y:S01]  /*94f0*/  LDC.64 R20, c[0x0][0x390] ;  /* 0x0000e400ff147b82 */ /* 0x002e620000000a00 */
[----:B------:R-:W-:Y:S02]  /*9500*/  HFMA2 R17, -RZ, RZ, 0, 0 ;  /* 0x00000000ff117431 */ /* 0x000fe400000001ff */
[----:B------:R-:W-:Y:S01]  /*9510*/  IMAD.MOV.U32 R18, RZ, RZ, 0x1 ;  /* 0x00000001ff127424 */ /* 0x000fe200078e00ff */
[----:B------:R-:W-:Y:S01]  /*9520*/  PRMT R4, RZ, 0x7610, R4 ;  /* 0x00007610ff047816 */ /* 0x000fe20000000004 */
[----:B------:R-:W2:Y:S03]  /*9530*/  LDCU UR26, c[0x0][0x880] ;  /* 0x00011000ff1a77ac */ /* 0x000ea60008000800 */
[----:B------:R-:W3:Y:S01]  /*9540*/  LDC.64 R10, c[0x0][0xb08] ;  /* 0x0002c200ff0a7b82 */ /* 0x000ee20000000a00 */
[----:B------:R-:W4:Y:S01]  /*9550*/  LDCU.64 UR6, c[0x0][0x888] ;  /* 0x00011100ff0677ac */ /* 0x000f220008000a00 */
[----:B------:R-:W-:Y:S01]  /*9560*/  UPLOP3.LUT UP1, UPT, UPT, UPT, UPT, 0x40, 0x4 ;  /* 0x000000000004789c */ /* 0x000fe20003f2e870 */
[----:B------:R-:W-:-:S05]  /*9570*/  UMOV UR5, URZ ;  /* 0x000000ff00057c82 */ /* 0x000fca0008000000 */
[----:B------:R-:W1:Y:S08]  /*9580*/  LDC.64 R8, c[0x0][0xb10] ;  /* 0x0002c400ff087b82 */ /* 0x000e700000000a00 */
[----:B--2---:R-:W1:Y:S02]  /*9590*/  LDC.64 R2, c[0x0][0x890] ;  /* 0x00022400ff027b82 */ /* 0x004e640000000a00 */
.L_x_144:
[----:B------:R-:W-:Y:S04]  /*95a0*/  LOP3.LUT R0, R4, 0xffff, RZ, 0xc0, !PT ;  /* 0x0000ffff04007812 */ /* 0x000fe800078ec0ff */
[----:B------:R-:W-:Y:S04]  /*95b0*/  SHF.R.U32.HI R0, RZ, 0x1, R0 ;  /* 0x00000001ff007819 */ /* 0x000fe80000011600 */
[----:B------:R-:W-:Y:S05]  /*95c0*/  LOP3.LUT R0, R0, 0xffff, RZ, 0xc0, !PT ;  /* 0x0000ffff00007812 */ /* 0x000fea00078ec0ff */
[----:B------:R-:W-:Y:S05]  /*95d0*/  IMAD R0, R0, 0x4925, RZ ;  /* 0x0000492500007824 */ /* 0x000fea00078e02ff */
[----:B------:R-:W-:Y:S04]  /*95e0*/  SHF.R.U32.HI R0, RZ, 0x11, R0 ;  /* 0x00000011ff007819 */ /* 0x000fe80000011600 */
[----:B------:R-:W-:Y:S05]  /*95f0*/  PRMT R0, R0, 0x9910, RZ ;  /* 0x0000991000007816 */ /* 0x000fea00000000ff */
[----:B------:R-:W-:Y:S04]  /*9600*/  IMAD R0, R0, 0xe, RZ ;  /* 0x0000000e00007824 */ /* 0x000fe800078e02ff */
[----:B------:R-:W-:Y:S05]  /*9610*/  IMAD.MOV R0, RZ, RZ, -R0 ;  /* 0x000000ffff007224 */ /* 0x000fea00078e0a00 */
[----:B------:R-:W-:Y:S05]  /*9620*/  PRMT R5, R0, 0x7710, RZ ;  /* 0x0000771000057816 */ /* 0x000fea00000000ff */
[----:B------:R-:W-:Y:S05]  /*9630*/  IMAD.IADD R5, R5, 0x1, R4 ;  /* 0x0000000105057824 */ /* 0x000fea00078e0204 */
[----:B------:R-:W-:Y:S11]  /*9640*/  R2UR UR4, R5 ;  /* 0x00000000050472ca */ /* 0x000ff600000e0000 */
[----:B------:R-:W-:Y:S02]  /*9650*/  @!UPT UIADD3 URZ, UPT, UPT, URZ, URZ, URZ ;  /* 0x000000fffffff290 */ /* 0x000fe4000fffe0ff */
[----:B------:R-:W-:Y:S06]  /*9660*/  ULOP3.LUT UR4, UR4, 0xffff, URZ, 0xc0, !UPT ;  /* 0x0000ffff04047892 */ /* 0x000fec000f8ec0ff */
[----:B------:R-:W-:Y:S02]  /*9670*/  IMAD.U32 R4, RZ, RZ, UR4 ;  /* 0x00000004ff047e24 */ /* 0x000fe4000f8e00ff */
[----:B------:R-:W-:Y:S03]  /*9680*/  IMAD.U32 R0, RZ, RZ, UR4 ;  /* 0x00000004ff007e24 */ /* 0x000fe6000f8e00ff */
[----:B------:R-:W-:Y:S04]  /*9690*/  LEA R4, P0, R4, UR22, 0x7 ;  /* 0x0000001604047c11 */ /* 0x000fe8000f8038ff */
[----:B------:R-:W-:Y:S02]  /*96a0*/  LEA.HI.X R5, R0, UR23, RZ, 0x7, P0 ;  /* 0x0000001700057c11 */ /* 0x000fe400080f3cff */
[----:B------:R-:W-:Y:S02]  /*96b0*/  R2UR UR28, R4 ;  /* 0x00000000041c72ca */ /* 0x000fe400000e0000 */
[----:B------:R-:W-:Y:S01]  /*96c0*/  R2UR UR29, R5 ;  /* 0x00000000051d72ca */ /* 0x000fe200000e0000 */
[----:B------:R-:W-:Y:S03]  /*96d0*/  @!UPT UIADD3 URZ, UPT, UPT, URZ, URZ, URZ ;  /* 0x000000fffffff290 */ /* 0x000fe6000fffe0ff */
[----:B------:R-:W-:Y:S11]  /*96e0*/  BRA.U UP1, `(.L_x_111) ;  /* 0x0000000501107547 */ /* 0x000ff6000b800000 */
[----:B------:R-:W2:Y:S01]  /*96f0*/  S2R R0, SR_LANEID ;  /* 0x0000000000007919 */ /* 0x000ea20000000000 */
[----:B------:R-:W-:Y:S02]  /*9700*/  MOV R4, 0x400 ;  /* 0x0000040000047802 */ /* 0x000fe40000000f00 */
[----:B------:R-:W-:Y:S01]  /*9710*/  ELECT P0, URZ, PT ;  /* 0x0000000000ff782f */ /* 0x000fe20003800000 */
[----:B------:R-:W-:Y:S01]  /*9720*/  BSSY.RECONVERGENT B0, `(.L_x_112) ;  /* 0x0000037000007945 */ /* 0x000fe20003800200 */
[----:B------:R-:W5:Y:S02]  /*9730*/  S2R R15, SR_CgaCtaId ;  /* 0x00000000000f7919 */ /* 0x000f640000008800 */
[----:B-----5:R-:W-:Y:S01]  /*9740*/  LEA R15, R15, R4, 0x18 ;  /* 0x000000040f0f7211 */ /* 0x020fe200078ec0ff */
[----:B--2---:R-:W-:Y:S05]  /*9750*/  IMAD.SHL.U32 R0, R0, 0x4, RZ ;  /* 0x0000000400007824 */ /* 0x004fea00078e00ff */
[----:B------:R-:W-:Y:S03]  /*9760*/  IADD3 R16, PT, PT, R0, 0x500, R15 ;  /* 0x0000050000107810 */ /* 0x000fe60007ffe00f */
[----:B------:R-:W-:Y:S05]  /*9770*/  @!P0 BRA `(.L_x_113) ;  /* 0x0000000000c48947 */ /* 0x000fea0003800000 */
[----:B-1----:R-:W-:Y:S01]  /*9780*/  ISETP.NE.U32.AND P0, PT, R8, RZ, PT ;  /* 0x000000ff0800720c */ /* 0x002fe20003f05070 */
[----:B------:R-:W-:Y:S01]  /*9790*/  IMAD.WIDE R12, R23, 0xc, R20 ;  /* 0x0000000c170c7825 */ /* 0x000fe200078e0214 */
[----:B---3--:R-:W-:Y:S01]  /*97a0*/  ISETP.NE.U32.AND P1, PT, R10, RZ, PT ;  /* 0x000000ff0a00720c */ /* 0x008fe20003f25070 */
[----:B------:R-:W1:Y:S01]  /*97b0*/  S2UR UR4, SR_CgaCtaId ;  /* 0x00000000000479c3 */ /* 0x000e620000008800 */
[----:B------:R-:W-:Y:S01]  /*97c0*/  ISETP.NE.AND.EX P0, PT, R9, RZ, PT, P0 ;  /* 0x000000ff0900720c */ /* 0x000fe20003f05300 */
[----:B------:R-:W-:Y:S01]  /*97d0*/  UMOV UR8, 0x400 ;  /* 0x0000040000087882 */ /* 0x000fe20000000000 */
[----:B------:R-:W2:Y:S01]  /*97e0*/  LDG.E R24, desc[UR50][R12.64] ;  /* 0x000000320c187981 */ /* 0x000ea2000c1e1900 */
[----:B------:R-:W-:Y:S10]  /*97f0*/  ISETP.NE.AND.EX P1, PT, R11, RZ, PT, P1 ;  /* 0x000000ff0b00720c */ /* 0x000ff40003f25310 */
[----:B------:R-:W3:Y:S08]  /*9800*/  @P0 LDC.64 R4, c[0x0][0xb10] ;  /* 0x0002c400ff040b82 */ /* 0x000ef00000000a00 */
[----:B------:R-:W5:Y:S01]  /*9810*/  @P1 LDC.64 R6, c[0x0][0xb08] ;  /* 0x0002c200ff061b82 */ /* 0x000f620000000a00 */
[----:B--2---:R-:W-:Y:S01]  /*9820*/  SHF.R.S32.HI R25, RZ, 0x1f, R24 ;  /* 0x0000001fff197819 */ /* 0x004fe20000011418 */
[C---:B---3--:R-:W-:Y:S01]  /*9830*/  @P0 IMAD.WIDE R4, R23.reuse, 0x8, R4 ;  /* 0x0000000817040825 */ /* 0x048fe200078e0204 */
[----:B-1----:R-:W-:Y:S03]  /*9840*/  ULEA UR4, UR4, UR8, 0x18 ;  /* 0x0000000804047291 */ /* 0x002fe6000f8ec0ff */
[----:B-----5:R-:W-:Y:S01]  /*9850*/  @P1 IMAD.WIDE R6, R23, 0x8, R6 ;  /* 0x0000000817061825 */ /* 0x020fe200078e0206 */
[----:B------:R-:W2:Y:S01]  /*9860*/  @P0 LDG.E.64 R28, desc[UR50][R4.64] ;  /* 0x00000032041c0981 */ /* 0x000ea2000c1e1b00 */
[----:B------:R-:W-:Y:S03]  /*9870*/  UIADD3 UR8, UPT, UPT, UR4, 0x500, URZ ;  /* 0x0000050004087890 */ /* 0x000fe6000fffe0ff */
[----:B------:R1:W3:Y:S04]  /*9880*/  @P1 LDG.E.64 R26, desc[UR50][R6.64] ;  /* 0x00000032061a1981 */ /* 0x0002e8000c1e1b00 */
[----:B------:R-:W-:Y:S04]  /*9890*/  STS [UR4+0x530], RZ ;  /* 0x000530ffff007988 */ /* 0x000fe80008000804 */
[----:B------:R5:W4:Y:S04]  /*98a0*/  LDG.E R5, desc[UR50][R12.64+0x4] ;  /* 0x000004320c057981 */ /* 0x000b28000c1e1900 */
[----:B-1----:R-:W1:Y:S01]  /*98b0*/  LDS R7, [UR4+0x51c] ;  /* 0x00051c04ff077984 */ /* 0x002e620008000800 */
[----:B------:R-:W-:Y:S05]  /*98c0*/  IMAD.U32 R6, RZ, RZ, UR8 ;  /* 0x00000008ff067e24 */ /* 0x000fea000f8e00ff */
[----:B-----5:R-:W-:Y:S05]  /*98d0*/  SHF.R.U64 R12, R6, 0x4, RZ ;  /* 0x00000004060c7819 */ /* 0x020fea00000012ff */
[----:B------:R-:W-:Y:S04]  /*98e0*/  STS [UR4+0x510], R12 ;  /* 0x0005100cff007988 */ /* 0x000fe80008000804 */
[----:B------:R-:W-:Y:S01]  /*98f0*/  STS [UR4+0x514], R12 ;  /* 0x0005140cff007988 */ /* 0x000fe20008000804 */
[----:B------:R-:W-:Y:S02]  /*9900*/  @!P0 IMAD.MOV.U32 R28, RZ, RZ, R24 ;  /* 0x000000ffff1c8224 */ /* 0x000fe400078e0018 */
[----:B------:R-:W-:Y:S01]  /*9910*/  @!P0 IMAD.MOV.U32 R29, RZ, RZ, R25 ;  /* 0x000000ffff1d8224 */ /* 0x000fe200078e0019 */
[----:B---3--:R-:W-:Y:S01]  /*9920*/  @P1 STS.64 [UR4+0x500], R26 ;  /* 0x0005001aff001988 */ /* 0x008fe20008000a04 */
[C---:B--2---:R-:W-:Y:S03]  /*9930*/  IMAD.SHL.U32 R25, R28.reuse, 0x2, RZ ;  /* 0x000000021c197824 */ /* 0x044fe600078e00ff */
[----:B------:R-:W-:Y:S02]  /*9940*/  SHF.L.U64.HI R14, R28, 0x1, R29 ;  /* 0x000000011c0e7819 */ /* 0x000fe4000001021d */
[----:B------:R-:W-:Y:S02]  /*9950*/  LOP3.LUT R25, R25, 0xfffffffe, RZ, 0xc0, !PT ;  /* 0xfffffffe19197812 */ /* 0x000fe400078ec0ff */
[----:B------:R-:W-:Y:S04]  /*9960*/  LOP3.LUT R14, R14, 0x1fffffff, RZ, 0xc0, !PT ;  /* 0x1fffffff0e0e7812 */ /* 0x000fe800078ec0ff */
[--C-:B------:R-:W-:Y:S02]  /*9970*/  SHF.R.U32.HI R4, RZ, 0x4, R14.reuse ;  /* 0x00000004ff047819 */ /* 0x100fe4000001160e */
[----:B------:R-:W-:Y:S02]  /*9980*/  SHF.R.U64 R14, R25, 0x4, R14 ;  /* 0x00000004190e7819 */ /* 0x000fe4000000120e */
[----:B-1----:R-:W-:Y:S02]  /*9990*/  LOP3.LUT R30, R7, 0xf, R4, 0xb8, !PT ;  /* 0x0000000f071e7812 */ /* 0x002fe400078eb804 */
[----:B------:R-:W-:Y:S01]  /*99a0*/  CS2R R6, SRZ ;  /* 0x0000000000067805 */ /* 0x000fe2000001ff00 */
[----:B------:R-:W-:Y:S01]  /*99b0*/  STS [UR4+0x50c], R14 ;  /* 0x00050c0eff007988 */ /* 0x000fe20008000804 */
[----:B----4-:R-:W-:Y:S03]  /*99c0*/  VIADD R5, R5, 0xffffffff ;  /* 0xffffffff05057836 */ /* 0x010fe60000000000 */
[----:B------:R-:W-:Y:S04]  /*99d0*/  STS [UR4+0x51c], R30 ;  /* 0x00051c1eff007988 */ /* 0x000fe80008000804 */
[----:B------:R-:W1:Y:S02]  /*99e0*/  LDS R4, [UR4+0x51c] ;  /* 0x00051c04ff047984 */ /* 0x000e640008000800 */
[----:B-1----:R-:W-:Y:S05]  /*99f0*/  LOP3.LUT R22, R4, 0xf0, RZ, 0xb8, !PT ;  /* 0x000000f004167812 */ /* 0x002fea00078eb8ff */
[----:B------:R-:W-:Y:S04]  /*9a00*/  STS [UR4+0x51c], R22 ;  /* 0x00051c16ff007988 */ /* 0x000fe80008000804 */
[----:B------:R-:W1:Y:S02]  /*9a10*/  LDS R4, [UR4+0x51c] ;  /* 0x00051c04ff047984 */ /* 0x000e640008000800 */
[----:B-1----:R-:W-:Y:S01]  /*9a20*/  LOP3.LUT R13, R4, 0xf00, RZ, 0xb8, !PT ;  /* 0x00000f00040d7812 */ /* 0x002fe200078eb8ff */
[----:B------:R-:W-:Y:S04]  /*9a30*/  VIADD R4, R24, 0xffffffff ;  /* 0xffffffff18047836 */ /* 0x000fe80000000000 */
[----:B------:R-:W-:Y:S04]  /*9a40*/  STS.64 [UR4+0x518], R12 ;  /* 0x0005180cff007988 */ /* 0x000fe80008000a04 */
[----:B------:R-:W1:Y:S04]  /*9a50*/  LDS R19, [UR4+0x51c] ;  /* 0x00051c04ff137984 */ /* 0x000e680008000800 */
[----:B------:R2:W-:Y:S01]  /*9a60*/  STS.128 [UR4+0x520], R4 ;  /* 0x00052004ff007988 */ /* 0x0005e20008000c04 */
[----:B-1----:R-:W-:Y:S05]  /*9a70*/  LOP3.LUT R19, R19, 0xf000, RZ, 0xb8, !PT ;  /* 0x0000f00013137812 */ /* 0x002fea00078eb8ff */
[----:B------:R2:W-:Y:S02]  /*9a80*/  STS [UR4+0x51c], R19 ;  /* 0x00051c13ff007988 */ /* 0x0005e40008000804 */
.L_x_113:
[----:B----4-:R-:W-:Y:S05]  /*9a90*/  BSYNC.RECONVERGENT B0 ;  /* 0x0000000000007941 */ /* 0x010fea0003800200 */
.L_x_112:
[----:B------:R-:W-:Y:S01]  /*9aa0*/  NOP ;  /* 0x0000000000007918 */ /* 0x000fe20000000000 */
[----:B------:R-:W4:Y:S01]  /*9ab0*/  LDS R16, [R16] ;  /* 0x0000000010107984 */ /* 0x000f220000000800 */
[----:B--2---:R-:W-:Y:S01]  /*9ac0*/  IADD3 R4, P0, PT, R0, UR28, RZ ;  /* 0x0000001c00047c10 */ /* 0x004fe2000ff1e0ff */
[----:B------:R-:W-:Y:S04]  /*9ad0*/  IMAD.U32 R0, RZ, RZ, UR20 ;  /* 0x00000014ff007e24 */ /* 0x000fe8000f8e00ff */
[----:B------:R-:W-:Y:S01]  /*9ae0*/  IMAD.X R5, RZ, RZ, UR29, P0 ;  /* 0x0000001dff057e24 */ /* 0x000fe200080e06ff */
[----:B------:R-:W-:Y:S04]  /*9af0*/  SHF.L.U32 R6, R0, 0x1f, RZ ;  /* 0x0000001f00067819 */ /* 0x000fe800000006ff */
[----:B----4-:R2:W4:Y:S02]  /*9b00*/  ATOMG.E.EXCH.STRONG.GPU PT, RZ, [R4], R16 ;  /* 0x0000001004ff73a8 */ /* 0x01052400041ee100 */
[----:B----4-:R-:W4:Y:S02]  /*9b10*/  SYNCS.PHASECHK.TRANS64.TRYWAIT P0, [R15+URZ+0x1d8], R6 ;  /* 0x0001d8060f0075a7 */ /* 0x010f2400080011ff */
[----:B--2-4-:R-:W-:Y:S05]  /*9b20*/  @!P0 BRA `(.L_x_114) ;  /* 0x0000008400348947 */ /* 0x014fea0003800000 */
.L_x_111:
[----:B-1----:R-:W-:Y:S04]  /*9b30*/  ISETP.NE.U32.AND P0, PT, R2, RZ, PT ;  /* 0x000000ff0200720c */ /* 0x002fe80003f05070 */
[----:B------:R-:W-:Y:S11]  /*9b40*/  ISETP.NE.AND.EX P0, PT, R3, RZ, PT, P0 ;  /* 0x000000ff0300720c */ /* 0x000ff60003f05300 */
[----:B------:R-:W-:Y:S02]  /*9b50*/  @!UPT UIADD3 URZ, UPT, UPT, URZ, URZ, URZ ;  /* 0x000000fffffff290 */ /* 0x000fe4000fffe0ff */
[----:B------:R-:W1:Y:S02]  /*9b60*/  @P0 LDC.64 R4, c[0x0][0x890] ;  /* 0x00022400ff040b82 */ /* 0x000e640000000a00 */
[----:B-1----:R-:W-:Y:S01]  /*9b70*/  @P0 IMAD.WIDE R4, R23, 0x8, R4 ;  /* 0x0000000817040825 */ /* 0x002fe200078e0204 */
[----:B------:R-:W-:Y:S06]  /*9b80*/  BRA.U UP1, `(.L_x_115) ;  /* 0x0000000101107547 */ /* 0x000fec000b800000 */
[----:B------:R-:W-:Y:S04]  /*9b90*/  DEPBAR {5,4,3,2,1,0} ;  /* 0x0000003f0000791a */ /* 0x000fe80000000000 */
[----:B------:R-:W1:Y:S02]  /*9ba0*/  CCTL.E.C.LDCU.IV.DEEP [UR28] ;  /* 0x000000001c007540 */ /* 0x000e640009c08000 */
[----:B-1----:R1:W-:Y:S01]  /*9bb0*/  UTMACCTL.IV [UR28] ;  /* 0x000000001c0079b9 */ /* 0x0023e20008000000 */
[----:B------:R-:W-:Y:S01]  /*9bc0*/  NOP ;  /* 0x0000000000007918 */ /* 0x000fe20000000000 */
.L_x_115:
[----:B------:R-:W5:Y:S01]  /*9bd0*/  @P0 LDG.E.64 R4, desc[UR50][R4.64] ;  /* 0x0000003204040981 */ /* 0x000f62000c1e1b00 */
[----:B------:R-:W-:Y:S02]  /*9be0*/  USHF.L.U32 UR18, UR18, 0x6, URZ ;  /* 0x0000000612127899 */ /* 0x000fe400080006ff */
[----:B------:R-:W-:Y:S01]  /*9bf0*/  USHF.L.U32 UR19, UR19, 0x7, URZ ;  /* 0x0000000713137899 */ /* 0x000fe200080006ff */
[----:B-----5:R-:W5:Y:S02]  /*9c00*/  @P0 LD.E R0, desc[UR50][R4.64] ;  /* 0x0000003204000980 */ /* 0x020f64000c101900 */
[----:B-----5:R-:W-:Y:S01]  /*9c10*/  @P0 FSETP.NEU.AND P1, PT, R0, RZ, PT ;  /* 0x000000ff0000020b */ /* 0x020fe20003f2d000 */
[----:B------:R-:W-:Y:S01]  /*9c20*/  @!UPT UIADD3 URZ, UPT, UPT, URZ, URZ, URZ ;  /* 0x000000fffffff290 */ /* 0x000fe2000fffe0ff */
[----:B------:R-:W-:Y:S11]  /*9c30*/  @P0 BRA `(.L_x_116) ;  /* 0x00000000002c0947 */ /* 0x000ff60003800000 */
[----:B----4-:R-:W-:Y:S02]  /*9c40*/  ISETP.NE.U32.AND P0, PT, RZ, UR6, PT ;  /* 0x00000006ff007c0c */ /* 0x010fe4000bf05070 */
[----:B------:R-:W-:Y:S02]  /*9c50*/  FSETP.NEU.AND P1, PT, RZ, UR26, PT ;  /* 0x0000001aff007c0b */ /* 0x000fe4000bf2d000 */
[----:B------:R-:W-:Y:S11]  /*9c60*/  ISETP.NE.AND.EX P0, PT, RZ, UR7, PT, P0 ;  /* 0x00000007ff007c0c */ /* 0x000ff6000bf05300 */
[----:B------:R-:W-:Y:S02]  /*9c70*/  @!UPT UIADD3 URZ, UPT, UPT, URZ, URZ, URZ ;  /* 0x000000fffffff290 */ /* 0x000fe4000fffe0ff */
[----:B------:R-:W4:Y:S08]  /*9c80*/  @P0 LDC R0, c[0x0][0x898] ;  /* 0x00022600ff000b82 */ /* 0x000f300000000800 */
[----:B------:R-:W5:Y:S01]  /*9c90*/  @P0 LDC.64 R4, c[0x0][0x888] ;  /* 0x00022200ff040b82 */ /* 0x000f620000000a00 */
[----:B----4-:R-:W-:Y:S04]  /*9ca0*/  @P0 IMAD R23, R23, R0, RZ ;  /* 0x0000000017170224 */ /* 0x010fe800078e02ff */
[----:B-----5:R-:W-:Y:S06]  /*9cb0*/  @P0 IMAD.WIDE R4, R23, 0x4, R4 ;  /* 0x0000000417040825 */ /* 0x020fec00078e0204 */
[----:B------:R-:W4:Y:S02]  /*9cc0*/  @P0 LDG.E R4, desc[UR50][R4.64] ;  /* 0x0000003204040981 */ /* 0x000f24000c1e1900 */
[----:B----4-:R-:W-:Y:S11]  /*9cd0*/  @P0 FSETP.NEU.AND P1, PT, R4, RZ, PT ;  /* 0x000000ff0400020b */ /* 0x010ff60003f2d000 */
[----:B------:R-:W-:Y:S02]  /*9ce0*/  @!UPT UIADD3 URZ, UPT, UPT, URZ, URZ, URZ ;  /* 0x000000fffffff290 */ /* 0x000fe4000fffe0ff */
.L_x_116:
[----:B------:R-:W-:Y:S01]  /*9cf0*/  UISETP.NE.AND UP0, UPT, UR21, 0x4, UPT ;  /* 0x000000041500788c */ /* 0x000fe2000bf05270 */
[----:B------:R-:W-:Y:S04]  /*9d00*/  ELECT P0, URZ, PT ;  /* 0x0000000000ff782f */ /* 0x000fe80003800000 */
[----:B------:R-:W-:Y:S04]  /*9d10*/  PLOP3.LUT P1, PT, P1, P0, PT, 0x80, 0x8 ;  /* 0x000000000008781c */ /* 0x000fe80000f21070 */
[----:B------:R-:W-:Y:S09]  /*9d20*/  BRA.U UP0, `(.L_x_117) ;  /* 0x0000000100047547 */ /* 0x000ff2000b800000 */
[----:B-1--4-:R-:W-:Y:S05]  /*9d30*/  BPT.TRAP 0x1 ;  /* 0x000000040000795c */ /* 0x012fea0000300000 */
.L_x_117:
[----:B------:R-:W5:Y:S01]  /*9d40*/  S2UR UR25, SR_CgaCtaId ;  /* 0x00000000001979c3 */ /* 0x000f620000008800 */
[----:B------:R-:W-:Y:S01]  /*9d50*/  UMOV UR24, 0x400 ;  /* 0x0000040000187882 */ /* 0x000fe20000000000 */
[----:B------:R-:W-:Y:S01]  /*9d60*/  SHF.L.U32 R5, R18, 0x1f, RZ ;  /* 0x0000001f12057819 */ /* 0x000fe200000006ff */
[----:B-----5:R-:W-:Y:S09]  /*9d70*/  ULEA UR24, UR25, UR24, 0x18 ;  /* 0x0000001819187291 */ /* 0x020ff2000f8ec0ff */
[----:B------:R-:W5:Y:S02]  /*9d80*/  SYNCS.PHASECHK.TRANS64.TRYWAIT P0, [UR24+0x1b0], R5 ;  /* 0x0001b005ff0075a7 */ /* 0x000f640008001118 */
[----:B-----5:R-:W-:Y:S05]  /*9d90*/  @!P0 BRA `(.L_x_118) ;  /* 0x0000008000ac8947 */ /* 0x020fea0003800000 */
.L_x_318:
[----:B------:R-:W-:Y:S04]  /*9da0*/  BSSY.RECONVERGENT B0, `(.L_x_119) ;  /* 0x0000011000007945 */ /* 0x000fe80003800200 */
[----:B------:R-:W-:Y:S05]  /*9db0*/  @!P1 BRA `(.L_x_120) ;  /* 0x00000000003c9947 */ /* 0x000fea0003800000 */
[----:B------:R-:W-:Y:S02]  /*9dc0*/  UIADD3 UR17, UPT, UPT, UR24, 0x190, URZ ;  /* 0x0000019018117890 */ /* 0x000fe4000fffe0ff */
[----:B------:R-:W-:Y:S01]  /*9dd0*/  UIADD3 UR16, UPT, UPT, UR24, 0x1000, URZ ;  /* 0x0000100018107890 */ /* 0x000fe2000fffe0ff */
[----:B------:R-:W-:Y:S01]  /*9de0*/  UMOV UR12, 0x0 ;  /* 0x00000000000c7882 */ /* 0x000fe20000000000 */
[----:B------:R-:W-:Y:S01]  /*9df0*/  UMOV UR13, 0x10000000 ;  /* 0x10000000000d7882 */ /* 0x000fe20000000000 */
[----:B------:R-:W-:Y:S02]  /*9e00*/  UIADD3 UR11, UPT, UPT, UR19, 0x40, URZ ;  /* 0x00000040130b7890 */ /* 0x000fe4000fffe0ff */
[----:B------:R-:W-:Y:S01]  /*9e10*/  UIADD3 UR8, UPT, UPT, UR24, 0x1800, URZ ;  /* 0x0000180018087890 */ /* 0x000fe2000fffe0ff */
[----:B------:R-:W-:Y:S03]  /*9e20*/  UMOV UR10, UR18 ;  /* 0x00000012000a7c82 */ /* 0x000fe60008000000 */
[----:B------:R1:W-:Y:S01]  /*9e30*/  UTMALDG.2D [UR16], [UR28], desc[UR12] ;  /* 0x00000c101c0075b4 */ /* 0x0003e20008009000 */
[----:B------:R-:W-:Y:S01]  /*9e40*/  UMOV UR9, UR17 ;  /* 0x0000001100097c82 */ /* 0x000fe20008000000 */
[----:B------:R-:W-:Y:S03]  /*9e50*/  UISETP.NE.AND UP0, UPT, UR21, 0x4, UPT ;  /* 0x000000041500788c */ /* 0x000fe6000bf05270 */
[----:B------:R1:W-:Y:S06]  /*9e60*/  UTMALDG.2D [UR8], [UR28], desc[UR12] ;  /* 0x00000c081c0075b4 */ /* 0x0003ec0008009000 */
[----:B-1----:R-:W-:Y:S05]  /*9e70*/  BRA.U UP0, `(.L_x_121) ;  /* 0x0000000100047547 */ /* 0x002fea000b800000 */
[----:B----4-:R-:W-:Y:S05]  /*9e80*/  BPT.TRAP 0x1 ;  /* 0x000000040000795c */ /* 0x010fea0000300000 */
.L_x_121:
[----:B------:R-:W-:Y:S04]  /*9e90*/  HFMA2 R0, -RZ, RZ, 0, 0.00048828125 ;  /* 0x00001000ff007431 */ /* 0x000fe800000001ff */
[----:B------:R1:W-:Y:S03]  /*9ea0*/  SYNCS.ARRIVE.TRANS64.RED.A0TR RZ, [UR24+0x190], R0 ;  /* 0x00019000ffff79a7 */ /* 0x0003e60008300418 */
.L_x_120:
[----:B-1--4-:R-:W-:Y:S05]  /*9eb0*/  BSYNC.RECONVERGENT B0 ;  /* 0x0000000000007941 */ /* 0x012fea0003800200 */
.L_x_119:
[----:B------:R-:W-:Y:S09]  /*9ec0*/  UISETP.NE.AND UP0, UPT, UR21, 0x4, UPT ;  /* 0x000000041500788c */ /* 0x000ff2000bf05270 */
[----:B------:R-:W-:Y:S05]  /*9ed0*/  BRA.U UP0, `(.L_x_122) ;  /* 0x0000000100047547 */ /* 0x000fea000b800000 */
[----:B------:R-:W-:Y:S05]  /*9ee0*/  BPT.TRAP 0x1 ;  /* 0x000000040000795c */ /* 0x000fea0000300000 */
.L_x_122:
[----:B------:R-:W-:Y:S04]  /*9ef0*/  UIADD3 UR4, UPT, UPT, UR24, 0x190, URZ ;  /* 0x0000019018047890 */ /* 0x000fe8000fffe0ff */
[----:B------:R-:W-:Y:S09]  /*9f00*/  UPRMT UR4, UR25, 0x654, UR4 ;  /* 0x0000065419047896 */ /* 0x000ff20008000004 */
[----:B------:R-:W-:Y:S01]  /*9f10*/  SYNCS.ARRIVE.TRANS64.RED.A1T0 RZ, [UR4], RZ ;  /* 0x000000ffffff79a7 */ /* 0x000fe20008100404 */
[----:B------:R-:W-:Y:S05]  /*9f20*/  BRA.U UP0, `(.L_x_123) ;  /* 0x0000000100047547 */ /* 0x000fea000b800000 */
[----:B------:R-:W-:Y:S05]  /*9f30*/  BPT.TRAP 0x1 ;  /* 0x000000040000795c */ /* 0x000fea0000300000 */
.L_x_123:
[----:B------:R-:W1:Y:S02]  /*9f40*/  SYNCS.PHASECHK.TRANS64.TRYWAIT P0, [UR24+0x1b8], R5 ;  /* 0x0001b805ff0075a7 */ /* 0x000e640008001118 */
[----:B-1----:R-:W-:Y:S05]  /*9f50*/  @!P0 BRA `(.L_x_124) ;  /* 0x0000008000548947 */ /* 0x002fea0003800000 */
.L_x_320:
[----:B------:R-:W-:Y:S04]  /*9f60*/  BSSY.RECONVERGENT B0, `(.L_x_125) ;  /* 0x0000012000007945 */ /* 0x000fe80003800200 */
[----:B------:R-:W-:Y:S05]  /*9f70*/  @!P1 BRA `(.L_x_126) ;  /* 0x0000000000409947 */ /* 0x000fea0003800000 */
[----:B------:R-:W-:Y:S02]  /*9f80*/  UIADD3 UR13, UPT, UPT, UR24, 0x198, URZ ;  /* 0x00000198180d7890 */ /* 0x000fe4000fffe0ff */
[----:B------:R-:W-:Y:S02]  /*9f90*/  UIADD3 UR15, UPT, UPT, UR19, 0x10, URZ ;  /* 0x00000010130f7890 */ /* 0x000fe4000fffe0ff */
[----:B------:R-:W-:Y:S01]  /*9fa0*/  UIADD3 UR12, UPT, UPT, UR24, 0x2000, URZ ;  /* 0x00002000180c7890 */ /* 0x000fe2000fffe0ff */
[----:B------:R-:W-:Y:S01]  /*9fb0*/  UMOV UR16, 0x0 ;  /* 0x0000000000107882 */ /* 0x000fe20000000000 */
[----:B------:R-:W-:Y:S01]  /*9fc0*/  UMOV UR17, 0x10000000 ;  /* 0x1000000000117882 */ /* 0x000fe20000000000 */
[----:B------:R-:W-:Y:S01]  /*9fd0*/  UMOV UR14, UR18 ;  /* 0x00000012000e7c82 */ /* 0x000fe20008000000 */
[----:B------:R-:W-:Y:S02]  /*9fe0*/  UIADD3 UR11, UPT, UPT, UR19, 0x50, URZ ;  /* 0x00000050130b7890 */ /* 0x000fe4000fffe0ff */
[----:B------:R-:W-:Y:S03]  /*9ff0*/  UIADD3 UR8, UPT, UPT, UR24, 0x2800, URZ ;  /* 0x0000280018087890 */ /* 0x000fe6000fffe0ff */
[----:B------:R4:W-:Y:S01]  /*a000*/  UTMALDG.2D [UR12], [UR28], desc[UR16] ;  /* 0x0000100c1c0075b4 */ /* 0x0009e20008009000 */
[----:B------:R-:W-:Y:S01]  /*a010*/  UMOV UR10, UR18 ;  /* 0x00000012000a7c82 */ /* 0x000fe20008000000 */
[----:B------:R-:W-:Y:S04]  /*a020*/  UMOV UR9, UR13 ;  /* 0x0000000d00097c82 */ /* 0x000fe80008000000 */
[----:B------:R4:W-:Y:S02]  /*a030*/  UTMALDG.2D [UR8], [UR28], desc[UR16] ;  /* 0x000010081c0075b4 */ /* 0x0009e40008009000 */
[----:B----4-:R-:W-:Y:S05]  /*a040*/  BRA.U UP0, `(.L_x_127) ;  /* 0x0000000100047547 */ /* 0x010fea000b800000 */
[----:B------:R-:W-:Y:S05]  /*a050*/  BPT.TRAP 0x1 ;  /* 0x000000040000795c */ /* 0x000fea0000300000 */
.L_x_127:
[----:B-1----:R-:W-:Y:S04]  /*a060*/  HFMA2 R0, -RZ, RZ, 0, 0.00048828125 ;  /* 0x00001000ff007431 */ /* 0x002fe800000001ff */
[----:B------:R4:W-:Y:S03]  /*a070*/  SYNCS.ARRIVE.TRANS64.RED.A0TR RZ, [UR24+0x198], R0 ;  /* 0x00019800ffff79a7 */ /* 0x0009e60008300418 */
.L_x_126:
[----:B------:R-:W-:Y:S05]  /*a080*/  BSYNC.RECONVERGENT B0 ;  /* 0x0000000000007941 */ /* 0x000fea0003800200 */
.L_x_125:
[----:B------:R-:W-:Y:S05]  /*a090*/  BRA.U UP0, `(.L_x_128) ;  /* 0x0000000100047547 */ /* 0x000fea000b800000 */
[----:B------:R-:W-:Y:S05]  /*a0a0*/  BPT.TRAP 0x1 ;  /* 0x000000040000795c */ /* 0x000fea0000300000 */
.L_x_128:
[----:B------:R-:W-:Y:S04]  /*a0b0*/  UIADD3 UR4, UPT, UPT, UR24, 0x198, URZ ;  /* 0x0000019818047890 */ /* 0x000fe8000fffe0ff */
[----:B------:R-:W-:Y:S09]  /*a0c0*/  UPRMT UR4, UR25, 0x654, UR4 ;  /* 0x0000065419047896 */ /* 0x000ff20008000004 */
[----:B------:R-:W-:Y:S01]  /*a0d0*/  SYNCS.ARRIVE.TRANS64.RED.A1T0 RZ, [UR4], RZ ;  /* 0x000000ffffff79a7 */ /* 0x000fe20008100404 */
[----:B------:R-:W-:Y:S05]  /*a0e0*/  BRA.U UP0, `(.L_x_129) ;  /* 0x0000000100047547 */ /* 0x000fea000b800000 */
[----:B------:R-:W-:Y:S05]  /*a0f0*/  BPT.TRAP 0x1 ;  /* 0x000000040000795c */ /* 0x000fea0000300000 */
.L_x_129:
[----:B------:R-:W5:Y:S02]  /*a100*/  SYNCS.PHASECHK.TRANS64.TRYWAIT P0, [UR24+0x1c0], R5 ;  /* 0x0001c005ff0075a7 */ /* 0x000f640008001118 */
[----:B-----5:R-:W-:Y:S05]  /*a110*/  @!P0 BRA `(.L_x_130) ;  /* 0x0000007c00fc8947 */ /* 0x020fea0003800000 */
.L_x_322:
        /* <DEDUP_REMOVED lines=14> */
[----:B-1----:R-:W-:Y:S05]  /*a200*/  BRA.U UP0, `(.L_x_133) ;  /* 0x0000000100047547 */ /* 0x002fea000b800000 */
[----:B------:R-:W-:Y:S05]  /*a210*/  BPT.TRAP 0x1 ;  /* 0x000000040000795c */ /* 0x000fea0000300000 */
.L_x_133:
[----:B----4-:R-:W-:Y:S04]  /*a220*/  HFMA2 R0, -RZ, RZ, 0, 0.00048828125 ;  /* 0x00001000ff007431 */ /* 0x010fe800000001ff */
[----:B------:R1:W-:Y:S03]  /*a230*/  SYNCS.ARRIVE.TRANS64.RED.A0TR RZ, [UR24+0x1a0], R0 ;  /* 0x0001a000ffff79a7 */ /* 0x0003e60008300418 */
.L_x_132:
[----:B------:R-:W-:Y:S05]  /*a240*/  BSYNC.RECONVERGENT B0 ;  /* 0x0000000000007941 */ /* 0x000fea0003800200 */
.L_x_131:
[----:B------:R-:W-:Y:S05]  /*a250*/  BRA.U UP0, `(.L_x_134) ;  /* 0x0000000100047547 */ /* 0x000fea000b800000 */
[----:B------:R-:W-:Y:S05]  /*a260*/  BPT.TRAP 0x1 ;  /* 0x000000040000795c */ /* 0x000fea0000300000 */
.L_x_134:
[----:B------:R-:W-:Y:S04]  /*a270*/  UIADD3 UR4, UPT, UPT, UR24, 0x1a0, URZ ;  /* 0x000001a018047890 */ /* 0x000fe8000fffe0ff */
[----:B------:R-:W-:Y:S09]  /*a280*/  UPRMT UR4, UR25, 0x654, UR4 ;  /* 0x0000065419047896 */ /* 0x000ff20008000004 */
[----:B------:R-:W-:Y:S01]  /*a290*/  SYNCS.ARRIVE.TRANS64.RED.A1T0 RZ, [UR4], RZ ;  /* 0x000000ffffff79a7 */ /* 0x000fe20008100404 */
[----:B------:R-:W-:Y:S05]  /*a2a0*/  BRA.U UP0, `(.L_x_135) ;  /* 0x0000000100047547 */ /* 0x000fea000b800000 */
[----:B------:R-:W-:Y:S05]  /*a2b0*/  BPT.TRAP 0x1 ;  /* 0x000000040000795c */ /* 0x000fea0000300000 */
.L_x_135:
[----:B------:R-:W5:Y:S02]  /*a2c0*/  SYNCS.PHASECHK.TRANS64.TRYWAIT P0, [UR24+0x1c8], R5 ;  /* 0x0001c805ff0075a7 */ /* 0x000f640008001118 */
[----:B-----5:R-:W-:Y:S05]  /*a2d0*/  @!P0 BRA `(.L_x_136) ;  /* 0x0000007c00a48947 */ /* 0x020fea0003800000 */
.L_x_324:
        /* <DEDUP_REMOVED lines=16> */
.L_x_139:
[----:B----4-:R-:W-:Y:S04]  /*a3e0*/  HFMA2 R0, -RZ, RZ, 0, 0.00048828125 ;  /* 0x00001000ff007431 */ /* 0x010fe800000001ff */
[----:B------:R1:W-:Y:S03]  /*a3f0*/  SYNCS.ARRIVE.TRANS64.RED.A0TR RZ, [UR24+0x1a8], R0 ;  /* 0x0001a800ffff79a7 */ /* 0x0003e60008300418 */
.L_x_138:
[----:B------:R-:W-:Y:S05]  /*a400*/  BSYNC.RECONVERGENT B0 ;  /* 0x0000000000007941 */ /* 0x000fea0003800200 */
.L_x_137:
[----:B------:R-:W-:Y:S05]  /*a410*/  BRA.U UP0, `(.L_x_140) ;  /* 0x0000000100047547 */ /* 0x000fea000b800000 */
[----:B------:R-:W-:Y:S05]  /*a420*/  BPT.TRAP 0x1 ;  /* 0x000000040000795c */ /* 0x000fea0000300000 */
.L_x_140:
[----:B------:R-:W-:Y:S01]  /*a430*/  UIADD3 UR4, UPT, UPT, UR24, 0x1a8, URZ ;  /* 0x000001a818047890 */ /* 0x000fe2000fffe0ff */
[----:B------:R-:W-:Y:S01]  /*a440*/  LOP3.LUT R18, R18, 0x1, RZ, 0x3c, !PT ;  /* 0x0000000112127812 */ /* 0x000fe200078e3cff */
[----:B------:R-:W-:Y:S02]  /*a450*/  UISETP.NE.AND UP1, UPT, UR37, 0x8, UPT ;  /* 0x000000082500788c */ /* 0x000fe4000bf25270 */
[----:B------:R-:W-:Y:S09]  /*a460*/  UPRMT UR4, UR25, 0x654, UR4 ;  /* 0x0000065419047896 */ /* 0x000ff20008000004 */
[----:B------:R-:W-:Y:S01]  /*a470*/  SYNCS.ARRIVE.TRANS64.RED.A1T0 RZ, [UR4], RZ ;  /* 0x000000ffffff79a7 */ /* 0x000fe20008100404 */
[----:B------:R-:W-:Y:S05]  /*a480*/  BRA.U UP1, `(.L_x_141) ;  /* 0x0000000101047547 */ /* 0x000fea000b800000 */
[----:B------:R-:W-:Y:S05]  /*a490*/  BPT.TRAP 0x1 ;  /* 0x000000040000795c */ /* 0x000fea0000300000 */
.L_x_141:
[----:B------:R-:W-:Y:S01]  /*a4a0*/  ULEA UR8, UR5, UR24, 0x3 ;  /* 0x0000001805087291 */ /* 0x000fe2000f8e18ff */
[----:B-1----:R-:W-:Y:S08]  /*a4b0*/  SHF.L.U32 R5, R17, 0x1f, RZ ;  /* 0x0000001f11057819 */ /* 0x002ff000000006ff */
[----:B------:R-:W1:Y:S02]  /*a4c0*/  SYNCS.PHASECHK.TRANS64.TRYWAIT P0, [UR8+0x2c0], R5 ;  /* 0x0002c005ff0075a7 */ /* 0x000e640008001108 */
[----:B-1----:R-:W-:Y:S05]  /*a4d0*/  @!P0 BRA `(.L_x_142) ;  /* 0x0000007c003c8947 */ /* 0x002fea0003800000 */
.L_x_326:
[----:B------:R-:W-:Y:S09]  /*a4e0*/  UIMAD UR4, UR5, 0x14, UR36 ;  /* 0x00000014050478a4 */ /* 0x000ff2000f8e0224 */
[----:B--2---:R-:W2:Y:S04]  /*a4f0*/  LDS R6, [UR4] ;  /* 0x00000004ff067984 */ /* 0x004ea80008000800 */
[----:B-1----:R-:W1:Y:S04]  /*a500*/  LDS R5, [UR4+0x4] ;  /* 0x00000404ff057984 */ /* 0x002e680008000800 */
[----:B------:R-:W3:Y:S04]  /*a510*/  LDS.U16 R4, [UR4+0x12] ;  /* 0x00001204ff047984 */ /* 0x000ee80008000400 */
[----:B------:R-:W3:Y:S04]  /*a520*/  LDS R23, [UR4+0x8] ;  /* 0x00000804ff177984 */ /* 0x000ee80008000800 */
[----:B----4-:R-:W4:Y:S01]  /*a530*/  LDS R0, [UR4+0xc] ;  /* 0x00000c04ff007984 */ /* 0x010f220008000800 */
[----:B------:R-:W-:Y:S01]  /*a540*/  @!PT LDS RZ, [RZ] ;  /* 0x00000000fffff984 */ /* 0x000fe20000000800 */
[----:B------:R-:W-:Y:S01]  /*a550*/  @!PT LDS RZ, [RZ] ;  /* 0x00000000fffff984 */ /* 0x000fe20000000800 */
[----:B------:R-:W-:Y:S01]  /*a560*/  @!PT LDS RZ, [RZ] ;  /* 0x00000000fffff984 */ /* 0x000fe20000000800 */
[----:B------:R-:W-:Y:S01]  /*a570*/  @!PT LDS RZ, [RZ] ;  /* 0x00000000fffff984 */ /* 0x000fe20000000800 */
[----:B------:R5:W-:Y:S06]  /*a580*/  MEMBAR.ALL.CTA ;  /* 0x0000000000007992 */ /* 0x000bec0000008000 */
[----:B-----5:R-:W3:Y:S01]  /*a590*/  FENCE.VIEW.ASYNC.S ;  /* 0x00000000000073c6 */ /* 0x020ee20000000000 */
[----:B--2---:R-:W-:Y:S02]  /*a5a0*/  R2UR UR18, R6 ;  /* 0x00000000061272ca */ /* 0x004fe400000e0000 */
[----:B-1----:R-:W-:Y:S01]  /*a5b0*/  R2UR UR19, R5 ;  /* 0x00000000051372ca */ /* 0x002fe200000e0000 */
[----:B------:R-:W-:Y:S03]  /*a5c0*/  @!UPT UIADD3 URZ, UPT, UPT, URZ, URZ, URZ ;  /* 0x000000fffffff290 */ /* 0x000fe6000fffe0ff */
[----:B------:R-:W-:Y:S11]  /*a5d0*/  BRA.U UP1, `(.L_x_143) ;  /* 0x0000000101047547 */ /* 0x000ff6000b800000 */
[----:B------:R-:W-:Y:S05]  /*a5e0*/  BPT.TRAP 0x1 ;  /* 0x000000040000795c */ /* 0x000fea0000300000 */
.L_x_143:
[----:B------:R-:W-:Y:S01]  /*a5f0*/  UIADD3 UR8, UPT, UPT, UR8, 0x300, URZ ;  /* 0x0000030008087890 */ /* 0x000fe2000fffe0ff */
[----:B----4-:R-:W-:Y:S03]  /*a600*/  ISETP.NE.AND P0, PT, R0, RZ, PT ;  /* 0x000000ff0000720c */ /* 0x010fe60003f05270 */
[----:B------:R-:W-:Y:S09]  /*a610*/  UPRMT UR8, UR25, 0x654, UR8 ;  /* 0x0000065419087896 */ /* 0x000ff20008000008 */
[----:B---3--:R-:W-:Y:S01]  /*a620*/  SYNCS.ARRIVE.TRANS64.RED.A1T0 RZ, [UR8], RZ ;  /* 0x000000ffffff79a7 */ /* 0x008fe20008100408 */
[----:B------:R-:W-:Y:S04]  /*a630*/  UIADD3 UR8, UPT, UPT, UR5, 0x1, URZ ;  /* 0x0000000105087890 */ /* 0x000fe8000fffe0ff */
[----:B------:R-:W-:Y:S04]  /*a640*/  UISETP.NE.AND UP1, UPT, UR8, 0x8, UPT ;  /* 0x000000080800788c */ /* 0x000fe8000bf25270 */
[----:B------:R-:W-:Y:S02]  /*a650*/  USEL UR4, URZ, 0x1, UP1 ;  /* 0x00000001ff047887 */ /* 0x000fe40008800000 */
[----:B------:R-:W-:Y:S02]  /*a660*/  USEL UR5, UR8, URZ, UP1 ;  /* 0x000000ff08057287 */ /* 0x000fe40008800000 */
[----:B------:R-:W-:Y:S02]  /*a670*/  UPLOP3.LUT UP1, UPT, UPT, UPT, UPT, 0x80, 0x8 ;  /* 0x000000000008789c */ /* 0x000fe40003f2f070 */
[----:B------:R-:W-:Y:S01]  /*a680*/  LOP3.LUT R17, R17, UR4, RZ, 0x3c, !PT ;  /* 0x0000000411117c12 */ /* 0x000fe2000f8e3cff */
[----:B------:R-:W-:Y:S08]  /*a690*/  @P0 BRA `(.L_x_144) ;  /* 0xffffffec00c00947 */ /* 0x000ff0000383ffff */
[----:B------:R-:W-:Y:S05]  /*a6a0*/  BRA.U UP0, `(.L_x_145) ;  /* 0x0000000100047547 */ /* 0x000fea000b800000 */
[----:B------:R-:W-:Y:S05]  /*a6b0*/  BPT.TRAP 0x1 ;  /* 0x000000040000795c */ /* 0x000fea0000300000 */
.L_x_145:
[----:B------:R-:W-:-:S04]  /*a6c0*/  SHF.L.U32 R3, R18, 0x1f, RZ ;  /* 0x0000001f12037819 */ /* 0x000fc800000006ff */
[----:B------:R-:W1:Y:S02]  /*a6d0*/  SYNCS.PHASECHK.TRANS64.TRYWAIT P0, [UR24+0x1b0], R3 ;  /* 0x0001b003ff0075a7 */ /* 0x000e640008001118 */
[----:B-1----:R-:W-:Y:S05]  /*a6e0*/  @!P0 BRA `(.L_x_146) ;  /* 0x0000007800d08947 */ /* 0x002fea0003800000 */
.L_x_328:
[----:B------:R-:W-:Y:S05]  /*a6f0*/  BRA.U UP0, `(.L_x_147) ;  /* 0x0000000100047547 */ /* 0x000fea000b800000 */
[----:B------:R-:W-:Y:S05]  /*a700*/  BPT.TRAP 0x1 ;  /* 0x000000040000795c */ /* 0x000fea0000300000 */
.L_x_147:
[----:B------:R-:W2:Y:S02]  /*a710*/  SYNCS.PHASECHK.TRANS64.TRYWAIT P0, [UR24+0x1b8], R3 ;  /* 0x0001b803ff0075a7 */ /* 0x000ea40008001118 */
[----:B--2---:R-:W-:Y:S05]  /*a720*/  @!P0 BRA `(.L_x_148) ;  /* 0x0000007800d88947 */ /* 0x004fea0003800000 */
.L_x_330:
[----:B------:R-:W-:Y:S05]  /*a730*/  BRA.U UP0, `(.L_x_149) ;  /* 0x0000000100047547 */ /* 0x000fea000b800000 */
[----:B------:R-:W-:Y:S05]  /*a740*/  BPT.TRAP 0x1 ;  /* 0x000000040000795c */ /* 0x000fea0000300000 */
.L_x_149:
[----:B------:R-:W2:Y:S02]  /*a750*/  SYNCS.PHASECHK.TRANS64.TRYWAIT P0, [UR24+0x1c0], R3 ;  /* 0x0001c003ff0075a7 */ /* 0x000ea40008001118 */
[----:B--2---:R-:W-:Y:S05]  /*a760*/  @!P0 BRA `(.L_x_150) ;  /* 0x0000007800e08947 */ /* 0x004fea0003800000 */
.L_x_332:
[----:B------:R-:W-:Y:S05]  /*a770*/  BRA.U UP0, `(.L_x_151) ;  /* 0x0000000100047547 */ /* 0x000fea000b800000 */
[----:B------:R-:W-:Y:S05]  /*a780*/  BPT.TRAP 0x1 ;  /* 0x000000040000795c */ /* 0x000fea0000300000 */
.L_x_151:
[----:B-1----:R-:W-:Y:S02]  /*a790*/  SHF.L.U32 R3, R18, 0x1f, RZ ;  /* 0x0000001f12037819 */ /* 0x002fe400000006ff */
[----:B------:R-:W-:-:S04]  /*a7a0*/  MOV R0, UR24 ;  /* 0x0000001800007c02 */ /* 0x000fc80008000f00 */
[----:B------:R1:W2:Y:S03]  /*a7b0*/  SYNCS.PHASECHK.TRANS64.TRYWAIT P0, [R0+URZ+0x1c8], R3 ;  /* 0x0001c803000075a7 */ /* 0x0002a600080011ff */
[----:B--2---:R-:W-:Y:S05]  /*a7c0*/  @!P0 NANOSLEEP.SYNCS 0x989680 ;  /* 0x009896800000895d */ /* 0x004fea0003900000 */
[----:B------:R-:W2:Y:S02]  /*a7d0*/  @!P0 SYNCS.PHASECHK.TRANS64 P0, [R0+URZ+0x1c8], R3 ;  /* 0x0001c803000085a7 */ /* 0x000ea400080010ff */
[----:B--2---:R-:W-:Y:S05]  /*a7e0*/  @P0 EXIT ;  /* 0x000000000000094d */ /* 0x004fea0003800000 */
[----:B------:R-:W-:Y:S05]  /*a7f0*/  BRA `(.L_x_151) ;  /* 0xfffffffc00e47947 */ /* 0x000fea000383ffff */
.L_x_110:
[----:B------:R-:W-:-:S09]  /*a800*/  UISETP.NE.AND UP0, UPT, UR21, 0x4, UPT ;  /* 0x000000041500788c */ /* 0x000fd2000bf05270 */
[----:B------:R-:W-:Y:S05]  /*a810*/  BRA.U UP0, `(.L_x_152) ;  /* 0x0000003d00047547 */ /* 0x000fea000b800000 */
.L_x_153:
[----:B------:R-:W-:-:S08]  /*a820*/  NOP ;  /* 0x0000000000007918 */ /* 0x000fd00000000000 */
[----:B------:R-:W1:Y:S02]  /*a830*/  USETMAXREG.TRY_ALLOC.CTAPOOL UP0, 0xe8 ;  /* 0x000000e8000079c8 */ /* 0x000e640008000600 */
[----:B-1----:R-:W-:Y:S05]  /*a840*/  BRA.U !UP0, `(.L_x_153) ;  /* 0xfffffffd08f47547 */ /* 0x002fea000b83ffff */
[----:B------:R-:W1:Y:S08]  /*a850*/  S2UR UR52, SR_CgaCtaId ;  /* 0x00000000003479c3 */ /* 0x000e700000008800 */
[----:B------:R-:W-:Y:S01]  /*a860*/  BAR.SYNC.DEFER_BLOCKING 0x6, 0xa0 ;  /* 0x0182800000007b1d */ /* 0x000fe20000010000 */
[C---:B------:R-:W-:Y:S01]  /*a870*/  IMAD.SHL.U32 R3, R49.reuse, 0x20, RZ ;  /* 0x0000002031037824 */ /* 0x040fe200078e00ff */
[----:B------:R-:W-:Y:S01]  /*a880*/  PLOP3.LUT P2, PT, PT, PT, PT, 0x80, 0x8 ;  /* 0x000000000008781c */ /* 0x000fe20003f4f070 */
[C---:B------:R-:W-:Y:S01]  /*a890*/  IMAD.SHL.U32 R4, R49.reuse, 0x40, RZ ;  /* 0x0000004031047824 */ /* 0x040fe200078e00ff */
[C---:B------:R-:W-:Y:S01]  /*a8a0*/  LOP3.LUT R64, R49.reuse, 0x60, RZ, 0xc0, !PT ;  /* 0x0000006031407812 */ /* 0x040fe200078ec0ff */
[----:B------:R-:W-:Y:S01]  /*a8b0*/  IMAD.SHL.U32 R62, R49, 0x10, RZ ;  /* 0x00000010313e7824 */ /* 0x000fe200078e00ff */
[----:B------:R-:W-:-:S02]  /*a8c0*/  UMOV UR43, 0x400 ;  /* 0x00000400002b7882 */ /* 0x000fc40000000000 */
[----:B------:R-:W2:Y:S01]  /*a8d0*/  LDC.64 R66, c[0x0][0x390] ;  /* 0x0000e400ff427b82 */ /* 0x000ea20000000a00 */
[----:B------:R-:W3:Y:S01]  /*a8e0*/  SHFL.IDX PT, R65, R48, RZ, 0x1f ;  /* 0x00001fff30417589 */ /* 0x000ee200000e0000 */
[----:B-----5:R-:W-:Y:S01]  /*a8f0*/  IMAD.SHL.U32 R5, R48, 0x200000, RZ ;  /* 0x0020000030057824 */ /* 0x020fe200078e00ff */
[----:B------:R-:W-:Y:S01]  /*a900*/  LOP3.LUT R3, R3, 0x200, RZ, 0xc0, !PT ;  /* 0x0000020003037812 */ /* 0x000fe200078ec0ff */
[C---:B------:R-:W-:Y:S01]  /*a910*/  IMAD.U32 R2, R49.reuse, 0x10000, RZ ;  /* 0x0001000031027824 */ /* 0x040fe200078e00ff */
[----:B------:R-:W-:Y:S01]  /*a920*/  LOP3.LUT R4, R4, 0x1c0, RZ, 0xc0, !PT ;  /* 0x000001c004047812 */ /* 0x000fe200078ec0ff */
[----:B------:R-:W-:Y:S01]  /*a930*/  IMAD.SHL.U32 R0, R49, 0x8, RZ ;  /* 0x0000000831007824 */ /* 0x000fe200078e00ff */
[----:B------:R-:W-:Y:S01]  /*a940*/  LOP3.LUT R62, R3, 0x400, R62, 0xf8, !PT ;  /* 0x00000400033e7812 */ /* 0x000fe200078ef83e */
[----:B------:R-:W2:Y:S01]  /*a950*/  LDC.64 R44, c[0x0][0x890] ;  /* 0x00022400ff2c7b82 */ /* 0x000ea20000000a00 */
[----:B------:R-:W-:Y:S01]  /*a960*/  LOP3.LUT R5, R5, 0x200000, RZ, 0xc0, !PT ;  /* 0x0020000005057812 */ /* 0x000fe200078ec0ff */
[----:B------:R-:W2:Y:S01]  /*a970*/  LDCU.64 UR38, c[0x0][0x888] ;  /* 0x00011100ff2677ac */ /* 0x000ea20008000a00 */
[----:B------:R-:W-:Y:S01]  /*a980*/  LOP3.LUT R3, R4, 0x28, R49, 0xf8, !PT ;  /* 0x0000002804037812 */ /* 0x000fe200078ef831 */
[----:B------:R-:W-:Y:S01]  /*a990*/  IMAD.MOV.U32 R61, RZ, RZ, 0x1 ;  /* 0x00000001ff3d7424 */ /* 0x000fe200078e00ff */
[----:B------:R-:W-:Y:S01]  /*a9a0*/  LOP3.LUT R2, R5, 0x400000, R2, 0xf8, !PT ;  /* 0x0040000005027812 */ /* 0x000fe200078ef802 */
[----:B------:R-:W2:Y:S01]  /*a9b0*/  LDCU.64 UR48, c[0x0][0xb18] ;  /* 0x00016300ff3077ac */ /* 0x000ea20008000a00 */
[----:B------:R-:W-:Y:S01]  /*a9c0*/  LOP3.LUT R3, R3, 0x38, R0, 0x78, !PT ;  /* 0x0000003803037812 */ /* 0x000fe200078e7800 */
[----:B------:R-:W2:Y:S01]  /*a9d0*/  LDC.64 R46, c[0x0][0x8b8] ;  /* 0x00022e00ff2e7b82 */ /* 0x000ea20000000a00 */
[----:B------:R-:W-:Y:S01]  /*a9e0*/  IMAD.MOV.U32 R60, RZ, RZ, RZ ;  /* 0x000000ffff3c7224 */ /* 0x000fe200078e00ff */
[----:B-1----:R-:W-:Y:S01]  /*a9f0*/  ULEA UR43, UR52, UR43, 0x18 ;  /* 0x0000002b342b7291 */ /* 0x002fe2000f8ec0ff */
[----:B------:R-:W-:Y:S01]  /*aa00*/  LOP3.LUT R62, R62, R3, RZ, 0xfc, !PT ;  /* 0x000000033e3e7212 */ /* 0x000fe200078efcff */
[----:B------:R-:W1:Y:S01]  /*aa10*/  LDCU.64 UR46, c[0x0][0xb20] ;  /* 0x00016400ff2e77ac */ /* 0x000e620008000a00 */
[----:B------:R-:W-:Y:S01]  /*aa20*/  PRMT R59, RZ, 0x7610, R59 ;  /* 0x00007610ff3b7816 */ /* 0x000fe2000000003b */
[----:B------:R-:W-:Y:S01]  /*aa30*/  IMAD.MOV.U32 R58, RZ, RZ, RZ ;  /* 0x000000ffff3a7224 */ /* 0x000fe200078e00ff */
[----:B------:R-:W1:Y:S01]  /*aa40*/  LDCU.64 UR44, c[0x0][0x8b0] ;  /* 0x00011600ff2c77ac */ /* 0x000e620008000a00 */
[----:B---3--:R-:W-:Y:S01]  /*aa50*/  ISETP.NE.AND P0, PT, R65, 0x4, PT ;  /* 0x000000044100780c */ /* 0x008fe20003f05270 */
[----:B------:R-:W-:-:S02]  /*aa60*/  IMAD.MOV.U32 R57, RZ, RZ, RZ ;  /* 0x000000ffff397224 */ /* 0x000fc400078e00ff */
[----:B------:R-:W3:Y:S01]  /*aa70*/  LDS R63, [UR43+0x480] ;  /* 0x0004802bff3f7984 */ /* 0x000ee20008000800 */
[----:B------:R-:W-:Y:S01]  /*aa80*/  UMOV UR58, URZ ;  /* 0x000000ff003a7c82 */ /* 0x000fe20008000000 */
[----:B------:R-:W-:Y:S01]  /*aa90*/  UMOV UR59, URZ ;  /* 0x000000ff003b7c82 */ /* 0x000fe20008000000 */
[----:B------:R-:W-:Y:S01]  /*aaa0*/  UIADD3 UR4, UPT, UPT, UR43, 0x1000, URZ ;  /* 0x000010002b047890 */ /* 0x000fe2000fffe0ff */
[----:B------:R-:W-:Y:S01]  /*aab0*/  UMOV UR5, URZ ;  /* 0x000000ff00057c82 */ /* 0x000fe20008000000 */
[----:B---3--:R-:W-:-:S05]  /*aac0*/  IMAD.IADD R63, R63, 0x1, R2 ;  /* 0x000000013f3f7824 */ /* 0x008fca00078e0202 */
[----:B-12---:R-:W-:Y:S05]  /*aad0*/  @P0 BRA `(.L_x_154) ;  /* 0x00000000007c0947 */ /* 0x006fea0003800000 */
[----:B------:R-:W1:Y:S01]  /*aae0*/  LDC.64 R36, c[0x0][0xa00] ;  /* 0x00028000ff247b82 */ /* 0x000e620000000a00 */
[----:B------:R-:W2:Y:S01]  /*aaf0*/  LDCU UR6, c[0x0][0xc1c] ;  /* 0x00018380ff0677ac */ /* 0x000ea20008000800 */
[----:B------:R-:W3:Y:S06]  /*ab00*/  LDCU.64 UR58, c[0x0][0xb00] ;  /* 0x00016000ff3a77ac */ /* 0x000eec0008000a00 */
[----:B------:R-:W1:Y:S01]  /*ab10*/  LDC.64 R38, c[0x0][0xa08] ;  /* 0x00028200ff267b82 */ /* 0x000e620000000a00 */
[----:B------:R-:W-:-:S07]  /*ab20*/  ELECT P0, URZ, PT ;  /* 0x0000000000ff782f */ /* 0x000fce0003800000 */
[----:B------:R-:W5:Y:S01]  /*ab30*/  LDC.64 R32, c[0x0][0xa10] ;  /* 0x00028400ff207b82 */ /* 0x000f620000000a00 */
[----:B--2---:R-:W-:-:S04]  /*ab40*/  UIADD3 UR6, UPT, UPT, UR28, UR6, URZ ;  /* 0x000000061c067290 */ /* 0x004fc8000fffe0ff */
[----:B------:R-:W-:-:S03]  /*ab50*/  UIMAD UR6, UR6, 0xe, URZ ;  /* 0x0000000e060678a4 */ /* 0x000fc6000f8e02ff */
[----:B------:R-:W5:Y:S01]  /*ab60*/  LDC.64 R34, c[0x0][0xa18] ;  /* 0x00028600ff227b82 */ /* 0x000f620000000a00 */
[----:B---3--:R-:W-:-:S07]  /*ab70*/  UIMAD.WIDE.U32 UR58, UR6, 0x80, UR58 ;  /* 0x00000080063a78a5 */ /* 0x008fce000f8e003a */
[----:B------:R-:W2:Y:S01]  /*ab80*/  LDC.64 R28, c[0x0][0xa20] ;  /* 0x00028800ff1c7b82 */ /* 0x000ea20000000a00 */
[----:B-1----:R1:W-:Y:S07]  /*ab90*/  @P0 STS.128 [UR43+0x580], R36 ;  /* 0x00058024ff000988 */ /* 0x0023ee0008000c2b */
[----:B------:R-:W2:Y:S08]  /*aba0*/  LDC.64 R30, c[0x0][0xa28] ;  /* 0x00028a00ff1e7b82 */ /* 0x000eb00000000a00 */
[----:B------:R-:W3:Y:S01]  /*abb0*/  LDC.64 R24, c[0x0][0xa30] ;  /* 0x00028c00ff187b82 */ /* 0x000ee20000000a00 */
[----:B-----5:R1:W-:Y:S07]  /*abc0*/  @P0 STS.128 [UR43+0x590], R32 ;  /* 0x00059020ff000988 */ /* 0x0203ee0008000c2b */
[----:B------:R-:W3:Y:S08]  /*abd0*/  LDC.64 R26, c[0x0][0xa38] ;  /* 0x00028e00ff1a7b82 */ /* 0x000ef00000000a00 */
[----:B----4-:R-:W4:Y:S01]  /*abe0*/  LDC.64 R16, c[0x0][0xa40] ;  /* 0x00029000ff107b82 */ /* 0x010f220000000a00 */
[----:B--2---:R1:W-:Y:S07]  /*abf0*/  @P0 STS.128 [UR43+0x5a0], R28 ;  /* 0x0005a01cff000988 */ /* 0x0043ee0008000c2b */
[----:B------:R-:W4:Y:S08]  /*ac00*/  LDC.64 R18, c[0x0][0xa48] ;  /* 0x00029200ff127b82 */ /* 0x000f300000000a00 */
[----:B------:R-:W2:Y:S01]  /*ac10*/  LDC.64 R12, c[0x0][0xa50] ;  /* 0x00029400ff0c7b82 */ /* 0x000ea20000000a00 */
[----:B---3--:R1:W-:Y:S07]  /*ac20*/  @P0 STS.128 [UR43+0x5b0], R24 ;  /* 0x0005b018ff000988 */ /* 0x0083ee0008000c2b */
[----:B------:R-:W2:Y:S08]  /*ac30*/  LDC.64 R14, c[0x0][0xa58] ;  /* 0x00029600ff0e7b82 */ /* 0x000eb00000000a00 */
[----:B------:R-:W3:Y:S01]  /*ac40*/  LDC.64 R8, c[0x0][0xa60] ;  /* 0x00029800ff087b82 */ /* 0x000ee20000000a00 */
[----:B----4-:R1:W-:Y:S07]  /*ac50*/  @P0 STS.128 [UR43+0x5c0], R16 ;  /* 0x0005c010ff000988 */ /* 0x0103ee0008000c2b */
[----:B------:R-:W3:Y:S08]  /*ac60*/  LDC.64 R10, c[0x0][0xa68] ;  /* 0x00029a00ff0a7b82 */ /* 0x000ef00000000a00 */
[----:B------:R-:W4:Y:S01]  /*ac70*/  LDC.64 R4, c[0x0][0xa70] ;  /* 0x00029c00ff047b82 */ /* 0x000f220000000a00 */
[----:B--2---:R1:W-:Y:S07]  /*ac80*/  @P0 STS.128 [UR43+0x5d0], R12 ;  /* 0x0005d00cff000988 */ /* 0x0043ee0008000c2b */
[----:B------:R-:W4:Y:S01]  /*ac90*/  LDC.64 R6, c[0x0][0xa78] ;  /* 0x00029e00ff067b82 */ /* 0x000f220000000a00 */
[----:B---3--:R1:W-:Y:S04]  /*aca0*/  @P0 STS.128 [UR43+0x5e0], R8 ;  /* 0x0005e008ff000988 */ /* 0x0083e80008000c2b */
[----:B----4-:R1:W-:Y:S01]  /*acb0*/  @P0 STS.128 [UR43+0x5f0], R4 ;  /* 0x0005f004ff000988 */ /* 0x0103e20008000c2b */
[----:B------:R-:W-:Y:S01]  /*acc0*/  NOP ;  /* 0x0000000000007918 */ /* 0x000fe20000000000 */
.L_x_154:
[----:B------:R-:W-:Y:S01]  /*acd0*/  MOV R50, UR4 ;  /* 0x0000000400327c02 */ /* 0x000fe20008000f00 */
[----:B------:R-:W-:Y:S01]  /*ace0*/  UMOV UR54, URZ ;  /* 0x000000ff00367c82 */ /* 0x000fe20008000000 */
[----:B------:R-:W-:Y:S01]  /*acf0*/  SHF.L.U32 R62, R62, 0x1, RZ ;  /* 0x000000013e3e7819 */ /* 0x000fe200000006ff */
[----:B------:R-:W-:-:S06]  /*ad00*/  UMOV UR53, URZ ;  /* 0x000000ff00357c82 */ /* 0x000fcc0008000000 */
.L_x_208:
        /* <DEDUP_REMOVED lines=17> */
[----:B------:R-:W-:Y:S02]  /*ae20*/  ISETP.NE.OR P0, PT, R65, 0x4, !P2 ;  /* 0x000000044100780c */ /* 0x000fe40005705670 */
[----:B------:R-:W-:Y:S02]  /*ae30*/  R2UR UR56, R2 ;  /* 0x00000000023872ca */ /* 0x000fe400000e0000 */
[----:B------:R-:W-:Y:S09]  /*ae40*/  R2UR UR57, R3 ;  /* 0x00000000033972ca */ /* 0x000ff200000e0000 */
[----:B-1-34-:R-:W-:Y:S06]  /*ae50*/  @P0 BRA `(.L_x_155) ;  /* 0x0000000000ec0947 */ /* 0x01afec0003800000 */
[----:B-1----:R-:W-:Y:S01]  /*ae60*/  IMAD.U32 R9, RZ, RZ, UR43 ;  /* 0x0000002bff097e24 */ /* 0x002fe2000f8e00ff */
[----:B------:R-:W1:Y:S01]  /*ae70*/  S2R R0, SR_LANEID ;  /* 0x0000000000007919 */ /* 0x000e620000000000 */
[----:B------:R-:W-:Y:S01]  /*ae80*/  ELECT P0, URZ, PT ;  /* 0x0000000000ff782f */ /* 0x000fe20003800000 */
[----:B------:R-:W-:Y:S01]  /*ae90*/  BSSY.RECONVERGENT B0, `(.L_x_156) ;  /* 0x0000032000007945 */ /* 0x000fe20003800200 */
[----:B-1----:R-:W-:Y:S05]  /*aea0*/  IMAD.SHL.U32 R0, R0, 0x4, RZ ;  /* 0x0000000400007824 */ /* 0x002fea00078e00ff */
[----:B------:R-:W-:Y:S06]  /*aeb0*/  IADD3 R9, PT, PT, R0, 0x580, R9 ;  /* 0x0000058000097810 */ /* 0x000fec0007ffe009 */
[----:B------:R-:W-:Y:S05]  /*aec0*/  @!P0 BRA `(.L_x_157) ;  /* 0x0000000000b88947 */ /* 0x000fea0003800000 */
[----:B------:R-:W-:Y:S01]  /*aed0*/  STS [UR43+0x5b0], RZ ;  /* 0x0005b0ffff007988 */ /* 0x000fe2000800082b */
[----:B------:R-:W-:Y:S01]  /*aee0*/  ISETP.NE.U32.AND P0, PT, RZ, UR46, PT ;  /* 0x0000002eff007c0c */ /* 0x000fe2000bf05070 */
[C---:B------:R-:W-:Y:S01]  /*aef0*/  IMAD.WIDE R6, R23.reuse, 0xc, R66 ;  /* 0x0000000c17067825 */ /* 0x040fe200078e0242 */
[----:B------:R-:W-:Y:S02]  /*af00*/  UIADD3 UR4, UPT, UPT, UR43, 0x580, URZ ;  /* 0x000005802b047890 */ /* 0x000fe4000fffe0ff */
[----:B------:R-:W-:Y:S02]  /*af10*/  ISETP.NE.AND.EX P1, PT, RZ, UR47, PT, P0 ;  /* 0x0000002fff007c0c */ /* 0x000fe4000bf25300 */
[----:B------:R-:W2:Y:S01]  /*af20*/  LDG.E R14, desc[UR50][R6.64] ;  /* 0x00000032060e7981 */ /* 0x000ea2000c1e1900 */
[C---:B------:R-:W-:Y:S03]  /*af30*/  LEA R2, P0, R23.reuse, RZ, 0x3 ;  /* 0x000000ff17027211 */ /* 0x040fe600078018ff */
[----:B------:R1:W3:Y:S01]  /*af40*/  LDG.E R5, desc[UR50][R6.64+0x4] ;  /* 0x0000043206057981 */ /* 0x0002e2000c1e1900 */
[----:B------:R-:W-:Y:S06]  /*af50*/  LEA.HI.X.SX32 R3, R23, RZ, 0x3, P0 ;  /* 0x000000ff17037211 */ /* 0x000fec00000f1eff */
[C---:B------:R-:W-:Y:S04]  /*af60*/  @P1 IADD3 R10, P0, PT, R2.reuse, UR46, RZ ;  /* 0x0000002e020a1c10 */ /* 0x040fe8000ff1e0ff */
[C---:B------:R-:W-:Y:S02]  /*af70*/  @P1 IADD3.X R11, PT, PT, R3.reuse, UR47, RZ, P0, !PT ;  /* 0x0000002f030b1c10 */ /* 0x040fe400087fe4ff */
[----:B------:R-:W-:Y:S03]  /*af80*/  IADD3 R12, P0, PT, R2, UR48, RZ ;  /* 0x00000030020c7c10 */ /* 0x000fe6000ff1e0ff */
[----:B----4-:R-:W4:Y:S01]  /*af90*/  @P1 LDG.E.64 R16, desc[UR50][R10.64] ;  /* 0x000000320a101981 */ /* 0x010f22000c1e1b00 */
[----:B------:R-:W-:Y:S03]  /*afa0*/  IADD3.X R13, PT, PT, R3, UR49, RZ, P0, !PT ;  /* 0x00000031030d7c10 */ /* 0x000fe600087fe4ff */
[----:B------:R-:W5:Y:S04]  /*afb0*/  LDS R3, [UR43+0x59c] ;  /* 0x00059c2bff037984 */ /* 0x000f680008000800 */
[----:B------:R-:W5:Y:S01]  /*afc0*/  LDG.E.64 R12, desc[UR50][R12.64] ;  /* 0x000000320c0c7981 */ /* 0x000f62000c1e1b00 */
[----:B-1----:R-:W-:Y:S03]  /*afd0*/  IMAD.U32 R6, RZ, RZ, UR4 ;  /* 0x00000004ff067e24 */ /* 0x002fe6000f8e00ff */
[----:B-----5:R-:W-:Y:S01]  /*afe0*/  STS.64 [UR43+0x580], R12 ;  /* 0x0005800cff007988 */ /* 0x020fe20008000a2b */
[--C-:B--2---:R-:W-:Y:S01]  /*aff0*/  SHF.R.S32.HI R15, RZ, 0x1f, R14.reuse ;  /* 0x0000001fff0f7819 */ /* 0x104fe2000001140e */
[----:B------:R-:W-:Y:S02]  /*b000*/  @!P1 IMAD.MOV.U32 R16, RZ, RZ, R14 ;  /* 0x000000ffff109224 */ /* 0x000fe400078e000e */
[----:B---3--:R-:W-:Y:S02]  /*b010*/  VIADD R5, R5, 0xffffffff ;  /* 0xffffffff05057836 */ /* 0x008fe40000000000 */
[----:B------:R-:W-:Y:S05]  /*b020*/  @!P1 IMAD.MOV.U32 R17, RZ, RZ, R15 ;  /* 0x000000ffff119224 */ /* 0x000fea00078e000f */
[----:B----4-:R-:W-:Y:S04]  /*b030*/  SHF.L.U64.HI R8, R16, 0x1, R17 ;  /* 0x0000000110087819 */ /* 0x010fe80000010211 */
[----:B------:R-:W-:Y:S04]  /*b040*/  LOP3.LUT R8, R8, 0x1fffffff, RZ, 0xc0, !PT ;  /* 0x1fffffff08087812 */ /* 0x000fe800078ec0ff */
[----:B------:R-:W-:Y:S04]  /*b050*/  SHF.R.U32.HI R2, RZ, 0x4, R8 ;  /* 0x00000004ff027819 */ /* 0x000fe80000011608 */
[----:B------:R-:W-:Y:S02]  /*b060*/  LOP3.LUT R11, R3, 0xf, R2, 0xb8, !PT ;  /* 0x0000000f030b7812 */ /* 0x000fe400078eb802 */
[----:B------:R-:W-:Y:S03]  /*b070*/  SHF.R.U64 R2, R6, 0x4, RZ ;  /* 0x0000000406027819 */ /* 0x000fe600000012ff */
[----:B------:R1:W-:Y:S04]  /*b080*/  STS [UR43+0x59c], R11 ;  /* 0x00059c0bff007988 */ /* 0x0003e8000800082b */
[----:B------:R-:W2:Y:S04]  /*b090*/  LDS R4, [UR43+0x59c] ;  /* 0x00059c2bff047984 */ /* 0x000ea80008000800 */
[----:B------:R-:W-:Y:S04]  /*b0a0*/  STS [UR43+0x590], R2 ;  /* 0x00059002ff007988 */ /* 0x000fe8000800082b */
[----:B------:R-:W-:Y:S01]  /*b0b0*/  STS [UR43+0x594], R2 ;  /* 0x00059402ff007988 */ /* 0x000fe2000800082b */
[----:B-1----:R-:W-:Y:S05]  /*b0c0*/  IMAD.SHL.U32 R11, R16, 0x2, RZ ;  /* 0x00000002100b7824 */ /* 0x002fea00078e00ff */
[----:B------:R-:W-:Y:S04]  /*b0d0*/  LOP3.LUT R11, R11, 0xfffffffe, RZ, 0xc0, !PT ;  /* 0xfffffffe0b0b7812 */ /* 0x000fe800078ec0ff */
[----:B------:R-:W-:Y:S05]  /*b0e0*/  SHF.R.U64 R8, R11, 0x4, R8 ;  /* 0x000000040b087819 */ /* 0x000fea0000001208 */
[----:B------:R-:W-:Y:S01]  /*b0f0*/  STS [UR43+0x58c], R8 ;  /* 0x00058c08ff007988 */ /* 0x000fe2000800082b */
[----:B--2---:R-:W-:Y:S05]  /*b100*/  LOP3.LUT R7, R4, 0xf0, RZ, 0xb8, !PT ;  /* 0x000000f004077812 */ /* 0x004fea00078eb8ff */
[----:B------:R1:W-:Y:S04]  /*b110*/  STS [UR43+0x59c], R7 ;  /* 0x00059c07ff007988 */ /* 0x0003e8000800082b */
[----:B------:R-:W2:Y:S01]  /*b120*/  LDS R4, [UR43+0x59c] ;  /* 0x00059c2bff047984 */ /* 0x000ea20008000800 */
[----:B-1----:R-:W-:Y:S02]  /*b130*/  CS2R R6, SRZ ;  /* 0x0000000000067805 */ /* 0x002fe4000001ff00 */
[----:B--2---:R-:W-:Y:S01]  /*b140*/  LOP3.LUT R3, R4, 0xf00, RZ, 0xb8, !PT ;  /* 0x00000f0004037812 */ /* 0x004fe200078eb8ff */
[----:B------:R-:W-:Y:S04]  /*b150*/  VIADD R4, R14, 0xffffffff ;  /* 0xffffffff0e047836 */ /* 0x000fe80000000000 */
[----:B------:R-:W-:Y:S04]  /*b160*/  STS.64 [UR43+0x598], R2 ;  /* 0x00059802ff007988 */ /* 0x000fe80008000a2b */
[----:B------:R-:W1:Y:S04]  /*b170*/  LDS R10, [UR43+0x59c] ;  /* 0x00059c2bff0a7984 */ /* 0x000e680008000800 */
[----:B------:R2:W-:Y:S01]  /*b180*/  STS.128 [UR43+0x5a0], R4 ;  /* 0x0005a004ff007988 */ /* 0x0005e20008000c2b */
[----:B-1----:R-:W-:Y:S05]  /*b190*/  LOP3.LUT R10, R10, 0xf000, RZ, 0xb8, !PT ;  /* 0x0000f0000a0a7812 */ /* 0x002fea00078eb8ff */
[----:B------:R2:W-:Y:S02]  /*b1a0*/  STS [UR43+0x59c], R10 ;  /* 0x00059c0aff007988 */ /* 0x0005e4000800082b */
.L_x_157:
[----:B------:R-:W-:Y:S05]  /*b1b0*/  BSYNC.RECONVERGENT B0 ;  /* 0x0000000000007941 */ /* 0x000fea0003800200 */
.L_x_156:
[----:B------:R-:W-:Y:S01]  /*b1c0*/  NOP ;  /* 0x0000000000007918 */ /* 0x000fe20000000000 */
[----:B------:R-:W1:Y:S01]  /*b1d0*/  LDS R9, [R9] ;  /* 0x0000000009097984 */ /* 0x000e620000000800 */
[----:B------:R-:W-:Y:S04]  /*b1e0*/  IADD3 R2, P0, PT, R0, UR56, RZ ;  /* 0x0000003800027c10 */ /* 0x000fe8000ff1e0ff */
[----:B------:R-:W-:Y:S05]  /*b1f0*/  IADD3.X R3, PT, PT, RZ, UR57, RZ, P0, !PT ;  /* 0x00000039ff037c10 */ /* 0x000fea00087fe4ff */
[----:B-1----:R3:W5:Y:S04]  /*b200*/  ATOMG.E.EXCH.STRONG.GPU PT, RZ, [R2], R9 ;  /* 0x0000000902ff73a8 */ /* 0x00276800041ee100 */
.L_x_155:
[----:B------:R-:W-:Y:S09]  /*b210*/  UISETP.NE.AND UP0, UPT, UR37, 0x8, UPT ;  /* 0x000000082500788c */ /* 0x000ff2000bf05270 */
[----:B------:R-:W-:Y:S05]  /*b220*/  BRA.U UP0, `(.L_x_158) ;  /* 0x0000000100047547 */ /* 0x000fea000b800000 */
[----:B------:R-:W-:Y:S05]  /*b230*/  BPT.TRAP 0x1 ;  /* 0x000000040000795c */ /* 0x000fea0000300000 */
.L_x_158:
[----:B------:R-:W-:Y:S01]  /*b240*/  ULEA UR6, UR5, UR43, 0x3 ;  /* 0x0000002b05067291 */ /* 0x000fe2000f8e18ff */
[----:B---3--:R-:W-:Y:S08]  /*b250*/  SHF.L.U32 R3, R57, 0x1f, RZ ;  /* 0x0000001f39037819 */ /* 0x008ff000000006ff */
[----:B-----5:R-:W3:Y:S02]  /*b260*/  SYNCS.PHASECHK.TRANS64.TRYWAIT P0, [UR6+0x2c0], R3 ;  /* 0x0002c003ff0075a7 */ /* 0x020ee40008001106 */
[----:B---3--:R-:W-:Y:S05]  /*b270*/  @!P0 BRA `(.L_x_159) ;  /* 0x0000007000348947 */ /* 0x008fea0003800000 */
.L_x_334:
[----:B------:R-:W-:Y:S09]  /*b280*/  UIMAD UR4, UR5, 0x14, UR36 ;  /* 0x00000014050478a4 */ /* 0x000ff2000f8e0224 */
[----:B------:R-:W1:Y:S04]  /*b290*/  LDS.U16 R59, [UR4+0x12] ;  /* 0x00001204ff3b7984 */ /* 0x000e680008000400 */
[----:B------:R-:W1:Y:S04]  /*b2a0*/  LDS R54, [UR4] ;  /* 0x00000004ff367984 */ /* 0x000e680008000800 */
[----:B------:R-:W1:Y:S04]  /*b2b0*/  LDS R53, [UR4+0x4] ;  /* 0x00000404ff357984 */ /* 0x000e680008000800 */
[----:B------:R-:W1:Y:S04]  /*b2c0*/  LDS R52, [UR4+0x8] ;  /* 0x00000804ff347984 */ /* 0x000e680008000800 */
[----:B------:R-:W1:Y:S01]  /*b2d0*/  LDS R51, [UR4+0xc] ;  /* 0x00000c04ff337984 */ /* 0x000e620008000800 */
[----:B------:R-:W-:Y:S01]  /*b2e0*/  @!PT LDS RZ, [RZ] ;  /* 0x00000000fffff984 */ /* 0x000fe20000000800 */
[----:B------:R-:W-:Y:S01]  /*b2f0*/  @!PT LDS RZ, [RZ] ;  /* 0x00000000fffff984 */ /* 0x000fe20000000800 */
[----:B------:R-:W-:Y:S01]  /*b300*/  @!PT LDS RZ, [RZ] ;  /* 0x00000000fffff984 */ /* 0x000fe20000000800 */
[----:B------:R-:W-:Y:S01]  /*b310*/  @!PT LDS RZ, [RZ] ;  /* 0x00000000fffff984 */ /* 0x000fe20000000800 */
[----:B------:R5:W-:Y:S06]  /*b320*/  MEMBAR.ALL.CTA ;  /* 0x0000000000007992 */ /* 0x000bec0000008000 */
[----:B-----5:R-:W1:Y:S01]  /*b330*/  FENCE.VIEW.ASYNC.S ;  /* 0x00000000000073c6 */ /* 0x020e620000000000 */
[----:B------:R-:W-:Y:S05]  /*b340*/  BRA.U UP0, `(.L_x_160) ;  /* 0x0000000100047547 */ /* 0x000fea000b800000 */
[----:B------:R-:W-:Y:S05]  /*b350*/  BPT.TRAP 0x1 ;  /* 0x000000040000795c */ /* 0x000fea0000300000 */
.L_x_160:
[----:B------:R-:W-:Y:S01]  /*b360*/  UIADD3 UR4, UPT, UPT, UR6, 0x300, URZ ;  /* 0x0000030006047890 */ /* 0x000fe2000fffe0ff */
[----:B---3--:R-:W-:Y:S01]  /*b370*/  IMAD.WIDE R2, R23, 0xc, R66 ;  /* 0x0000000c17027825 */ /* 0x008fe200078e0242 */
[----:B------:R-:W-:Y:S01]  /*b380*/  USHF.L.U32 UR41, UR18, 0x6, URZ ;  /* 0x0000000612297899 */ /* 0x000fe200080006ff */
[----:B------:R-:W-:Y:S01]  /*b390*/  ISETP.NE.OR P1, PT, R64, RZ, !P2 ;  /* 0x000000ff4000720c */ /* 0x000fe20005725670 */
[----:B------:R-:W-:Y:S01]  /*b3a0*/  UPRMT UR4, UR52, 0x654, UR4 ;  /* 0x0000065434047896 */ /* 0x000fe20008000004 */
[----:B------:R-:W-:Y:S01]  /*b3b0*/  BSSY.RECONVERGENT B0, `(.L_x_161) ;  /* 0x000000b000007945 */ /* 0x000fe20003800200 */
[----:B------:R-:W-:Y:S01]  /*b3c0*/  USHF.L.U32 UR42, UR19, 0x7, URZ ;  /* 0x00000007132a7899 */ /* 0x000fe200080006ff */
[----:B------:R-:W-:Y:S01]  /*b3d0*/  LOP3.LUT P0, RZ, R50, 0x3f0, RZ, 0xc0, !PT ;  /* 0x000003f032ff7812 */ /* 0x000fe2000780c0ff */
[----:B------:R-:W-:Y:S05]  /*b3e0*/  UIADD3 UR55, UPT, UPT, UR5, 0x1, URZ ;  /* 0x0000000105377890 */ /* 0x000fea000fffe0ff */
[----:B-1----:R-:W-:Y:S01]  /*b3f0*/  SYNCS.ARRIVE.TRANS64.RED.A1T0 RZ, [UR4], RZ ;  /* 0x000000ffffff79a7 */ /* 0x002fe20008100404 */
[----:B------:R1:W5:Y:S02]  /*b400*/  LDG.E R69, desc[UR50][R2.64+0x8] ;  /* 0x0000083202457981 */ /* 0x000364000c1e1900 */
[----:B------:R-:W-:Y:S05]  /*b410*/  @P1 BRA `(.L_x_162) ;  /* 0x0000000000101947 */ /* 0x000fea0003800000 */
[----:B------:R-:W-:Y:S04]  /*b420*/  DEPBAR {5,4,3,2,1,0} ;  /* 0x0000003f0000791a */ /* 0x000fe80000000000 */
[----:B------:R-:W3:Y:S02]  /*b430*/  CCTL.E.C.LDCU.IV.DEEP [UR56] ;  /* 0x0000000038007540 */ /* 0x000ee40009c08000 */
[----:B---3--:R3:W-:Y:S01]  /*b440*/  UTMACCTL.IV [UR56] ;  /* 0x00000000380079b9 */ /* 0x0087e20008000000 */
[----:B------:R-:W-:Y:S01]  /*b450*/  NOP ;  /* 0x0000000000007918 */ /* 0x000fe20000000000 */
.L_x_162:
[----:B---3--:R-:W-:Y:S05]  /*b460*/  BSYNC.RECONVERGENT B0 ;  /* 0x0000000000007941 */ /* 0x008fea0003800200 */
.L_x_161:
[----:B------:R-:W-:Y:S04]  /*b470*/  BSSY.RECONVERGENT B6, `(.L_x_163) ;  /* 0x0000021000067945 */ /* 0x000fe80003800200 */
[----:B------:R-:W-:Y:S05]  /*b480*/  @!P0 BRA `(.L_x_164) ;  /* 0x00000000007c8947 */ /* 0x000fea0003800000 */
[----:B------:R-:W2:Y:S01]  /*b490*/  LDCU.64 UR8, c[0x4][0x80] ;  /* 0x01001000ff0877ac */ /* 0x000ea20008000a00 */
[----:B-1----:R-:W-:Y:S01]  /*b4a0*/  MOV R2, 0x0 ;  /* 0x0000000000027802 */ /* 0x002fe20000000f00 */
[----:B------:R-:W-:Y:S02]  /*b4b0*/  HFMA2 R12, -RZ, RZ, 0, 5.9604644775390625e-08 ;  /* 0x00000001ff0c7431 */ /* 0x000fe400000001ff */
[----:B------:R-:W-:Y:S01]  /*b4c0*/  IMAD.MOV.U32 R8, RZ, RZ, 0x70 ;  /* 0x00000070ff087424 */ /* 0x000fe200078e00ff */
[----:B------:R1:W3:Y:S01]  /*b4d0*/  LDC.64 R14, c[0x4][R2] ;  /* 0x01000000020e7b82 */ /* 0x0002e20000000a00 */
[----:B------:R-:W4:Y:S01]  /*b4e0*/  LDCU.64 UR6, c[0x4][0x88] ;  /* 0x01001100ff0677ac */ /* 0x000f220008000a00 */
[----:B------:R-:W-:Y:S01]  /*b4f0*/  IMAD.MOV.U32 R13, RZ, RZ, RZ ;  /* 0x000000ffff0d7224 */ /* 0x000fe200078e00ff */
[----:B------:R-:W1:Y:S01]  /*b500*/  LDCU.64 UR4, c[0x4][0x8] ;  /* 0x01000100ff0477ac */ /* 0x000e620008000a00 */
[----:B--2---:R-:W-:Y:S01]  /*b510*/  MOV R5, UR9 ;  /* 0x0000000900057c02 */ /* 0x004fe20008000f00 */
[----:B------:R-:W-:Y:S01]  /*b520*/  IMAD.U32 R4, RZ, RZ, UR8 ;  /* 0x00000008ff047e24 */ /* 0x000fe2000f8e00ff */
[----:B----4-:R-:W-:Y:S01]  /*b530*/  MOV R7, UR7 ;  /* 0x0000000700077c02 */ /* 0x010fe20008000f00 */
[----:B------:R-:W-:Y:S01]  /*b540*/  IMAD.U32 R6, RZ, RZ, UR6 ;  /* 0x00000006ff067e24 */ /* 0x000fe2000f8e00ff */
[----:B-1----:R-:W-:Y:S01]  /*b550*/  MOV R11, UR5 ;  /* 0x00000005000b7c02 */ /* 0x002fe20008000f00 */
[----:B------:R-:W-:Y:S02]  /*b560*/  IMAD.U32 R10, RZ, RZ, UR4 ;  /* 0x00000004ff0a7e24 */ /* 0x000fe4000f8e00ff */
[----:B------:R-:W-:Y:S07]  /*b570*/  LEPC R20, `(.L_x_165) ;  /* 0x000000001014794e */ /* 0x000fee0000000000 */
[----:B---3-5:R-:W-:Y:S05]  /*b580*/  CALL.ABS.NOINC R14 ;  /* 0x000000000e007343 */ /* 0x028fea0003c00000 */
.L_x_165:
[----:B------:R-:W1:Y:S01]  /*b590*/  LDCU.64 UR8, c[0x4][0x80] ;  /* 0x01001000ff0877ac */ /* 0x000e620008000a00 */
[----:B------:R-:W2:Y:S01]  /*b5a0*/  LDC.64 R2, c[0x4][R2] ;  /* 0x0100000002027b82 */ /* 0x000ea20000000a00 */
[----:B------:R-:W-:Y:S02]  /*b5b0*/  HFMA2 R12, -RZ, RZ, 0, 5.9604644775390625e-08 ;  /* 0x00000001ff0c7431 */ /* 0x000fe400000001ff */
[----:B------:R-:W-:Y:S02]  /*b5c0*/  IMAD.MOV.U32 R8, RZ, RZ, 0x70 ;  /* 0x00000070ff087424 */ /* 0x000fe400078e00ff */
[----:B------:R-:W-:Y:S01]  /*b5d0*/  IMAD.MOV.U32 R13, RZ, RZ, RZ ;  /* 0x000000ffff0d7224 */ /* 0x000fe200078e00ff */
[----:B------:R-:W3:Y:S01]  /*b5e0*/  LDCU.64 UR6, c[0x4][0x88] ;  /* 0x01001100ff0677ac */ /* 0x000ee20008000a00 */
[----:B------:R-:W4:Y:S01]  /*b5f0*/  LDCU.64 UR4, c[0x4][0x8] ;  /* 0x01000100ff0477ac */ /* 0x000f220008000a00 */
[----:B-1----:R-:W-:Y:S02]  /*b600*/  MOV R4, UR8 ;  /* 0x0000000800047c02 */ /* 0x002fe40008000f00 */
[----:B------:R-:W-:Y:S02]  /*b610*/  MOV R5, UR9 ;  /* 0x0000000900057c02 */ /* 0x000fe40008000f00 */
[----:B---3--:R-:W-:Y:S01]  /*b620*/  MOV R7, UR7 ;  /* 0x0000000700077c02 */ /* 0x008fe20008000f00 */
[----:B------:R-:W-:Y:S01]  /*b630*/  IMAD.U32 R6, RZ, RZ, UR6 ;  /* 0x00000006ff067e24 */ /* 0x000fe2000f8e00ff */
[----:B----4-:R-:W-:Y:S01]  /*b640*/  MOV R11, UR5 ;  /* 0x00000005000b7c02 */ /* 0x010fe20008000f00 */
[----:B------:R-:W-:Y:S02]  /*b650*/  IMAD.U32 R10, RZ, RZ, UR4 ;  /* 0x00000004ff0a7e24 */ /* 0x000fe4000f8e00ff */
[----:B------:R-:W-:Y:S07]  /*b660*/  LEPC R20, `(.L_x_164) ;  /* 0x000000001014794e */ /* 0x000fee0000000000 */
[----:B--2---:R-:W-:Y:S05]  /*b670*/  CALL.ABS.NOINC R2 ;  /* 0x0000000002007343 */ /* 0x004fea0003c00000 */
.L_x_164:
[----:B------:R-:W-:Y:S05]  /*b680*/  BSYNC.RECONVERGENT B6 ;  /* 0x0000000000067941 */ /* 0x000fea0003800200 */
.L_x_163:
[----:B------:R-:W-:Y:S01]  /*b690*/  ISETP.NE.AND P0, PT, R64, RZ, PT ;  /* 0x000000ff4000720c */ /* 0x000fe20003f05270 */
[----:B------:R-:W-:Y:S01]  /*b6a0*/  BSSY B0, `(.L_x_166) ;  /* 0x0000009000007945 */ /* 0x000fe20003800000 */
[----:B------:R-:W-:Y:S04]  /*b6b0*/  PLOP3.LUT P1, PT, PT, PT, PT, 0x8, 0x80 ;  /* 0x000000000080781c */ /* 0x000fe80003f2e170 */
[----:B------:R-:W-:Y:S07]  /*b6c0*/  P2R R70, PR, RZ, 0x2 ;  /* 0x00000002ff467803 */ /* 0x000fee0000000000 */
[----:B------:R-:W-:Y:S05]  /*b6d0*/  @P0 BRA `(.L_x_167) ;  /* 0x0000000000140947 */ /* 0x000fea0003800000 */
[----:B------:R-:W-:Y:S03]  /*b6e0*/  UMOV UR4, 0xffffffff ;  /* 0xffffffff00047882 */ /* 0x000fe60000000000 */
[----:B------:R-:W-:Y:S05]  /*b6f0*/  BRA.DIV UR4, `(.L_x_168) ;  /* 0x0000006e042c7947 */ /* 0x000fea000b800000 */
[----:B------:R-:W-:Y:S11]  /*b700*/  ELECT P6, URZ, PT ;  /* 0x0000000000ff782f */ /* 0x000ff600038c0000 */
[----:B------:R-:W-:Y:S02]  /*b710*/  @!UPT UIADD3 URZ, UPT, UPT, URZ, URZ, URZ ;  /* 0x000000fffffff290 */ /* 0x000fe4000fffe0ff */
.L_x_336:
[----:B------:R-:W-:Y:S07]  /*b720*/  P2R R70, PR, RZ, 0x40 ;  /* 0x00000040ff467803 */ /* 0x000fee0000000000 */
.L_x_167:
[----:B------:R-:W-:Y:S05]  /*b730*/  BSYNC B0 ;  /* 0x0000000000007941 */ /* 0x000fea0003800000 */
.L_x_166:
[----:B------:R-:W-:Y:S02]  /*b740*/  ISETP.NE.U32.AND P0, PT, R46, RZ, PT ;  /* 0x000000ff2e00720c */ /* 0x000fe40003f05070 */
[----:B------:R-:W-:Y:S02]  /*b750*/  LOP3.LUT R61, R61, 0x1, RZ, 0x3c, !PT ;  /* 0x000000013d3d7812 */ /* 0x000fe400078e3cff */
[----:B------:R-:W-:Y:S02]  /*b760*/  ISETP.NE.AND.EX P1, PT, R47, RZ, PT, P0 ;  /* 0x000000ff2f00720c */ /* 0x000fe40003f25300 */
[----:B------:R-:W-:Y:S02]  /*b770*/  ISETP.NE.U32.AND P0, PT, R44, RZ, PT ;  /* 0x000000ff2c00720c */ /* 0x000fe40003f05070 */
[----:B------:R-:W-:Y:S02]  /*b780*/  SHF.L.U32 R0, R61, 0x1f, RZ ;  /* 0x0000001f3d007819 */ /* 0x000fe400000006ff */
[----:B------:R-:W-:Y:S07]  /*b790*/  ISETP.NE.AND.EX P0, PT, R45, RZ, PT, P0 ;  /* 0x000000ff2d00720c */ /* 0x000fee0003f05300 */
[----:B------:R-:W3:Y:S08]  /*b7a0*/  @P1 LDC.64 R8, c[0x0][0x8b8] ;  /* 0x00022e00ff081b82 */ /* 0x000ef00000000a00 */
[----:B--2---:R-:W2:Y:S02]  /*b7b0*/  @P0 LDC.64 R6, c[0x0][0x890] ;  /* 0x00022400ff060b82 */ /* 0x004ea40000000a00 */
[C---:B--2---:R-:W-:Y:S04]  /*b7c0*/  @P0 IMAD.WIDE R6, R23.reuse, 0x8, R6 ;  /* 0x0000000817060825 */ /* 0x044fe800078e0206 */
[----:B---3--:R-:W-:Y:S01]  /*b7d0*/  @P1 IMAD.WIDE R8, R23, 0x8, R8 ;  /* 0x0000000817081825 */ /* 0x008fe200078e0208 */
[----:B-1----:R-:W2:Y:S04]  /*b7e0*/  @P0 LDG.E.64 R2, desc[UR50][R6.64] ;  /* 0x0000003206020981 */ /* 0x002ea8000c1e1b00 */
[----:B------:R-:W4:Y:S04]  /*b7f0*/  @P1 LDG.E.64 R4, desc[UR50][R8.64] ;  /* 0x0000003208041981 */ /* 0x000f28000c1e1b00 */
[----:B--2---:R1:W5:Y:S04]  /*b800*/  @P0 LD.E R19, desc[UR50][R2.64] ;  /* 0x0000003202130980 */ /* 0x004368000c101900 */
[----:B----4-:R1:W5:Y:S01]  /*b810*/  @P1 LD.E R17, desc[UR50][R4.64] ;  /* 0x0000003204111980 */ /* 0x010362000c101900 */
[----:B------:R-:W-:Y:S05]  /*b820*/  @P0 BRA `(.L_x_169) ;  /* 0x0000000000240947 */ /* 0x000fea0003800000 */
[----:B------:R-:W-:Y:S04]  /*b830*/  ISETP.NE.U32.AND P0, PT, RZ, UR38, PT ;  /* 0x00000026ff007c0c */ /* 0x000fe8000bf05070 */
[----:B------:R-:W-:Y:S11]  /*b840*/  ISETP.NE.AND.EX P0, PT, RZ, UR39, PT, P0 ;  /* 0x00000027ff007c0c */ /* 0x000ff6000bf05300 */
[----:B------:R-:W-:Y:S02]  /*b850*/  @!UPT UIADD3 URZ, UPT, UPT, URZ, URZ, URZ ;  /* 0x000000fffffff290 */ /* 0x000fe4000fffe0ff */
[----:B-1----:R-:W1:Y:S08]  /*b860*/  @P0 LDC R2, c[0x0][0x898] ;  /* 0x00022600ff020b82 */ /* 0x002e700000000800 */
[----:B------:R-:W2:Y:S01]  /*b870*/  @P0 LDC.64 R4, c[0x0][0x888] ;  /* 0x00022200ff040b82 */ /* 0x000ea20000000a00 */
[----:B-1----:R-:W-:Y:S04]  /*b880*/  @P0 IMAD R2, R23, R2, RZ ;  /* 0x0000000217020224 */ /* 0x002fe800078e02ff */
[----:B--2---:R-:W-:Y:S05]  /*b890*/  @P0 IMAD.WIDE R4, R2, 0x4, R4 ;  /* 0x0000000402040825 */ /* 0x004fea00078e0204 */
[----:B-----5:R2:W5:Y:S02]  /*b8a0*/  @P0 LDG.E R19, desc[UR50][R4.64] ;  /* 0x0000003204130981 */ /* 0x020564000c1e1900 */
[----:B--2---:R-:W3:Y:S02]  /*b8b0*/  @!P0 LDC R19, c[0x0][0x880] ;  /* 0x00022000ff138b82 */ /* 0x004ee40000000800 */
.L_x_169:
        /* <DEDUP_REMOVED lines=9> */
[----:B--2---:R-:W4:Y:S02]  /*b950*/  @!P0 LDC R17, c[0x0][0x8a8] ;  /* 0x00022a00ff118b82 */ /* 0x004f240000000800 */
.L_x_170:
[----:B------:R-:W2:Y:S01]  /*b960*/  SYNCS.PHASECHK.TRANS64.TRYWAIT P0, [UR43+0x190], R0 ;  /* 0x00019000ff0075a7 */ /* 0x000ea2000800112b */
[----:B------:R-:W-:Y:S01]  /*b970*/  LEA R68, R60, UR43, 0x3 ;  /* 0x0000002b3c447c11 */ /* 0x000fe2000f8e18ff */
[----:B------:R-:W-:Y:S01]  /*b980*/  VIADD R56, R62, UR43 ;  /* 0x0000002b3e387c36 */ /* 0x000fe20008000000 */
[----:B-1----:R-:W-:Y:S01]  /*b990*/  SHF.L.U32 R3, R58, 0x1f, RZ ;  /* 0x0000001f3a037819 */ /* 0x002fe200000006ff */
[----:B------:R-:W-:Y:S01]  /*b9a0*/  BSSY B0, `(.L_x_171) ;  /* 0x0000008000007945 */ /* 0x000fe20003800000 */
[----:B------:R-:W-:Y:S01]  /*b9b0*/  LOP3.LUT P2, RZ, R49, 0x2, RZ, 0xc0, !PT ;  /* 0x0000000231ff7812 */ /* 0x000fe2000784c0ff */
[C---:B------:R-:W-:Y:S02]  /*b9c0*/  VIADD R2, R56.reuse, 0x1000 ;  /* 0x0000100038027836 */ /* 0x040fe40000000000 */
[----:B------:R-:W-:Y:S01]  /*b9d0*/  VIADD R55, R56, 0x1020 ;  /* 0x0000102038377836 */ /* 0x000fe20000000000 */
[----:B------:R1:W1:Y:S01]  /*b9e0*/  SYNCS.PHASECHK.TRANS64.TRYWAIT P1, [R68+URZ+0x260], R3 ;  /* 0x00026003440075a7 */ /* 0x00026200080211ff */
[----:B--2---:R-:W-:Y:S08]  /*b9f0*/  @P0 BRA `(.L_x_172) ;  /* 0x0000000000080947 */ /* 0x004ff00003800000 */
[----:B------:R-:W2:Y:S02]  /*ba00*/  SYNCS.PHASECHK.TRANS64.TRYWAIT P0, [UR43+0x190], R0 ;  /* 0x00019000ff0075a7 */ /* 0x000ea4000800112b */
[----:B--2---:R-:W-:Y:S05]  /*ba10*/  @!P0 BRA `(.L_x_173) ;  /* 0x00000068007c8947 */ /* 0x004fea0003800000 */
.L_x_172:
[----:B------:R-:W-:Y:S05]  /*ba20*/  BSYNC B0 ;  /* 0x0000000000007941 */ /* 0x000fea0003800000 */
.L_x_171:
[----:B---3-5:R-:W-:Y:S02]  /*ba30*/  FSETP.NEU.AND P0, PT, R19, RZ, PT ;  /* 0x000000ff1300720b */ /* 0x028fe40003f0d000 */
[----:B------:R-:W-:Y:S02]  /*ba40*/  CS2R R34, SRZ ;  /* 0x0000000000227805 */ /* 0x000fe4000001ff00 */
[----:B------:R-:W-:Y:S02]  /*ba50*/  CS2R R32, SRZ ;  /* 0x0000000000207805 */ /* 0x000fe4000001ff00 */
[----:B------:R-:W-:Y:S02]  /*ba60*/  CS2R R42, SRZ ;  /* 0x00000000002a7805 */ /* 0x000fe4000001ff00 */
[----:B------:R-:W-:Y:S01]  /*ba70*/  CS2R R40, SRZ ;  /* 0x0000000000287805 */ /* 0x000fe2000001ff00 */
[----:B------:R-:W-:Y:S01]  /*ba80*/  @P2 VIADD R55, R2, 0xffffffe0 ;  /* 0xffffffe002372836 */ /* 0x000fe20000000000 */
[----:B------:R-:W-:Y:S01]  /*ba90*/  CS2R R30, SRZ ;  /* 0x00000000001e7805 */ /* 0x000fe2000001ff00 */
[----:B------:R-:W-:Y:S01]  /*baa0*/  IMAD R36, R60, 0x40, R63 ;  /* 0x000000403c247824 */ /* 0x000fe200078e023f */
[----:B------:R-:W-:Y:S02]  /*bab0*/  CS2R R28, SRZ ;  /* 0x00000000001c7805 */ /* 0x000fe4000001ff00 */
[----:B------:R-:W-:Y:S02]  /*bac0*/  CS2R R26, SRZ ;  /* 0x00000000001a7805 */ /* 0x000fe4000001ff00 */
[----:B------:R-:W-:Y:S02]  /*bad0*/  CS2R R24, SRZ ;  /* 0x0000000000187805 */ /* 0x000fe4000001ff00 */
[----:B------:R-:W-:Y:S02]  /*bae0*/  CS2R R10, SRZ ;  /* 0x00000000000a7805 */ /* 0x000fe4000001ff00 */
[----:B------:R-:W-:Y:S01]  /*baf0*/  CS2R R8, SRZ ;  /* 0x0000000000087805 */ /* 0x000fe2000001ff00 */
[----:B------:R-:W-:Y:S05]  /*bb00*/  @P0 WARPSYNC.ALL ;  /* 0x0000000000000948 */ /* 0x000fea0003800000 */
[----:B------:R3:W1:Y:S01]  /*bb10*/  @P0 LDSM.16.MT88.4 R32, [R62+UR43+0x1000] ;  /* 0x0010002b3e20083b */ /* 0x0006620008004200 */
[----:B------:R-:W-:Y:S02]  /*bb20*/  CS2R R6, SRZ ;  /* 0x0000000000067805 */ /* 0x000fe4000001ff00 */
[----:B--2---:R-:W-:Y:S04]  /*bb30*/  CS2R R4, SRZ ;  /* 0x0000000000047805 */ /* 0x004fe8000001ff00 */
[----:B------:R3:W2:Y:S01]  /*bb40*/  @P0 LDSM.16.MT88.4 R40, [R55] ;  /* 0x000000003728083b */ /* 0x0006a20000004200 */
[----:B------:R-:W-:Y:S11]  /*bb50*/  ISETP.GE.AND P0, PT, R69, 0x1, PT ;  /* 0x000000014500780c */ /* 0x000ff60003f06270 */
[----:B------:R-:W-:Y:S02]  /*bb60*/  @!UPT UIADD3 URZ, UPT, UPT, URZ, URZ, URZ ;  /* 0x000000fffffff290 */ /* 0x000fe4000fffe0ff */
[----:B------:R-:W-:Y:S05]  /*bb70*/  @!P0 BRA `(.L_x_174) ;  /* 0x0000000000d48947 */ /* 0x000fea0003800000 */
[----:B------:R-:W-:Y:S01]  /*bb80*/  SHF.R.U32.HI R5, RZ, 0x15, R36 ;  /* 0x00000015ff057819 */ /* 0x000fe20000011624 */
[----:B------:R-:W-:Y:S03]  /*bb90*/  BSSY B0, `(.L_x_175) ;  /* 0x0000006000007945 */ /* 0x000fe60003800000 */
[----:B------:R-:W-:Y:S01]  /*bba0*/  LOP3.LUT P0, RZ, R5, 0x3, R48, 0x48, !PT ;  /* 0x0000000305ff7812 */ /* 0x000fe20007804830 */
[----:B------:R-:W-:Y:S01]  /*bbb0*/  @!UPT UIADD3 URZ, UPT, UPT, URZ, URZ, URZ ;  /* 0x000000fffffff290 */ /* 0x000fe2000fffe0ff */
[----:B-1----:R-:W-:Y:S11]  /*bbc0*/  @P1 BRA `(.L_x_176) ;  /* 0x0000000000081947 */ /* 0x002ff60003800000 */
[----:B------:R-:W1:Y:S02]  /*bbd0*/  SYNCS.PHASECHK.TRANS64.TRYWAIT P1, [R68+URZ+0x260], R3 ;  /* 0x00026003440075a7 */ /* 0x000e6400080211ff */
[----:B-1----:R-:W-:Y:S05]  /*bbe0*/  @!P1 BRA `(.L_x_177) ;  /* 0x0000006800209947 */ /* 0x002fea0003800000 */
.L_x_176:
[----:B------:R-:W-:Y:S05]  /*bbf0*/  BSYNC B0 ;  /* 0x0000000000007941 */ /* 0x000fea0003800000 */
.L_x_175:
[----:B------:R-:W-:Y:S05]  /*bc00*/  @!P0 BRA `(.L_x_178) ;  /* 0x0000000000408947 */ /* 0x000fea0003800000 */
[----:B------:R-:W1:Y:S01]  /*bc10*/  LDCU.64 UR8, c[0x4][0x70] ;  /* 0x01000e00ff0877ac */ /* 0x000e620008000a00 */
[----:B------:R-:W-:Y:S01]  /*bc20*/  MOV R3, 0x0 ;  /* 0x0000000000037802 */ /* 0x000fe20000000f00 */
[----:B------:R-:W-:Y:S02]  /*bc30*/  HFMA2 R12, -RZ, RZ, 0, 5.9604644775390625e-08 ;  /* 0x00000001ff0c7431 */ /* 0x000fe400000001ff */
[----:B------:R-:W-:Y:S02]  /*bc40*/  IMAD.MOV.U32 R8, RZ, RZ, 0x192 ;  /* 0x00000192ff087424 */ /* 0x000fe400078e00ff */
[----:B------:R-:W-:Y:S01]  /*bc50*/  IMAD.MOV.U32 R13, RZ, RZ, RZ ;  /* 0x000000ffff0d7224 */ /* 0x000fe200078e00ff */
[----:B------:R-:W5:Y:S01]  /*bc60*/  LDCU.64 UR6, c[0x4][0x78] ;  /* 0x01000f00ff0677ac */ /* 0x000f620008000a00 */
[----:B------:R-:W2:Y:S01]  /*bc70*/  LDC.64 R2, c[0x4][R3] ;  /* 0x0100000003027b82 */ /* 0x000ea20000000a00 */
[----:B------:R-:W3:Y:S01]  /*bc80*/  LDCU.64 UR4, c[0x4][0x10] ;  /* 0x01000200ff0477ac */ /* 0x000ee20008000a00 */
[----:B-1----:R-:W-:Y:S01]  /*bc90*/  MOV R5, UR9 ;  /* 0x0000000900057c02 */ /* 0x002fe20008000f00 */
[----:B------:R-:W-:Y:S01]  /*bca0*/  IMAD.U32 R4, RZ, RZ, UR8 ;  /* 0x00000008ff047e24 */ /* 0x000fe2000f8e00ff */
[----:B-----5:R-:W-:Y:S01]  /*bcb0*/  MOV R7, UR7 ;  /* 0x0000000700077c02 */ /* 0x020fe20008000f00 */
[----:B------:R-:W-:Y:S01]  /*bcc0*/  IMAD.U32 R6, RZ, RZ, UR6 ;  /* 0x00000006ff067e24 */ /* 0x000fe2000f8e00ff */
[----:B---3--:R-:W-:Y:S01]  /*bcd0*/  MOV R11, UR5 ;  /* 0x00000005000b7c02 */ /* 0x008fe20008000f00 */
[----:B------:R-:W-:Y:S02]  /*bce0*/  IMAD.U32 R10, RZ, RZ, UR4 ;  /* 0x00000004ff0a7e24 */ /* 0x000fe4000f8e00ff */
[----:B------:R-:W-:Y:S07]  /*bcf0*/  LEPC R20, `(.L_x_178) ;  /* 0x000000001014794e */ /* 0x000fee0000000000 */
[----:B--2-4-:R-:W-:Y:S05]  /*bd00*/  CALL.ABS.NOINC R2 ;  /* 0x0000000002007343 */ /* 0x014fea0003c00000 */
.L_x_178:
[----:B------:R-:W-:Y:S05]  /*bd10*/  WARPSYNC.ALL ;  /* 0x0000000000007948 */ /* 0x000fea0003800000 */
[C---:B------:R-:W-:Y:S01]  /*bd20*/  R2UR UR4, R36.reuse ;  /* 0x00000000240472ca */ /* 0x040fe200000e0000 */
[----:B------:R-:W-:Y:S05]  /*bd30*/  VIADD R3, R36, 0x100000 ;  /* 0x0010000024037836 */ /* 0x000fea0000000000 */
[----:B------:R-:W-:Y:S04]  /*bd40*/  SHF.R.U32.HI R3, RZ, 0x15, R3 ;  /* 0x00000015ff037819 */ /* 0x000fe80000011603 */
[----:B------:R-:W-:Y:S03]  /*bd50*/  LOP3.LUT P0, RZ, R3, 0x3, R48, 0x48, !PT ;  /* 0x0000000303ff7812 */ /* 0x000fe60007804830 */
[----:B------:R-:W1:Y:S10]  /*bd60*/  LDTM.16dp256bit.x2 R24, tmem[UR4] ;  /* 0x00000004001879ee */ /* 0x000e7400080a0000 */
[----:B-1----:R-:W-:Y:S05]  /*bd70*/  @!P0 BRA `(.L_x_179) ;  /* 0x0000000000408947 */ /* 0x002fea0003800000 */
        /* <DEDUP_REMOVED lines=16> */
.L_x_179:
[----:B------:R-:W-:Y:S05]  /*be80*/  WARPSYNC.ALL ;  /* 0x0000000000007948 */ /* 0x000fea0003800000 */
[----:B------:R-:W-:Y:S11]  /*be90*/  R2UR UR4, R36 ;  /* 0x00000000240472ca */ /* 0x000ff600000e0000 */
[----:B------:R-:W-:Y:S02]  /*bea0*/  @!UPT UIADD3 URZ, UPT, UPT, URZ, URZ, URZ ;  /* 0x000000fffffff290 */ /* 0x000fe4000fffe0ff */
[----:B------:R-:W1:Y:S02]  /*beb0*/  LDTM.16dp256bit.x2 R4, tmem[UR4+0x100000] ;  /* 0x10000004000479ee */ /* 0x000e6400080a0000 */
[----:B-1----:R-:W-:Y:S01]  /*bec0*/  NOP ;  /* 0x0000000000007918 */ /* 0x002fe20000000000 */
.L_x_174:
[--C-:B-1----:R-:W-:Y:S01]  /*bed0*/  HADD2.F32 R18, -RZ, R32.reuse.H0_H0 ;  /* 0x20000020ff127230 */ /* 0x102fe20000004100 */
[----:B------:R-:W-:Y:S05]  /*bee0*/  WARPSYNC.ALL ;  /* 0x0000000000007948 */ /* 0x000fea0003800000 */
[-C--:B----4-:R-:W-:Y:S01]  /*bef0*/  FMUL R0, R24, R17.reuse ;  /* 0x0000001118007220 */ /* 0x090fe20000400000 */
[----:B------:R-:W-:Y:S02]  /*bf00*/  HADD2.F32 R21, -RZ, R32.H1_H1 ;  /* 0x30000020ff157230 */ /* 0x000fe40000004100 */
[-C--:B------:R-:W-:Y:S01]  /*bf10*/  FMUL R2, R25, R17.reuse ;  /* 0x0000001119027220 */ /* 0x080fe20000400000 */
[----:B------:R-:W-:Y:S01]  /*bf20*/  FMUL R3, R26, R17 ;  /* 0x000000111a037220 */ /* 0x000fe20000400000 */
[C---:B------:R-:W-:Y:S01]  /*bf30*/  FFMA R0, R19.reuse, R18, R0 ;  /* 0x0000001213007223 */ /* 0x040fe20000000000 */
[--C-:B------:R-:W-:Y:S02]  /*bf40*/  HADD2.F32 R18, -RZ, R33.reuse.H0_H0 ;  /* 0x20000021ff127230 */ /* 0x100fe40000004100 */
[----:B------:R-:W-:Y:S01]  /*bf50*/  FFMA R2, R19, R21, R2 ;  /* 0x0000001513027223 */ /* 0x000fe20000000002 */
[----:B------:R-:W-:Y:S02]  /*bf60*/  HADD2.F32 R21, -RZ, R33.H1_H1 ;  /* 0x30000021ff157230 */ /* 0x000fe40000004100 */
[-C--:B------:R-:W-:Y:S01]  /*bf70*/  FMUL R12, R27, R17.reuse ;  /* 0x000000111b0c7220 */ /* 0x080fe20000400000 */
[----:B------:R-:W-:Y:S01]  /*bf80*/  FMUL R13, R4, R17 ;  /* 0x00000011040d7220 */ /* 0x000fe20000400000 */
[C---:B------:R-:W-:Y:S01]  /*bf90*/  FFMA R3, R19.reuse, R18, R3 ;  /* 0x0000001213037223 */ /* 0x040fe20000000003 */
[--C-:B------:R-:W-:Y:S01]  /*bfa0*/  HADD2.F32 R18, -RZ, R34.reuse.H0_H0 ;  /* 0x20000022ff127230 */ /* 0x100fe20000004100 */
[----:B------:R-:W-:Y:S01]  /*bfb0*/  F2FP.F16.F32.PACK_AB R72, R2, R0 ;  /* 0x000000000248723e */ /* 0x000fe200000000ff */
[----:B------:R-:W-:Y:S01]  /*bfc0*/  FFMA R12, R19, R21, R12 ;  /* 0x00000015130c7223 */ /* 0x000fe2000000000c */
[-C--:B------:R-:W-:Y:S01]  /*bfd0*/  FMUL R14, R5, R17.reuse ;  /* 0x00000011050e7220 */ /* 0x080fe20000400000 */
[-C--:B------:R-:W-:Y:S01]  /*bfe0*/  FMUL R4, R28, R17.reuse ;  /* 0x000000111c047220 */ /* 0x080fe20000400000 */
[----:B------:R-:W-:Y:S02]  /*bff0*/  HADD2.F32 R20, -RZ, R34.H1_H1 ;  /* 0x30000022ff147230 */ /* 0x000fe40000004100 */
[----:B------:R-:W-:Y:S01]  /*c000*/  FMUL R15, R6, R17 ;  /* 0x00000011060f7220 */ /* 0x000fe20000400000 */
[----:B------:R-:W-:Y:S01]  /*c010*/  F2FP.F16.F32.PACK_AB R73, R12, R3 ;  /* 0x000000030c49723e */ /* 0x000fe200000000ff */
[----:B------:R-:W-:Y:S01]  /*c020*/  FFMA R4, R19, R18, R4 ;  /* 0x0000001213047223 */ /* 0x000fe20000000004 */
[-C--:B------:R-:W-:Y:S01]  /*c030*/  FMUL R5, R29, R17.reuse ;  /* 0x000000111d057220 */ /* 0x080fe20000400000 */
[--C-:B------:R-:W-:Y:S02]  /*c040*/  HADD2.F32 R21, -RZ, R35.reuse.H0_H0 ;  /* 0x20000023ff157230 */ /* 0x100fe40000004100 */
[-C--:B------:R-:W-:Y:S01]  /*c050*/  FMUL R6, R30, R17.reuse ;  /* 0x000000111e067220 */ /* 0x080fe20000400000 */
[----:B------:R-:W-:Y:S01]  /*c060*/  FMUL R16, R7, R17 ;  /* 0x0000001107107220 */ /* 0x000fe20000400000 */
[C---:B------:R-:W-:Y:S01]  /*c070*/  FFMA R5, R19.reuse, R20, R5 ;  /* 0x0000001413057223 */ /* 0x040fe20000000005 */
[----:B------:R-:W-:Y:S02]  /*c080*/  HADD2.F32 R18, -RZ, R35.H1_H1 ;  /* 0x30000023ff127230 */ /* 0x000fe40000004100 */
[----:B------:R-:W-:Y:S01]  /*c090*/  FFMA R6, R19, R21, R6 ;  /* 0x0000001513067223 */ /* 0x000fe20000000006 */
[-C--:B------:R-:W-:Y:S01]  /*c0a0*/  FMUL R7, R31, R17.reuse ;  /* 0x000000111f077220 */ /* 0x080fe20000400000 */
[--C-:B--2---:R-:W-:Y:S02]  /*c0b0*/  HADD2.F32 R20, -RZ, R40.reuse.H0_H0 ;  /* 0x20000028ff147230 */ /* 0x104fe40000004100 */
[----:B------:R-:W-:Y:S01]  /*c0c0*/  FMUL R8, R8, R17 ;  /* 0x0000001108087220 */ /* 0x000fe20000400000 */
[----:B------:R-:W-:Y:S02]  /*c0d0*/  HADD2.F32 R21, -RZ, R40.H1_H1 ;  /* 0x30000028ff157230 */ /* 0x000fe40000004100 */
[C---:B------:R-:W-:Y:S01]  /*c0e0*/  FFMA R7, R19.reuse, R18, R7 ;  /* 0x0000001213077223 */ /* 0x040fe20000000007 */
[--C-:B------:R-:W-:Y:S02]  /*c0f0*/  HADD2.F32 R22, -RZ, R41.reuse.H0_H0 ;  /* 0x20000029ff167230 */ /* 0x100fe40000004100 */
[C---:B------:R-:W-:Y:S01]  /*c100*/  FFMA R13, R19.reuse, R20, R13 ;  /* 0x00000014130d7223 */ /* 0x040fe2000000000d */
[----:B------:R-:W-:Y:S02]  /*c110*/  HADD2.F32 R18, -RZ, R41.H1_H1 ;  /* 0x30000029ff127230 */ /* 0x000fe40000004100 */
[C---:B------:R-:W-:Y:S01]  /*c120*/  FFMA R14, R19.reuse, R21, R14 ;  /* 0x00000015130e7223 */ /* 0x040fe2000000000e */
[--C-:B------:R-:W-:Y:S02]  /*c130*/  HADD2.F32 R21, -RZ, R42.reuse.H0_H0 ;  /* 0x2000002aff157230 */ /* 0x100fe40000004100 */
[----:B------:R-:W-:Y:S01]  /*c140*/  FFMA R15, R19, R22, R15 ;  /* 0x00000016130f7223 */ /* 0x000fe2000000000f */
[----:B------:R-:W-:Y:S02]  /*c150*/  HADD2.F32 R20, -RZ, R42.H1_H1 ;  /* 0x3000002aff147230 */ /* 0x000fe40000004100 */
[-C--:B------:R-:W-:Y:S01]  /*c160*/  FMUL R9, R9, R17.reuse ;  /* 0x0000001109097220 */ /* 0x080fe20000400000 */
[--C-:B------:R-:W-:Y:S02]  /*c170*/  HADD2.F32 R23, -RZ, R43.reuse.H0_H0 ;  /* 0x2000002bff177230 */ /* 0x100fe40000004100 */
[-C--:B------:R-:W-:Y:S01]  /*c180*/  FMUL R10, R10, R17.reuse ;  /* 0x000000110a0a7220 */ /* 0x080fe20000400000 */
[----:B------:R-:W-:Y:S02]  /*c190*/  HADD2.F32 R22, -RZ, R43.H1_H1 ;  /* 0x3000002bff167230 */ /* 0x000fe40000004100 */
[----:B------:R-:W-:Y:S01]  /*c1a0*/  FFMA R16, R19, R18, R16 ;  /* 0x0000001213107223 */ /* 0x000fe20000000010 */
[----:B------:R-:W-:Y:S01]  /*c1b0*/  FMUL R11, R11, R17 ;  /* 0x000000110b0b7220 */ /* 0x000fe20000400000 */
[C---:B------:R-:W-:Y:S01]  /*c1c0*/  FFMA R8, R19.reuse, R21, R8 ;  /* 0x0000001513087223 */ /* 0x040fe20000000008 */
[C---:B------:R-:W-:Y:S01]  /*c1d0*/  FFMA R9, R19.reuse, R20, R9 ;  /* 0x0000001413097223 */ /* 0x040fe20000000009 */
[C---:B------:R-:W-:Y:S01]  /*c1e0*/  FFMA R10, R19.reuse, R23, R10 ;  /* 0x00000017130a7223 */ /* 0x040fe2000000000a */
[----:B------:R-:W-:Y:S01]  /*c1f0*/  FFMA R11, R19, R22, R11 ;  /* 0x00000016130b7223 */ /* 0x000fe2000000000b */
[----:B------:R-:W-:Y:S01]  /*c200*/  F2FP.F16.F32.PACK_AB R74, R5, R4 ;  /* 0x00000004054a723e */ /* 0x000fe200000000ff */
[----:B------:R-:W-:Y:S01]  /*c210*/  BSSY.RECONVERGENT B0, `(.L_x_180) ;  /* 0x000001c000007945 */ /* 0x000fe20003800200 */
[----:B------:R-:W-:Y:S02]  /*c220*/  F2FP.F16.F32.PACK_AB R75, R7, R6 ;  /* 0x00000006074b723e */ /* 0x000fe400000000ff */
[----:B------:R-:W-:Y:S02]  /*c230*/  F2FP.F16.F32.PACK_AB R76, R14, R13 ;  /* 0x0000000d0e4c723e */ /* 0x000fe400000000ff */
[----:B------:R-:W-:Y:S01]  /*c240*/  F2FP.F16.F32.PACK_AB R77, R16, R15 ;  /* 0x0000000f104d723e */ /* 0x000fe200000000ff */
[----:B------:R1:W-:Y:S01]  /*c250*/  STSM.16.MT88.4 [R56+0x1000], R72 ;  /* 0x0010004838007844 */ /* 0x0003e20000004200 */
[----:B------:R-:W-:Y:S02]  /*c260*/  F2FP.F16.F32.PACK_AB R78, R9, R8 ;  /* 0x00000008094e723e */ /* 0x000fe400000000ff */
[----:B------:R-:W-:Y:S02]  /*c270*/  F2FP.F16.F32.PACK_AB R79, R11, R10 ;  /* 0x0000000a0b4f723e */ /* 0x000fe400000000ff */
[----:B------:R-:W-:Y:S03]  /*c280*/  ISETP.NE.AND P0, PT, R70, RZ, PT ;  /* 0x000000ff4600720c */ /* 0x000fe60003f05270 */
[----:B------:R1:W-:Y:S01]  /*c290*/  STSM.16.MT88.4 [R55], R76 ;  /* 0x0000004c37007844 */ /* 0x0003e20000004200 */
[----:B------:R-:W-:Y:S01]  /*c2a0*/  @!PT LDS RZ, [RZ] ;  /* 0x00000000fffff984 */ /* 0x000fe20000000800 */
[----:B------:R-:W-:Y:S01]  /*c2b0*/  @!PT LDS RZ, [RZ] ;  /* 0x00000000fffff984 */ /* 0x000fe20000000800 */
[----:B------:R-:W-:Y:S01]  /*c2c0*/  @!PT LDS RZ, [RZ] ;  /* 0x00000000fffff984 */ /* 0x000fe20000000800 */
[----:B------:R-:W-:Y:S01]  /*c2d0*/  @!PT LDS RZ, [RZ] ;  /* 0x00000000fffff984 */ /* 0x000fe20000000800 */
[----:B------:R2:W-:Y:S07]  /*c2e0*/  MEMBAR.ALL.CTA ;  /* 0x0000000000007992 */ /* 0x0005ee0000008000 */
[----:B--2---:R-:W2:Y:S02]  /*c2f0*/  FENCE.VIEW.ASYNC.S ;  /* 0x00000000000073c6 */ /* 0x004ea40000000000 */
[----:B--2---:R-:W-:Y:S06]  /*c300*/  BAR.SYNC.DEFER_BLOCKING 0x1, 0x80 ;  /* 0x0042000000007b1d */ /* 0x004fec0000010000 */
[----:B------:R-:W-:Y:S05]  /*c310*/  @!P0 BRA `(.L_x_181) ;  /* 0x00000000002c8947 */ /* 0x000fea0003800000 */
[----:B------:R-:W-:Y:S02]  /*c320*/  UIADD3 UR7, UPT, UPT, UR43, 0x1000, URZ ;  /* 0x000010002b077890 */ /* 0x000fe4000fffe0ff */
[----:B------:R-:W-:Y:S02]  /*c330*/  UIADD3 UR6, UPT, UPT, UR42, 0x40, URZ ;  /* 0x000000402a067890 */ /* 0x000fe4000fffe0ff */
[----:B------:R-:W-:Y:S02]  /*c340*/  UIADD3 UR4, UPT, UPT, UR43, 0x1800, URZ ;  /* 0x000018002b047890 */ /* 0x000fe4000fffe0ff */
[----:B------:R-:W-:Y:S01]  /*c350*/  MOV R50, UR7 ;  /* 0x0000000700327c02 */ /* 0x000fe20008000f00 */
[----:B------:R-:W-:Y:S03]  /*c360*/  UMOV UR5, UR41 ;  /* 0x0000002900057c82 */ /* 0x000fe60008000000 */
[----:B------:R-:W-:Y:S11]  /*c370*/  R2UR UR40, R50 ;  /* 0x00000000322872ca */ /* 0x000ff600000e0000 */
[----:B------:R-:W-:Y:S02]  /*c380*/  @!UPT UIADD3 URZ, UPT, UPT, URZ, URZ, URZ ;  /* 0x000000fffffff290 */ /* 0x000fe4000fffe0ff */
[----:B------:R2:W-:Y:S01]  /*c390*/  UTMASTG.2D [UR40], [UR56] ;  /* 0x00000028380073b5 */ /* 0x0005e20008008000 */
[----:B------:R2:W-:Y:S01]  /*c3a0*/  UTMASTG.2D [UR4], [UR56] ;  /* 0x00000004380073b5 */ /* 0x0005e20008008000 */
[----:B------:R0:W-:Y:S01]  /*c3b0*/  UTMACMDFLUSH ;  /* 0x00000000000079b7 */ /* 0x0001e20000000000 */
[----:B--2---:R-:W-:Y:S04]  /*c3c0*/  DEPBAR.LE SB0, 0x1 ;  /* 0x000080400000791a */ /* 0x004fe80000000000 */
.L_x_181:
[----:B------:R-:W-:Y:S05]  /*c3d0*/  BSYNC.RECONVERGENT B0 ;  /* 0x0000000000007941 */ /* 0x000fea0003800200 */
.L_x_180:
[----:B------:R-:W-:Y:S01]  /*c3e0*/  UISETP.NE.AND UP1, UPT, UR54, URZ, UPT ;  /* 0x000000ff3600728c */ /* 0x000fe2000bf25270 */
[----:B------:R-:W-:Y:S01]  /*c3f0*/  BAR.SYNC.DEFER_BLOCKING 0x1, 0x80 ;  /* 0x0042000000007b1d */ /* 0x000fe20000010000 */
[----:B------:R-:W-:Y:S04]  /*c400*/  SHF.L.U32 R3, R61, 0x1f, RZ ;  /* 0x0000001f3d037819 */ /* 0x000fe800000006ff */
[----:B------:R-:W-:Y:S05]  /*c410*/  PLOP3.LUT P0, PT, PT, PT, UP1, 0x80, 0x8 ;  /* 0x000000000008781c */ /* 0x000fea0003f0f018 */
[----:B------:R-:W-:Y:S04]  /*c420*/  @UP1 ULEA UR4, UR53, UR43, 0x3 ;  /* 0x0000002b35041291 */ /* 0x000fe8000f8e18ff */
[----:B------:R-:W-:Y:S04]  /*c430*/  @UP1 UIADD3 UR4, UPT, UPT, UR4, 0x1b0, URZ ;  /* 0x000001b004041890 */ /* 0x000fe8000fffe0ff */
[----:B------:R-:W-:Y:S09]  /*c440*/  @UP1 UPRMT UR4, UR52, 0x654, UR4 ;  /* 0x0000065434041896 */ /* 0x000ff20008000004 */
[----:B------:R-:W-:Y:S01]  /*c450*/  @P0 SYNCS.ARRIVE.TRANS64.RED.A1T0 RZ, [UR4], RZ ;  /* 0x000000ffffff09a7 */ /* 0x000fe20008100404 */
[----:B------:R-:W-:Y:S01]  /*c460*/  @UP1 UIADD3 UR4, UPT, UPT, UR53, 0x1, URZ ;  /* 0x0000000135041890 */ /* 0x000fe2000fffe0ff */
[----:B------:R-:W-:Y:S01]  /*c470*/  BSSY B0, `(.L_x_182) ;  /* 0x0000008000007945 */ /* 0x000fe20003800000 */
[----:B------:R-:W-:Y:S02]  /*c480*/  FSETP.NEU.AND P0, PT, R19, RZ, PT ;  /* 0x000000ff1300720b */ /* 0x000fe40003f0d000 */
[----:B------:R-:W-:Y:S01]  /*c490*/  @UP1 UISETP.NE.AND UP0, UPT, UR4, 0x4, UPT ;  /* 0x000000040400188c */ /* 0x000fe2000bf05270 */
[----:B------:R-:W2:Y:S03]  /*c4a0*/  SYNCS.PHASECHK.TRANS64.TRYWAIT P1, [UR43+0x198], R3 ;  /* 0x00019803ff0075a7 */ /* 0x000ea6000802112b */
[----:B------:R-:W-:Y:S01]  /*c4b0*/  @UP1 USEL UR53, UR4, URZ, UP0 ;  /* 0x000000ff04351287 */ /* 0x000fe20008000000 */
[----:B--2---:R-:W-:Y:S11]  /*c4c0*/  @P1 BRA `(.L_x_183) ;  /* 0x0000000000081947 */ /* 0x004ff60003800000 */
[----:B------:R-:W2:Y:S02]  /*c4d0*/  SYNCS.PHASECHK.TRANS64.TRYWAIT P1, [UR43+0x198], R3 ;  /* 0x00019803ff0075a7 */ /* 0x000ea4000802112b */
[----:B--2---:R-:W-:Y:S05]  /*c4e0*/  @!P1 BRA `(.L_x_184) ;  /* 0x0000005c00f49947 */ /* 0x004fea0003800000 */
.L_x_183:
[----:B------:R-:W-:Y:S05]  /*c4f0*/  BSYNC B0 ;  /* 0x0000000000007941 */ /* 0x000fea0003800000 */
.L_x_182:
[----:B------:R-:W-:Y:S05]  /*c500*/  @P0 WARPSYNC.ALL ;  /* 0x0000000000000948 */ /* 0x000fea0003800000 */
[----:B------:R4:W1:Y:S01]  /*c510*/  @P0 LDSM.16.MT88.4 R32, [R62+UR43+0x2000] ;  /* 0x0020002b3e20083b */ /* 0x0008620008004200 */
[----:B------:R-:W-:Y:S02]  /*c520*/  CS2R R30, SRZ ;  /* 0x00000000001e7805 */ /* 0x000fe4000001ff00 */
[----:B------:R-:W-:Y:S02]  /*c530*/  CS2R R28, SRZ ;  /* 0x00000000001c7805 */ /* 0x000fe4000001ff00 */
[----:B------:R-:W-:Y:S01]  /*c540*/  CS2R R26, SRZ ;  /* 0x00000000001a7805 */ /* 0x000fe2000001ff00 */
[----:B------:R4:W1:Y:S01]  /*c550*/  @P0 LDSM.16.MT88.4 R40, [R55+0x1000] ;  /* 0x001000003728083b */ /* 0x0008620000004200 */
[----:B------:R-:W-:Y:S02]  /*c560*/  ISETP.GE.AND P0, PT, R69, 0x1, PT ;  /* 0x000000014500780c */ /* 0x000fe40003f06270 */
[----:B------:R-:W-:Y:S02]  /*c570*/  CS2R R24, SRZ ;  /* 0x0000000000187805 */ /* 0x000fe4000001ff00 */
[----:B------:R-:W-:Y:S02]  /*c580*/  CS2R R10, SRZ ;  /* 0x00000000000a7805 */ /* 0x000fe4000001ff00 */
[----:B------:R-:W-:Y:S02]  /*c590*/  CS2R R8, SRZ ;  /* 0x0000000000087805 */ /* 0x000fe4000001ff00 */
[----:B------:R-:W-:Y:S02]  /*c5a0*/  CS2R R6, SRZ ;  /* 0x0000000000067805 */ /* 0x000fe4000001ff00 */
[----:B------:R-:W-:Y:S03]  /*c5b0*/  CS2R R4, SRZ ;  /* 0x0000000000047805 */ /* 0x000fe6000001ff00 */
[----:B------:R-:W-:Y:S05]  /*c5c0*/  @!P0 BRA `(.L_x_185) ;  /* 0x0000000000c48947 */ /* 0x000fea0003800000 */
[----:B--2---:R-:W-:Y:S05]  /*c5d0*/  VIADD R3, R36, 0x10 ;  /* 0x0000001024037836 */ /* 0x004fea0000000000 */
[----:B------:R-:W-:Y:S04]  /*c5e0*/  SHF.R.U32.HI R3, RZ, 0x15, R3 ;  /* 0x00000015ff037819 */ /* 0x000fe80000011603 */
[----:B------:R-:W-:Y:S11]  /*c5f0*/  LOP3.LUT P0, RZ, R3, 0x3, R48, 0x48, !PT ;  /* 0x0000000303ff7812 */ /* 0x000ff60007804830 */
[----:B------:R-:W-:Y:S02]  /*c600*/  @!UPT UIADD3 URZ, UPT, UPT, URZ, URZ, URZ ;  /* 0x000000fffffff290 */ /* 0x000fe4000fffe0ff */
[----:B------:R-:W-:Y:S05]  /*c610*/  @!P0 BRA `(.L_x_186) ;  /* 0x0000000000408947 */ /* 0x000fea0003800000 */
[----:B------:R-:W2:Y:S01]  /*c620*/  LDCU.64 UR8, c[0x4][0x70] ;  /* 0x01000e00ff0877ac */ /* 0x000ea20008000a00 */
[----:B------:R-:W-:Y:S01]  /*c630*/  MOV R3, 0x0 ;  /* 0x0000000000037802 */ /* 0x000fe20000000f00 */
[----:B------:R-:W-:Y:S02]  /*c640*/  HFMA2 R12, -RZ, RZ, 0, 5.9604644775390625e-08 ;  /* 0x00000001ff0c7431 */ /* 0x000fe400000001ff */
[----:B------:R-:W-:Y:S02]  /*c650*/  IMAD.MOV.U32 R8, RZ, RZ, 0x192 ;  /* 0x00000192ff087424 */ /* 0x000fe400078e00ff */
[----:B------:R-:W-:Y:S01]  /*c660*/  IMAD.MOV.U32 R13, RZ, RZ, RZ ;  /* 0x000000ffff0d7224 */ /* 0x000fe200078e00ff */
[----:B------:R-:W5:Y:S01]  /*c670*/  LDCU.64 UR6, c[0x4][0x78] ;  /* 0x01000f00ff0677ac */ /* 0x000f620008000a00 */
[----:B------:R-:W1:Y:S01]  /*c680*/  LDC.64 R2, c[0x4][R3] ;  /* 0x0100000003027b82 */ /* 0x000e620000000a00 */
[----:B------:R-:W3:Y:S01]  /*c690*/  LDCU.64 UR4, c[0x4][0x10] ;  /* 0x01000200ff0477ac */ /* 0x000ee20008000a00 */
[----:B--2---:R-:W-:Y:S01]  /*c6a0*/  MOV R5, UR9 ;  /* 0x0000000900057c02 */ /* 0x004fe20008000f00 */
[----:B------:R-:W-:Y:S01]  /*c6b0*/  IMAD.U32 R4, RZ, RZ, UR8 ;  /* 0x00000008ff047e24 */ /* 0x000fe2000f8e00ff */
[----:B-----5:R-:W-:Y:S01]  /*c6c0*/  MOV R7, UR7 ;  /* 0x0000000700077c02 */ /* 0x020fe20008000f00 */
[----:B------:R-:W-:Y:S01]  /*c6d0*/  IMAD.U32 R6, RZ, RZ, UR6 ;  /* 0x00000006ff067e24 */ /* 0x000fe2000f8e00ff */
[----:B---3--:R-:W-:Y:S01]  /*c6e0*/  MOV R11, UR5 ;  /* 0x00000005000b7c02 */ /* 0x008fe20008000f00 */
[----:B------:R-:W-:Y:S02]  /*c6f0*/  IMAD.U32 R10, RZ, RZ, UR4 ;  /* 0x00000004ff0a7e24 */ /* 0x000fe4000f8e00ff */
[----:B------:R-:W-:Y:S07]  /*c700*/  LEPC R20, `(.L_x_186) ;  /* 0x000000001014794e */ /* 0x000fee0000000000 */
[----:B-1--4-:R-:W-:Y:S05]  /*c710*/  CALL.ABS.NOINC R2 ;  /* 0x0000000002007343 */ /* 0x012fea0003c00000 */
.L_x_186:
[----:B------:R-:W-:Y:S05]  /*c720*/  WARPSYNC.ALL ;  /* 0x0000000000007948 */ /* 0x000fea0003800000 */
[C---:B------:R-:W-:Y:S01]  /*c730*/  R2UR UR4, R36.reuse ;  /* 0x00000000240472ca */ /* 0x040fe200000e0000 */
[----:B------:R-:W-:Y:S05]  /*c740*/  VIADD R3, R36, 0x100010 ;  /* 0x0010001024037836 */ /* 0x000fea0000000000 */
[----:B------:R-:W-:Y:S04]  /*c750*/  SHF.R.U32.HI R3, RZ, 0x15, R3 ;  /* 0x00000015ff037819 */ /* 0x000fe80000011603 */
[----:B------:R-:W-:Y:S03]  /*c760*/  LOP3.LUT P0, RZ, R3, 0x3, R48, 0x48, !PT ;  /* 0x0000000303ff7812 */ /* 0x000fe60007804830 */
[----:B------:R-:W2:Y:S10]  /*c770*/  LDTM.16dp256bit.x2 R24, tmem[UR4+0x10] ;  /* 0x00001004001879ee */ /* 0x000eb400080a0000 */
[----:B--2---:R-:W-:Y:S05]  /*c780*/  @!P0 BRA `(.L_x_187) ;  /* 0x0000000000408947 */ /* 0x004fea0003800000 */
        /* <DEDUP_REMOVED lines=16> */
.L_x_187:
[----:B------:R-:W-:Y:S05]  /*c890*/  WARPSYNC.ALL ;  /* 0x0000000000007948 */ /* 0x000fea0003800000 */
[----:B------:R-:W-:Y:S11]  /*c8a0*/  R2UR UR4, R36 ;  /* 0x00000000240472ca */ /* 0x000ff600000e0000 */
[----:B------:R-:W-:Y:S02]  /*c8b0*/  @!UPT UIADD3 URZ, UPT, UPT, URZ, URZ, URZ ;  /* 0x000000fffffff290 */ /* 0x000fe4000fffe0ff */
[----:B------:R-:W2:Y:S02]  /*c8c0*/  LDTM.16dp256bit.x2 R4, tmem[UR4+0x100010] ;  /* 0x10001004000479ee */ /* 0x000ea400080a0000 */
[----:B--2---:R-:W-:Y:S01]  /*c8d0*/  NOP ;  /* 0x0000000000007918 */ /* 0x004fe20000000000 */
.L_x_185:
[--C-:B-1----:R-:W-:Y:S01]  /*c8e0*/  HADD2.F32 R18, -RZ, R32.reuse.H0_H0 ;  /* 0x20000020ff127230 */ /* 0x102fe20000004100 */
[----:B------:R-:W-:Y:S05]  /*c8f0*/  WARPSYNC.ALL ;  /* 0x0000000000007948 */ /* 0x000fea0003800000 */
[-C--:B--2---:R-:W-:Y:S01]  /*c900*/  FMUL R0, R24, R17.reuse ;  /* 0x0000001118007220 */ /* 0x084fe20000400000 */
        /* <DEDUP_REMOVED lines=27> */
[--C-:B------:R-:W-:Y:S02]  /*cac0*/  HADD2.F32 R20, -RZ, R40.reuse.H0_H0 ;  /* 0x20000028ff147230 */ /* 0x100fe40000004100 */
        /* <DEDUP_REMOVED lines=29> */
[----:B------:R1:W-:Y:S01]  /*cca0*/  STSM.16.MT88.4 [R55+0x1000], R76 ;  /* 0x0010004c37007844 */ /* 0x0003e20000004200 */
        /* <DEDUP_REMOVED lines=9> */
[----:B------:R-:W-:Y:S01]  /*cd40*/  UIADD3 UR8, UPT, UPT, UR43, 0x2000, URZ ;  /* 0x000020002b087890 */ /* 0x000fe2000fffe0ff */
[----:B------:R-:W-:Y:S01]  /*cd50*/  UMOV UR9, UR41 ;  /* 0x0000002900097c82 */ /* 0x000fe20008000000 */
[----:B------:R-:W-:Y:S02]  /*cd60*/  UIADD3 UR6, UPT, UPT, UR42, 0x50, URZ ;  /* 0x000000502a067890 */ /* 0x000fe4000fffe0ff */
[----:B------:R-:W-:Y:S01]  /*cd70*/  UIADD3 UR4, UPT, UPT, UR43, 0x2800, URZ ;  /* 0x000028002b047890 */ /* 0x000fe2000fffe0ff */
[----:B------:R-:W-:Y:S04]  /*cd80*/  UMOV UR5, UR41 ;  /* 0x0000002900057c82 */ /* 0x000fe80008000000 */
[----:B------:R2:W-:Y:S04]  /*cd90*/  UTMASTG.2D [UR8], [UR56] ;  /* 0x00000008380073b5 */ /* 0x0005e80008008000 */
[----:B------:R2:W-:Y:S01]  /*cda0*/  UTMASTG.2D [UR4], [UR56] ;  /* 0x00000004380073b5 */ /* 0x0005e20008008000 */
[----:B------:R0:W-:Y:S01]  /*cdb0*/  UTMACMDFLUSH ;  /* 0x00000000000079b7 */ /* 0x0001e20000000000 */
[----:B--2---:R-:W-:Y:S04]  /*cdc0*/  DEPBAR.LE SB0, 0x1 ;  /* 0x000080400000791a */ /* 0x004fe80000000000 */
.L_x_189:
[----:B------:R-:W-:Y:S05]  /*cdd0*/  BSYNC.RECONVERGENT B0 ;  /* 0x0000000000007941 */ /* 0x000fea0003800200 */
.L_x_188:
[----:B------:R-:W-:Y:S01]  /*cde0*/  BAR.SYNC.DEFER_BLOCKING 0x1, 0x80 ;  /* 0x0042000000007b1d */ /* 0x000fe20000010000 */
[----:B------:R-:W-:Y:S01]  /*cdf0*/  ULEA UR4, UR53, UR43, 0x3 ;  /* 0x0000002b35047291 */ /* 0x000fe2000f8e18ff */
[----:B------:R-:W-:Y:S01]  /*ce00*/  SHF.L.U32 R3, R61, 0x1f, RZ ;  /* 0x0000001f3d037819 */ /* 0x000fe200000006ff */
[----:B------:R-:W-:Y:S01]  /*ce10*/  UIADD3 UR40, UPT, UPT, UR53, 0x1, URZ ;  /* 0x0000000135287890 */ /* 0x000fe2000fffe0ff */
[----:B------:R-:W-:Y:S01]  /*ce20*/  FSETP.NEU.AND P0, PT, R19, RZ, PT ;  /* 0x000000ff1300720b */ /* 0x000fe20003f0d000 */
[----:B------:R-:W-:Y:S04]  /*ce30*/  UIADD3 UR4, UPT, UPT, UR4, 0x1b0, URZ ;  /* 0x000001b004047890 */ /* 0x000fe8000fffe0ff */
[----:B------:R-:W-:Y:S09]  /*ce40*/  UPRMT UR4, UR52, 0x654, UR4 ;  /* 0x0000065434047896 */ /* 0x000ff20008000004 */
[----:B------:R-:W-:Y:S01]  /*ce50*/  SYNCS.ARRIVE.TRANS64.RED.A1T0 RZ, [UR4], RZ ;  /* 0x000000ffffff79a7 */ /* 0x000fe20008100404 */
[----:B------:R-:W-:Y:S01]  /*ce60*/  BSSY B0, `(.L_x_190) ;  /* 0x0000005000007945 */ /* 0x000fe20003800000 */
[----:B------:R-:W2:Y:S03]  /*ce70*/  SYNCS.PHASECHK.TRANS64.TRYWAIT P1, [UR43+0x1a0], R3 ;  /* 0x0001a003ff0075a7 */ /* 0x000ea6000802112b */
[----:B--2---:R-:W-:Y:S05]  /*ce80*/  @P1 BRA `(.L_x_191) ;  /* 0x0000000000081947 */ /* 0x004fea0003800000 */
[----:B------:R-:W2:Y:S02]  /*ce90*/  SYNCS.PHASECHK.TRANS64.TRYWAIT P1, [UR43+0x1a0], R3 ;  /* 0x0001a003ff0075a7 */ /* 0x000ea4000802112b */
[----:B--2---:R-:W-:Y:S05]  /*cea0*/  @!P1 BRA `(.L_x_192) ;  /* 0x00000054009c9947 */ /* 0x004fea0003800000 */
.L_x_191:
[----:B------:R-:W-:Y:S05]  /*ceb0*/  BSYNC B0 ;  /* 0x0000000000007941 */ /* 0x000fea0003800000 */
.L_x_190:
        /* <DEDUP_REMOVED lines=34> */
.L_x_194:
        /* <DEDUP_REMOVED lines=23> */
.L_x_195:
[----:B------:R-:W-:Y:S05]  /*d250*/  WARPSYNC.ALL ;  /* 0x0000000000007948 */ /* 0x000fea0003800000 */
[----:B------:R-:W-:Y:S11]  /*d260*/  R2UR UR4, R36 ;  /* 0x00000000240472ca */ /* 0x000ff600000e0000 */
[----:B------:R-:W-:Y:S02]  /*d270*/  @!UPT UIADD3 URZ, UPT, UPT, URZ, URZ, URZ ;  /* 0x000000fffffff290 */ /* 0x000fe4000fffe0ff */
[----:B------:R-:W2:Y:S02]  /*d280*/  LDTM.16dp256bit.x2 R4, tmem[UR4+0x100020] ;  /* 0x10002004000479ee */ /* 0x000ea400080a0000 */
[----:B--2---:R-:W-:Y:S01]  /*d290*/  NOP ;  /* 0x0000000000007918 */ /* 0x004fe20000000000 */
.L_x_193:
        /* <DEDUP_REMOVED lines=79> */
.L_x_197:
[----:B------:R-:W-:Y:S05]  /*d790*/  BSYNC.RECONVERGENT B0 ;  /* 0x0000000000007941 */ /* 0x000fea0003800200 */
.L_x_196:
[----:B------:R-:W-:Y:S01]  /*d7a0*/  UISETP.NE.AND UP0, UPT, UR40, 0x4, UPT ;  /* 0x000000042800788c */ /* 0x000fe2000bf05270 */
[----:B------:R-:W-:Y:S01]  /*d7b0*/  BAR.SYNC.DEFER_BLOCKING 0x1, 0x80 ;  /* 0x0042000000007b1d */ /* 0x000fe20000010000 */
[----:B------:R-:W-:Y:S02]  /*d7c0*/  SHF.L.U32 R3, R61, 0x1f, RZ ;  /* 0x0000001f3d037819 */ /* 0x000fe400000006ff */
[----:B------:R-:W-:Y:S01]  /*d7d0*/  USEL UR5, UR40, URZ, UP0 ;  /* 0x000000ff28057287 */ /* 0x000fe20008000000 */
[----:B------:R-:W-:Y:S03]  /*d7e0*/  FSETP.NEU.AND P0, PT, R19, RZ, PT ;  /* 0x000000ff1300720b */ /* 0x000fe60003f0d000 */
[----:B------:R-:W-:Y:S02]  /*d7f0*/  ULEA UR4, UR5, UR43, 0x3 ;  /* 0x0000002b05047291 */ /* 0x000fe4000f8e18ff */
[----:B------:R-:W-:Y:S02]  /*d800*/  UIADD3 UR5, UPT, UPT, UR5, 0x1, URZ ;  /* 0x0000000105057890 */ /* 0x000fe4000fffe0ff */
[----:B------:R-:W-:Y:S02]  /*d810*/  UIADD3 UR4, UPT, UPT, UR4, 0x1b0, URZ ;  /* 0x000001b004047890 */ /* 0x000fe4000fffe0ff */
[----:B------:R-:W-:Y:S02]  /*d820*/  UISETP.NE.AND UP0, UPT, UR5, 0x4, UPT ;  /* 0x000000040500788c */ /* 0x000fe4000bf05270 */
[----:B------:R-:W-:Y:S02]  /*d830*/  UPRMT UR4, UR52, 0x654, UR4 ;  /* 0x0000065434047896 */ /* 0x000fe40008000004 */
[----:B------:R-:W-:Y:S07]  /*d840*/  USEL UR53, UR5, URZ, UP0 ;  /* 0x000000ff05357287 */ /* 0x000fee0008000000 */
[----:B------:R-:W-:Y:S01]  /*d850*/  SYNCS.ARRIVE.TRANS64.RED.A1T0 RZ, [UR4], RZ ;  /* 0x000000ffffff79a7 */ /* 0x000fe20008100404 */
[----:B------:R-:W-:Y:S01]  /*d860*/  BSSY B0, `(.L_x_198) ;  /* 0x0000005000007945 */ /* 0x000fe20003800000 */
[----:B------:R-:W2:Y:S03]  /*d870*/  SYNCS.PHASECHK.TRANS64.TRYWAIT P1, [UR43+0x1a8], R3 ;  /* 0x0001a803ff0075a7 */ /* 0x000ea6000802112b */
[----:B--2---:R-:W-:Y:S05]  /*d880*/  @P1 BRA `(.L_x_199) ;  /* 0x0000000000081947 */ /* 0x004fea0003800000 */
[----:B------:R-:W2:Y:S02]  /*d890*/  SYNCS.PHASECHK.TRANS64.TRYWAIT P1, [UR43+0x1a8], R3 ;  /* 0x0001a803ff0075a7 */ /* 0x000ea4000802112b */
[----:B--2---:R-:W-:Y:S05]  /*d8a0*/  @!P1 BRA `(.L_x_200) ;  /* 0x0000004c00349947 */ /* 0x004fea0003800000 */
.L_x_199:
[----:B------:R-:W-:Y:S05]  /*d8b0*/  BSYNC B0 ;  /* 0x0000000000007941 */ /* 0x000fea0003800000 */
.L_x_198:
        /* <DEDUP_REMOVED lines=34> */
.L_x_202:
        /* <DEDUP_REMOVED lines=23> */
.L_x_203:
[----:B------:R-:W-:Y:S05]  /*dc50*/  WARPSYNC.ALL ;  /* 0x0000000000007948 */ /* 0x000fea0003800000 */
[----:B------:R-:W-:Y:S11]  /*dc60*/  R2UR UR4, R36 ;  /* 0x00000000240472ca */ /* 0x000ff600000e0000 */
[----:B------:R-:W-:Y:S02]  /*dc70*/  @!UPT UIADD3 URZ, UPT, UPT, URZ, URZ, URZ ;  /* 0x000000fffffff290 */ /* 0x000fe4000fffe0ff */
[----:B------:R-:W2:Y:S02]  /*dc80*/  LDTM.16dp256bit.x2 R4, tmem[UR4+0x100030] ;  /* 0x10003004000479ee */ /* 0x000ea400080a0000 */
[----:B--2---:R-:W-:Y:S01]  /*dc90*/  NOP ;  /* 0x0000000000007918 */ /* 0x004fe20000000000 */
.L_x_201:
[--C-:B-1----:R-:W-:Y:S01]  /*dca0*/  HADD2.F32 R18, -RZ, R32.reuse.H0_H0 ;  /* 0x20000020ff127230 */ /* 0x102fe20000004100 */
[----:B------:R-:W-:Y:S01]  /*dcb0*/  ISETP.GE.AND P0, PT, R69, 0x1, PT ;  /* 0x000000014500780c */ /* 0x000fe20003f06270 */
[-C--:B--2---:R-:W-:Y:S01]  /*dcc0*/  FMUL R0, R24, R17.reuse ;  /* 0x0000001118007220 */ /* 0x084fe20000400000 */
[----:B------:R-:W-:Y:S01]  /*dcd0*/  HADD2.F32 R21, -RZ, R32.H1_H1 ;  /* 0x30000020ff157230 */ /* 0x000fe20000004100 */
[----:B------:R-:W-:Y:S01]  /*dce0*/  ISETP.NE.AND P2, PT, R70, RZ, PT ;  /* 0x000000ff4600720c */ /* 0x000fe20003f45270 */
[-C--:B------:R-:W-:Y:S01]  /*dcf0*/  FMUL R2, R25, R17.reuse ;  /* 0x0000001119027220 */ /* 0x080fe20000400000 */
[--C-:B------:R-:W-:Y:S02]  /*dd00*/  HADD2.F32 R20, -RZ, R33.reuse.H0_H0 ;  /* 0x20000021ff147230 */ /* 0x100fe40000004100 */
[C---:B------:R-:W-:Y:S01]  /*dd10*/  FFMA R0, R19.reuse, R18, R0 ;  /* 0x0000001213007223 */ /* 0x040fe20000000000 */
[----:B------:R-:W-:Y:S01]  /*dd20*/  FMUL R3, R26, R17 ;  /* 0x000000111a037220 */ /* 0x000fe20000400000 */
[----:B------:R-:W-:Y:S02]  /*dd30*/  HADD2.F32 R23, -RZ, R33.H1_H1 ;  /* 0x30000021ff177230 */ /* 0x000fe40000004100 */
[----:B------:R-:W-:Y:S01]  /*dd40*/  FFMA R2, R19, R21, R2 ;  /* 0x0000001513027223 */ /* 0x000fe20000000002 */
[----:B------:R-:W-:Y:S01]  /*dd50*/  FMUL R12, R27, R17 ;  /* 0x000000111b0c7220 */ /* 0x000fe20000400000 */
[----:B------:R-:W-:Y:S02]  /*dd60*/  HADD2.F32 R22, -RZ, R34.H0_H0 ;  /* 0x20000022ff167230 */ /* 0x000fe40000004100 */
[C---:B------:R-:W-:Y:S01]  /*dd70*/  FFMA R3, R19.reuse, R20, R3 ;  /* 0x0000001413037223 */ /* 0x040fe20000000003 */
[----:B------:R-:W-:Y:S01]  /*dd80*/  @P0 IADD3 R68, PT, PT, R68, 0x280, RZ ;  /* 0x0000028044440810 */ /* 0x000fe20007ffe0ff */
[----:B------:R-:W-:Y:S05]  /*dd90*/  @P0 WARPSYNC.ALL ;  /* 0x0000000000000948 */ /* 0x000fea0003800000 */
[----:B------:R-:W-:Y:S01]  /*dda0*/  @P0 LOP3.LUT R68, R68, 0xfefffff8, RZ, 0xc0, !PT ;  /* 0xfefffff844440812 */ /* 0x000fe200078ec0ff */
[----:B------:R-:W-:Y:S01]  /*ddb0*/  @P0 NOP ;  /* 0x0000000000000918 */ /* 0x000fe20000000000 */
[----:B------:R-:W-:Y:S01]  /*ddc0*/  F2FP.F16.F32.PACK_AB R72, R2, R0 ;  /* 0x000000000248723e */ /* 0x000fe200000000ff */
[----:B------:R-:W-:Y:S01]  /*ddd0*/  FFMA R12, R19, R23, R12 ;  /* 0x00000017130c7223 */ /* 0x000fe2000000000c */
[----:B------:R1:W-:Y:S06]  /*dde0*/  @P0 SYNCS.ARRIVE.TRANS64.RED.A1T0 RZ, [R68+URZ], RZ ;  /* 0x000000ff44ff09a7 */ /* 0x0003ec00081004ff */
[----:B------:R-:W-:Y:S05]  /*ddf0*/  WARPSYNC.ALL ;  /* 0x0000000000007948 */ /* 0x000fea0003800000 */
[----:B------:R-:W-:Y:S01]  /*de00*/  F2FP.F16.F32.PACK_AB R73, R12, R3 ;  /* 0x000000030c49723e */ /* 0x000fe200000000ff */
[-C--:B------:R-:W-:Y:S01]  /*de10*/  FMUL R13, R28, R17.reuse ;  /* 0x000000111c0d7220 */ /* 0x080fe20000400000 */
[----:B------:R-:W-:Y:S02]  /*de20*/  HADD2.F32 R33, -RZ, R34.H1_H1 ;  /* 0x30000022ff217230 */ /* 0x000fe40000004100 */
[----:B------:R-:W-:Y:S01]  /*de30*/  FMUL R14, R29, R17 ;  /* 0x000000111d0e7220 */ /* 0x000fe20000400000 */
[----:B------:R-:W-:-:S02]  /*de40*/  HADD2.F32 R32, -RZ, R35.H0_H0 ;  /* 0x20000023ff207230 */ /* 0x000fc40000004100 */
[C---:B------:R-:W-:Y:S01]  /*de50*/  FFMA R13, R19.reuse, R22, R13 ;  /* 0x00000016130d7223 */ /* 0x040fe2000000000d */
[----:B------:R-:W-:Y:S01]  /*de60*/  FMUL R15, R30, R17 ;  /* 0x000000111e0f7220 */ /* 0x000fe20000400000 */
[----:B------:R-:W-:Y:S02]  /*de70*/  HADD2.F32 R35, -RZ, R35.H1_H1 ;  /* 0x30000023ff237230 */ /* 0x000fe40000004100 */
[----:B------:R-:W-:Y:S01]  /*de80*/  FFMA R14, R19, R33, R14 ;  /* 0x00000021130e7223 */ /* 0x000fe2000000000e */
[-C--:B------:R-:W-:Y:S01]  /*de90*/  FMUL R16, R31, R17.reuse ;  /* 0x000000111f107220 */ /* 0x080fe20000400000 */
[--C-:B------:R-:W-:Y:S02]  /*dea0*/  HADD2.F32 R21, -RZ, R40.reuse.H0_H0 ;  /* 0x20000028ff157230 */ /* 0x100fe40000004100 */
        /* <DEDUP_REMOVED lines=8> */
[----:B------:R-:W-:Y:S01]  /*df30*/  FMUL R7, R7, R17 ;  /* 0x0000001107077220 */ /* 0x000fe20000400000 */
[--C-:B------:R-:W-:Y:S02]  /*df40*/  HADD2.F32 R39, -RZ, R42.reuse.H0_H0 ;  /* 0x2000002aff277230 */ /* 0x100fe40000004100 */
[----:B------:R-:W-:Y:S01]  /*df50*/  FFMA R4, R19, R21, R4 ;  /* 0x0000001513047223 */ /* 0x000fe20000000004 */
[----:B------:R-:W-:Y:S01]  /*df60*/  FMUL R8, R8, R17 ;  /* 0x0000001108087220 */ /* 0x000fe20000400000 */
[----:B------:R-:W-:-:S02]  /*df70*/  HADD2.F32 R36, -RZ, R42.H1_H1 ;  /* 0x3000002aff247230 */ /* 0x000fc40000004100 */
[----:B------:R-:W-:Y:S01]  /*df80*/  FFMA R5, R19, R18, R5 ;  /* 0x0000001213057223 */ /* 0x000fe20000000005 */
[----:B------:R-:W-:Y:S01]  /*df90*/  FMUL R9, R9, R17 ;  /* 0x0000001109097220 */ /* 0x000fe20000400000 */
[--C-:B------:R-:W-:Y:S02]  /*dfa0*/  HADD2.F32 R41, -RZ, R43.reuse.H0_H0 ;  /* 0x2000002bff297230 */ /* 0x100fe40000004100 */
[C---:B------:R-:W-:Y:S01]  /*dfb0*/  FFMA R6, R19.reuse, R37, R6 ;  /* 0x0000002513067223 */ /* 0x040fe20000000006 */
        /* <DEDUP_REMOVED lines=10> */
[----:B------:R-:W-:-:S02]  /*e060*/  F2FP.F16.F32.PACK_AB R75, R16, R15 ;  /* 0x0000000f104b723e */ /* 0x000fc400000000ff */
[----:B-1----:R-:W-:Y:S02]  /*e070*/  F2FP.F16.F32.PACK_AB R68, R5, R4 ;  /* 0x000000040544723e */ /* 0x002fe400000000ff */
[----:B------:R-:W-:Y:S01]  /*e080*/  F2FP.F16.F32.PACK_AB R69, R7, R6 ;  /* 0x000000060745723e */ /* 0x000fe200000000ff */
[----:B------:R1:W-:Y:S01]  /*e090*/  STSM.16.MT88.4 [R56+0x4000], R72 ;  /* 0x0040004838007844 */ /* 0x0003e20000004200 */
[----:B------:R-:W-:Y:S02]  /*e0a0*/  F2FP.F16.F32.PACK_AB R70, R9, R8 ;  /* 0x000000080946723e */ /* 0x000fe400000000ff */
[----:B------:R-:W-:Y:S02]  /*e0b0*/  F2FP.F16.F32.PACK_AB R71, R11, R10 ;  /* 0x0000000a0b47723e */ /* 0x000fe400000000ff */
[----:B------:R-:W-:-:S03]  /*e0c0*/  @P0 IADD3 R76, PT, PT, R60, 0x1, RZ ;  /* 0x000000013c4c0810 */ /* 0x000fc60007ffe0ff */
[----:B------:R1:W-:Y:S01]  /*e0d0*/  STSM.16.MT88.4 [R55+0x3000], R68 ;  /* 0x0030004437007844 */ /* 0x0003e20000004200 */
[----:B------:R-:W-:Y:S01]  /*e0e0*/  @P0 ISETP.NE.AND P1, PT, R76, 0x4, PT ;  /* 0x000000044c00080c */ /* 0x000fe20003f25270 */
[----:B------:R-:W-:Y:S01]  /*e0f0*/  @!PT LDS RZ, [RZ] ;  /* 0x00000000fffff984 */ /* 0x000fe20000000800 */
[----:B------:R-:W-:Y:S01]  /*e100*/  @!PT LDS RZ, [RZ] ;  /* 0x00000000fffff984 */ /* 0x000fe20000000800 */
[----:B------:R-:W-:Y:S01]  /*e110*/  @!PT LDS RZ, [RZ] ;  /* 0x00000000fffff984 */ /* 0x000fe20000000800 */
[----:B------:R-:W-:Y:S01]  /*e120*/  @!PT LDS RZ, [RZ] ;  /* 0x00000000fffff984 */ /* 0x000fe20000000800 */
[----:B------:R2:W-:Y:S06]  /*e130*/  MEMBAR.ALL.CTA ;  /* 0x0000000000007992 */ /* 0x0005ec0000008000 */
[----:B--2---:R-:W2:Y:S01]  /*e140*/  FENCE.VIEW.ASYNC.S ;  /* 0x00000000000073c6 */ /* 0x004ea20000000000 */
[----:B------:R-:W-:Y:S01]  /*e150*/  @P0 SEL R77, RZ, 0x1, P1 ;  /* 0x00000001ff4d0807 */ /* 0x000fe20000800000 */
        /* <DEDUP_REMOVED lines=9> */
[----:B------:R2:W-:Y:S02]  /*e1f0*/  UTMASTG.2D [UR4], [UR56] ;  /* 0x00000004380073b5 */ /* 0x0005e40008008000 */
[----:B--2---:R0:W-:Y:S02]  /*e200*/  UTMACMDFLUSH ;  /* 0x00000000000079b7 */ /* 0x0041e40000000000 */
.L_x_205:
[----:B------:R-:W-:Y:S05]  /*e210*/  BSYNC.RECONVERGENT B0 ;  /* 0x0000000000007941 */ /* 0x000fea0003800200 */
.L_x_204:
[----:B------:R-:W-:Y:S01]  /*e220*/  @P0 SEL R60, R76, RZ, P1 ;  /* 0x000000ff4c3c0207 */ /* 0x000fe20000800000 */
[----:B------:R-:W-:Y:S01]  /*e230*/  BSSY.RECONVERGENT B0, `(.L_x_206) ;  /* 0x0000004000007945 */ /* 0x000fe20003800200 */
[----:B------:R-:W-:Y:S03]  /*e240*/  @P0 LOP3.LUT R58, R58, R77, RZ, 0x3c, !PT ;  /* 0x0000004d3a3a0212 */ /* 0x000fe600078e3cff */
[----:B------:R-:W-:Y:S05]  /*e250*/  @!P2 BRA `(.L_x_207) ;  /* 0x000000000004a947 */ /* 0x000fea0003800000 */
[----:B------:R-:W-:Y:S04]  /*e260*/  DEPBAR.LE SB0, 0x1 ;  /* 0x000080400000791a */ /* 0x000fe80000000000 */
.L_x_207:
[----:B------:R-:W-:Y:S05]  /*e270*/  BSYNC.RECONVERGENT B0 ;  /* 0x0000000000007941 */ /* 0x000fea0003800200 */
.L_x_206:
[----:B------:R-:W-:Y:S01]  /*e280*/  UISETP.NE.AND UP1, UPT, UR54, -0x4, UPT ;  /* 0xfffffffc3600788c */ /* 0x000fe2000bf25270 */
[----:B------:R-:W-:Y:S01]  /*e290*/  BAR.SYNC.DEFER_BLOCKING 0x1, 0x80 ;  /* 0x0042000000007b1d */ /* 0x000fe20000010000 */
[----:B------:R-:W-:Y:S01]  /*e2a0*/  UISETP.NE.AND UP0, UPT, UR55, 0x8, UPT ;  /* 0x000000083700788c */ /* 0x000fe2000bf05270 */
[----:B------:R-:W-:Y:S01]  /*e2b0*/  R2UR UR18, R54 ;  /* 0x00000000361272ca */ /* 0x000fe200000e0000 */
[----:B------:R-:W-:Y:S01]  /*e2c0*/  UIADD3 UR54, UPT, UPT, UR54, 0x4, URZ ;  /* 0x0000000436367890 */ /* 0x000fe2000fffe0ff */
[----:B------:R-:W-:Y:S01]  /*e2d0*/  R2UR UR19, R53 ;  /* 0x00000000351372ca */ /* 0x000fe200000e0000 */
[----:B------:R-:W-:Y:S01]  /*e2e0*/  USEL UR6, URZ, 0x1, UP0 ;  /* 0x00000001ff067887 */ /* 0x000fe20008000000 */
[----:B------:R-:W-:Y:S01]  /*e2f0*/  PLOP3.LUT P0, PT, PT, PT, UP1, 0x80, 0x8 ;  /* 0x000000000008781c */ /* 0x000fe20003f0f018 */
[----:B------:R-:W-:Y:S01]  /*e300*/  USEL UR5, UR55, URZ, UP0 ;  /* 0x000000ff37057287 */ /* 0x000fe20008000000 */
[----:B------:R-:W-:Y:S01]  /*e310*/  PLOP3.LUT P2, PT, PT, PT, PT, 0x8, 0x80 ;  /* 0x000000000080781c */ /* 0x000fe20003f4e170 */
[----:B------:R-:W-:Y:S01]  /*e320*/  IMAD.MOV.U32 R23, RZ, RZ, R52 ;  /* 0x000000ffff177224 */ /* 0x000fe200078e0034 */
[----:B------:R-:W-:Y:S01]  /*e330*/  @UP1 ULEA UR4, UR53, UR43, 0x3 ;  /* 0x0000002b35041291 */ /* 0x000fe2000f8e18ff */
[----:B------:R-:W-:Y:S03]  /*e340*/  LOP3.LUT R57, R57, UR6, RZ, 0x3c, !PT ;  /* 0x0000000639397c12 */ /* 0x000fe6000f8e3cff */
[----:B------:R-:W-:Y:S04]  /*e350*/  @UP1 UIADD3 UR4, UPT, UPT, UR4, 0x1b0, URZ ;  /* 0x000001b004041890 */ /* 0x000fe8000fffe0ff */
[----:B------:R-:W-:Y:S09]  /*e360*/  @UP1 UPRMT UR4, UR52, 0x654, UR4 ;  /* 0x0000065434041896 */ /* 0x000ff20008000004 */
[----:B------:R-:W-:Y:S01]  /*e370*/  @P0 SYNCS.ARRIVE.TRANS64.RED.A1T0 RZ, [UR4], RZ ;  /* 0x000000ffffff09a7 */ /* 0x000fe20008100404 */
[----:B------:R-:W-:Y:S01]  /*e380*/  @UP1 UIADD3 UR4, UPT, UPT, UR53, 0x1, URZ ;  /* 0x0000000135041890 */ /* 0x000fe2000fffe0ff */
[----:B------:R-:W-:Y:S03]  /*e390*/  ISETP.NE.AND P0, PT, R51, RZ, PT ;  /* 0x000000ff3300720c */ /* 0x000fe60003f05270 */
[----:B------:R-:W-:Y:S04]  /*e3a0*/  @UP1 UISETP.NE.AND UP0, UPT, UR4, 0x4, UPT ;  /* 0x000000040400188c */ /* 0x000fe8000bf05270 */
[----:B------:R-:W-:Y:S06]  /*e3b0*/  @UP1 USEL UR53, UR4, URZ, UP0 ;  /* 0x000000ff04351287 */ /* 0x000fec0008000000 */
[----:B------:R-:W-:Y:S06]  /*e3c0*/  @P0 BRA `(.L_x_208) ;  /* 0xffffffc800500947 */ /* 0x000fec000383ffff */
[----:B------:R-:W-:Y:S01]  /*e3d0*/  ULEA UR4, UR53, UR43, 0x3 ;  /* 0x0000002b35047291 */ /* 0x000fe2000f8e18ff */
[----:B------:R-:W-:-:S04]  /*e3e0*/  DEPBAR.LE SB0, 0x0 ;  /* 0x000080000000791a */ /* 0x000fc80000000000 */
[----:B------:R-:W-:-:S04]  /*e3f0*/  UIADD3 UR4, UPT, UPT, UR4, 0x1b0, URZ ;  /* 0x000001b004047890 */ /* 0x000fc8000fffe0ff */
[----:B------:R-:W-:-:S09]  /*e400*/  UPRMT UR4, UR52, 0x654, UR4 ;  /* 0x0000065434047896 */ /* 0x000fd20008000004 */
[----:B------:R-:W-:Y:S01]  /*e410*/  SYNCS.ARRIVE.TRANS64.RED.A1T0 RZ, [UR4], RZ ;  /* 0x000000ffffff79a7 */ /* 0x000fe20008100404 */
[----:B------:R-:W-:Y:S05]  /*e420*/  EXIT ;  /* 0x000000000000794d */ /* 0x000fea0003800000 */
.L_x_152:
[----:B------:R-:W-:-:S08]  /*e430*/  NOP ;  /* 0x0000000000007918 */ /* 0x000fd00000000000 */
[----:B----45:R-:W-:-:S00]  /*e440*/  USETMAXREG.DEALLOC.CTAPOOL 0x88 ;  /* 0x00000088000079c8 */ /* 0x030fc000080e0500 */
[----:B------:R-:W-:Y:S05]  /*e450*/  EXIT ;  /* 0x000000000000794d */ /* 0x000fea0003800000 */
.L_x_367:
[----:B------:R-:W-:-:S08]  /*e460*/  NOP ;  /* 0x0000000000007918 */ /* 0x000fd00000000000 */
[----:B----45:R-:W1:-:S00]  /*e470*/  USETMAXREG.DEALLOC.CTAPOOL 0x88 ;  /* 0x00000088000079c8 */ /* 0x030e4000080e0500 */
[----:B-1----:R-:W1:Y:S01]  /*e480*/  SHFL.IDX PT, R48, R48, RZ, 0x1f ;  /* 0x00001fff30307589 */ /* 0x002e6200000e0000 */
[----:B------:R-:W2:Y:S05]  /*e490*/  LDCU UR18, c[0x0][0xc1c] ;  /* 0x00018380ff1277ac */ /* 0x000eaa0008000800 */
[----:B------:R-:W3:Y:S01]  /*e4a0*/  LDC.64 R8, c[0x0][0x900] ;  /* 0x00024000ff087b82 */ /* 0x000ee20000000a00 */
[----:B------:R-:W-:Y:S01]  /*e4b0*/  BSSY.RECONVERGENT B0, `(.L_x_209) ;  /* 0x000003f000007945 */ /* 0x000fe20003800200 */
[----:B------:R-:W-:Y:S01]  /*e4c0*/  ELECT P0, URZ, PT ;  /* 0x0000000000ff782f */ /* 0x000fe20003800000 */
[----:B------:R-:W-:Y:S02]  /*e4d0*/  UMOV UR4, 0x400 ;  /* 0x0000040000047882 */ /* 0x000fe40000000000 */
[----:B------:R-:W-:-:S03]  /*e4e0*/  ULEA UR4, UR5, UR4, 0x18 ;  /* 0x0000000405047291 */ /* 0x000fc6000f8ec0ff */
[----:B------:R-:W4:Y:S08]  /*e4f0*/  LDC.64 R10, c[0x0][0x908] ;  /* 0x00024200ff0a7b82 */ /* 0x000f300000000a00 */
[----:B------:R-:W3:Y:S01]  /*e500*/  LDC.64 R4, c[0x0][0x910] ;  /* 0x00024400ff047b82 */ /* 0x000ee20000000a00 */
[----:B--2---:R-:W-:Y:S01]  /*e510*/  UIADD3 UR18, UPT, UPT, UR28, UR18, URZ ;  /* 0x000000121c127290 */ /* 0x004fe2000fffe0ff */
[----:B-1----:R-:W-:-:S06]  /*e520*/  R2UR UR7, R48 ;  /* 0x00000000300772ca */ /* 0x002fcc00000e0000 */
[----:B------:R-:W1:Y:S08]  /*e530*/  LDC.64 R6, c[0x0][0x918] ;  /* 0x00024600ff067b82 */ /* 0x000e700000000a00 */
[----:B------:R-:W2:Y:S01]  /*e540*/  LDC.64 R64, c[0x0][0x920] ;  /* 0x00024800ff407b82 */ /* 0x000ea20000000a00 */
[----:B------:R-:W-:Y:S02]  /*e550*/  USHF.R.U32.HI UR6, URZ, 0x3, UR7 ;  /* 0x00000003ff067899 */ /* 0x000fe40008011607 */
[----:B------:R-:W-:-:S02]  /*e560*/  ULEA UR20, UR7, UR4, 0x9 ;  /* 0x0000000407147291 */ /* 0x000fc4000f8e48ff */
[----:B------:R-:W-:-:S06]  /*e570*/  ULOP3.LUT UR6, UR6, 0x1, URZ, 0xc0, !UPT ;  /* 0x0000000106067892 */ /* 0x000fcc000f8ec0ff */
[----:B------:R-:W-:Y:S01]  /*e580*/  IMAD.U32 R0, RZ, RZ, UR6 ;  /* 0x00000006ff007e24 */ /* 0x000fe2000f8e00ff */
[----:B------:R-:W-:Y:S06]  /*e590*/  @!P0 BRA `(.L_x_210) ;  /* 0x0000000000c08947 */ /* 0x000fec0003800000 */
[----:B------:R-:W5:Y:S08]  /*e5a0*/  LDC.64 R20, c[0x0][0x400] ;  /* 0x00010000ff147b82 */ /* 0x000f700000000a00 */
[----:B------:R-:W5:Y:S08]  /*e5b0*/  LDC.64 R22, c[0x0][0x408] ;  /* 0x00010200ff167b82 */ /* 0x000f700000000a00 */
[----:B------:R-:W4:Y:S08]  /*e5c0*/  LDC.64 R16, c[0x0][0x410] ;  /* 0x00010400ff107b82 */ /* 0x000f300000000a00 */
[----:B------:R-:W4:Y:S08]  /*e5d0*/  LDC.64 R18, c[0x0][0x418] ;  /* 0x00010600ff127b82 */ /* 0x000f300000000a00 */
[----:B------:R-:W3:Y:S01]  /*e5e0*/  LDC.64 R12, c[0x0][0x420] ;  /* 0x00010800ff0c7b82 */ /* 0x000ee20000000a00 */
[----:B-----5:R5:W-:Y:S07]  /*e5f0*/  STS.128 [UR20+-0x800], R20 ;  /* 0xfff80014ff007988 */ /* 0x020bee0008000c14 */
[----:B------:R-:W3:Y:S01]  /*e600*/  LDC.64 R14, c[0x0][0x428] ;  /* 0x00010a00ff0e7b82 */ /* 0x000ee20000000a00 */
[----:B----4-:R4:W-:Y:S07]  /*e610*/  STS.128 [UR20+-0x7f0], R16 ;  /* 0xfff81010ff007988 */ /* 0x0109ee0008000c14 */
[----:B------:R-:W1:Y:S08]  /*e620*/  LDC.64 R60, c[0x0][0x430] ;  /* 0x00010c00ff3c7b82 */ /* 0x000e700000000a00 */
[----:B------:R-:W1:Y:S01]  /*e630*/  LDC.64 R62, c[0x0][0x438] ;  /* 0x00010e00ff3e7b82 */ /* 0x000e620000000a00 */
[----:B---3--:R3:W-:Y:S07]  /*e640*/  STS.128 [UR20+-0x7e0], R12 ;  /* 0xfff8200cff007988 */ /* 0x0087ee0008000c14 */
[----:B------:R-:W2:Y:S08]  /*e650*/  LDC.64 R56, c[0x0][0x440] ;  /* 0x00011000ff387b82 */ /* 0x000eb00000000a00 */
[----:B------:R-:W2:Y:S08]  /*e660*/  LDC.64 R58, c[0x0][0x448] ;  /* 0x00011200ff3a7b82 */ /* 0x000eb00000000a00 */
[----:B------:R-:W5:Y:S01]  /*e670*/  LDC.64 R52, c[0x0][0x450] ;  /* 0x00011400ff347b82 */ /* 0x000f620000000a00 */
[----:B-1----:R1:W-:Y:S07]  /*e680*/  STS.128 [UR20+-0x7d0], R60 ;  /* 0xfff8303cff007988 */ /* 0x0023ee0008000c14 */
[----:B------:R-:W5:Y:S08]  /*e690*/  LDC.64 R54, c[0x0][0x458] ;  /* 0x00011600ff367b82 */ /* 0x000f700000000a00 */
[----:B------:R-:W4:Y:S01]  /*e6a0*/  LDC.64 R48, c[0x0][0x460] ;  /* 0x00011800ff307b82 */ /* 0x000f220000000a00 */
[----:B--2---:R1:W-:Y:S07]  /*e6b0*/  STS.128 [UR20+-0x7c0], R56 ;  /* 0xfff84038ff007988 */ /* 0x0043ee0008000c14 */
[----:B------:R-:W4:Y:S08]  /*e6c0*/  LDC.64 R50, c[0x0][0x468] ;  /* 0x00011a00ff327b82 */ /* 0x000f300000000a00 */
[----:B------:R-:W2:Y:S01]  /*e6d0*/  LDC.64 R44, c[0x0][0x470] ;  /* 0x00011c00ff2c7b82 */ /* 0x000ea20000000a00 */
[----:B-----5:R1:W-:Y:S07]  /*e6e0*/  STS.128 [UR20+-0x7b0], R52 ;  /* 0xfff85034ff007988 */ /* 0x0203ee0008000c14 */
[----:B------:R-:W2:Y:S08]  /*e6f0*/  LDC.64 R46, c[0x0][0x478] ;  /* 0x00011e00ff2e7b82 */ /* 0x000eb00000000a00 */
[----:B------:R-:W5:Y:S01]  /*e700*/  LDC.64 R40, c[0x0][0x500] ;  /* 0x00014000ff287b82 */ /* 0x000f620000000a00 */
[----:B----4-:R1:W-:Y:S07]  /*e710*/  STS.128 [UR20+-0x7a0], R48 ;  /* 0xfff86030ff007988 */ /* 0x0103ee0008000c14 */
        /* <DEDUP_REMOVED lines=19> */
[----:B---3--:R-:W3:Y:S01]  /*e850*/  LDC.64 R12, c[0x0][0x570] ;  /* 0x00015c00ff0c7b82 */ /* 0x008ee20000000a00 */
[----:B--2---:R1:W-:Y:S07]  /*e860*/  STS.128 [UR20+-0x730], R20 ;  /* 0xfff8d014ff007988 */ /* 0x0043ee0008000c14 */
[----:B------:R-:W3:Y:S01]  /*e870*/  LDC.64 R14, c[0x0][0x578] ;  /* 0x00015e00ff0e7b82 */ /* 0x000ee20000000a00 */
[----:B-----5:R1:W-:Y:S04]  /*e880*/  STS.128 [UR20+-0x720], R16 ;  /* 0xfff8e010ff007988 */ /* 0x0203e80008000c14 */
[----:B---3--:R1:W-:Y:S02]  /*e890*/  STS.128 [UR20+-0x710], R12 ;  /* 0xfff8f00cff007988 */ /* 0x0083e40008000c14 */
.L_x_210:
[----:B------:R-:W-:Y:S05]  /*e8a0*/  BSYNC.RECONVERGENT B0 ;  /* 0x0000000000007941 */ /* 0x000fea0003800200 */
.L_x_209:
[----:B-1----:R-:W1:Y:S01]  /*e8b0*/  LDC.64 R16, c[0x0][0x960] ;  /* 0x00025800ff107b82 */ /* 0x002e620000000a00 */
[----:B------:R-:W-:Y:S01]  /*e8c0*/  ELECT P1, URZ, PT ;  /* 0x0000000000ff782f */ /* 0x000fe20003820000 */
[----:B------:R-:W-:-:S06]  /*e8d0*/  NOP ;  /* 0x0000000000007918 */ /* 0x000fcc0000000000 */
[----:B------:R-:W1:Y:S01]  /*e8e0*/  LDC.64 R18, c[0x0][0x968] ;  /* 0x00025a00ff127b82 */ /* 0x000e620000000a00 */
[----:B------:R-:W-:Y:S01]  /*e8f0*/  ELECT P0, URZ, PT ;  /* 0x0000000000ff782f */ /* 0x000fe20003800000 */
[----:B------:R-:W-:Y:S02]  /*e900*/  ULOP3.LUT UR7, UR7, 0x7, URZ, 0xc0, !UPT ;  /* 0x0000000707077892 */ /* 0x000fe4000f8ec0ff */
[----:B------:R-:W-:Y:S02]  /*e910*/  UIMAD UR9, UR28, 0xe, URZ ;  /* 0x0000000e1c0978a4 */ /* 0x000fe4000f8e02ff */
[----:B---34-:R-:W-:Y:S01]  /*e920*/  @P1 STS.128 [UR20+-0x900], R8 ;  /* 0xfff70008ff001988 */ /* 0x018fe20008000c14 */
[----:B------:R-:W-:Y:S01]  /*e930*/  UIMAD UR19, UR18, 0xe, URZ ;  /* 0x0000000e121378a4 */ /* 0x000fe2000f8e02ff */
[----:B------:R-:W3:Y:S01]  /*e940*/  LDC.64 R12, c[0x0][0x970] ;  /* 0x00025c00ff0c7b82 */ /* 0x000ee20000000a00 */
[----:B------:R-:W-:Y:S01]  /*e950*/  UIADD3 UR23, UPT, UPT, UR20, -0x800, URZ ;  /* 0xfffff80014177890 */ /* 0x000fe2000fffe0ff */
[----:B------:R-:W-:Y:S01]  /*e960*/  @P1 STS.128 [UR20+-0x8f0], R4 ;  /* 0xfff71004ff001988 */ /* 0x000fe20008000c14 */
[----:B------:R-:W-:-:S02]  /*e970*/  UIADD3 UR22, UPT, UPT, UR20, -0x780, URZ ;  /* 0xfffff88014167890 */ /* 0x000fc4000fffe0ff */
[----:B------:R-:W-:Y:S02]  /*e980*/  UIADD3 UR21, UPT, UPT, UR20, -0x900, URZ ;  /* 0xfffff70014157890 */ /* 0x000fe4000fffe0ff */
[----:B------:R-:W-:Y:S01]  /*e990*/  UIMAD UR28, UR28, 0x23, URZ ;  /* 0x000000231c1c78a4 */ /* 0x000fe2000f8e02ff */
[----:B------:R-:W3:Y:S01]  /*e9a0*/  LDC.64 R14, c[0x0][0x978] ;  /* 0x00025e00ff0e7b82 */ /* 0x000ee20000000a00 */
[----:B------:R-:W4:Y:S01]  /*e9b0*/  LDCU.64 UR10, c[0x0][0xb18] ;  /* 0x00016300ff0a77ac */ /* 0x000f220008000a00 */
[----:B------:R-:W1:Y:S06]  /*e9c0*/  LDCU.64 UR12, c[0x0][0xb20] ;  /* 0x00016400ff0c77ac */ /* 0x000e6c0008000a00 */
[----:B------:R-:W2:Y:S01]  /*e9d0*/  LDC.64 R66, c[0x0][0x928] ;  /* 0x00024a00ff427b82 */ /* 0x000ea20000000a00 */
[----:B-1----:R1:W-:Y:S01]  /*e9e0*/  @P1 STS.128 [UR20+-0x8a0], R16 ;  /* 0xfff76010ff001988 */ /* 0x0023e20008000c14 */
[----:B------:R-:W1:Y:S01]  /*e9f0*/  LDCU.64 UR16, c[0x0][0x820] ;  /* 0x00010400ff1077ac */ /* 0x000e620008000a00 */
[----:B------:R-:W1:Y:S05]  /*ea00*/  LDCU.64 UR14, c[0x0][0xb00] ;  /* 0x00016000ff0e77ac */ /* 0x000e6a0008000a00 */
[----:B------:R-:W5:Y:S01]  /*ea10*/  LDC.64 R28, c[0x0][0x930] ;  /* 0x00024c00ff1c7b82 */ /* 0x000f620000000a00 */
[----:B------:R-:W-:Y:S01]  /*ea20*/  UIMAD UR18, UR18, 0x23, URZ ;  /* 0x00000023121278a4 */ /* 0x000fe2000f8e02ff */
[----:B------:R-:W-:-:S06]  /*ea30*/  UMOV UR8, UR7 ;  /* 0x0000000700087c82 */ /* 0x000fcc0008000000 */
[----:B------:R-:W5:Y:S01]  /*ea40*/  LDC.64 R30, c[0x0][0x938] ;  /* 0x00024e00ff1e7b82 */ /* 0x000f620000000a00 */
[----:B---3--:R3:W-:Y:S07]  /*ea50*/  @P1 STS.128 [UR20+-0x890], R12 ;  /* 0xfff7700cff001988 */ /* 0x0087ee0008000c14 */
[----:B------:R-:W4:Y:S01]  /*ea60*/  LDC.64 R24, c[0x0][0x940] ;  /* 0x00025000ff187b82 */ /* 0x000f220000000a00 */
[----:B--2---:R2:W-:Y:S01]  /*ea70*/  @P1 STS.128 [UR20+-0x8e0], R64 ;  /* 0xfff72040ff001988 */ /* 0x0045e20008000c14 */
[----:B-1----:R-:W-:-:S06]  /*ea80*/  LOP3.LUT R17, R0, 0x1, RZ, 0x3c, !PT ;  /* 0x0000000100117812 */ /* 0x002fcc00078e3cff */
[----:B------:R-:W4:Y:S08]  /*ea90*/  LDC.64 R26, c[0x0][0x948] ;  /* 0x00025200ff1a7b82 */ /* 0x000f300000000a00 */
[----:B------:R-:W1:Y:S01]  /*eaa0*/  LDC.64 R20, c[0x0][0x950] ;  /* 0x00025400ff147b82 */ /* 0x000e620000000a00 */
[----:B-----5:R2:W-:Y:S07]  /*eab0*/  @P1 STS.128 [UR20+-0x8d0], R28 ;  /* 0xfff7301cff001988 */ /* 0x0205ee0008000c14 */
[----:B------:R-:W1:Y:S08]  /*eac0*/  LDC.64 R22, c[0x0][0x958] ;  /* 0x00025600ff167b82 */ /* 0x000e700000000a00 */
[----:B------:R-:W5:Y:S01]  /*ead0*/  LDC.64 R52, c[0x0][0xa00] ;  /* 0x00028000ff347b82 */ /* 0x000f620000000a00 */
[----:B----4-:R2:W-:Y:S07]  /*eae0*/  @P1 STS.128 [UR20+-0x8c0], R24 ;  /* 0xfff74018ff001988 */ /* 0x0105ee0008000c14 */
[----:B------:R-:W5:Y:S08]  /*eaf0*/  LDC.64 R54, c[0x0][0xa08] ;  /* 0x00028200ff367b82 */ /* 0x000f700000000a00 */
[----:B------:R-:W4:Y:S01]  /*eb00*/  LDC.64 R48, c[0x0][0xa10] ;  /* 0x00028400ff307b82 */ /* 0x000f220000000a00 */
[----:B-1----:R2:W-:Y:S01]  /*eb10*/  @P1 STS.128 [UR20+-0x8b0], R20 ;  /* 0xfff75014ff001988 */ /* 0x0025e20008000c14 */
[----:B------:R-:W-:-:S06]  /*eb20*/  NOP ;  /* 0x0000000000007918 */ /* 0x000fcc0000000000 */
        /* <DEDUP_REMOVED lines=8> */
[----:B-1----:R2:W-:Y:S07]  /*ebb0*/  @P0 STS.128 [UR20+-0x860], R44 ;  /* 0xfff7a02cff000988 */ /* 0x0025ee0008000c14 */
        /* <DEDUP_REMOVED lines=12> */
[----:B---3--:R-:W3:Y:S08]  /*ec80*/  LDC.64 R12, c[0x0][0xb08] ;  /* 0x0002c200ff0c7b82 */ /* 0x008ef00000000a00 */
[----:B------:R-:W1:Y:S01]  /*ec90*/  LDC.64 R2, c[0x0][0xb10] ;  /* 0x0002c400ff027b82 */ /* 0x000e620000000a00 */
[----:B----4-:R2:W-:Y:S01]  /*eca0*/  @P0 STS.128 [UR20+-0x810], R4 ;  /* 0xfff7f004ff000988 */ /* 0x0105e20008000c14 */
[----:B------:R-:W-:Y:S01]  /*ecb0*/  UIADD3 UR20, UPT, UPT, UR20, -0x880, URZ ;  /* 0xfffff78014147890 */ /* 0x000fe2000fffe0ff */
[----:B------:R-:W-:-:S06]  /*ecc0*/  NOP ;  /* 0x0000000000007918 */ /* 0x000fcc0000000000 */
.L_x_224:
[----:B------:R-:W-:Y:S09]  /*ecd0*/  UISETP.NE.AND UP0, UPT, UR37, 0x1, UPT ;  /* 0x000000012500788c */ /* 0x000ff2000bf05270 */
[----:B----4-:R-:W-:Y:S05]  /*ece0*/  BRA.U UP0, `(.L_x_211) ;  /* 0x0000000100047547 */ /* 0x010fea000b800000 */
[----:B------:R-:W-:Y:S05]  /*ecf0*/  BPT.TRAP 0x1 ;  /* 0x000000040000795c */ /* 0x000fea0000300000 */
.L_x_211:
[----:B------:R-:W-:Y:S01]  /*ed00*/  ULEA UR24, UR7, UR4, 0x3 ;  /* 0x0000000407187291 */ /* 0x000fe2000f8e18ff */
[----:B--2---:R-:W-:Y:S08]  /*ed10*/  SHF.L.U32 R5, R17, 0x1f, RZ ;  /* 0x0000001f11057819 */ /* 0x004ff000000006ff */
[----:B------:R-:W2:Y:S02]  /*ed20*/  SYNCS.PHASECHK.TRANS64.TRYWAIT P0, [UR24+0x1e0], R5 ;  /* 0x0001e005ff0075a7 */ /* 0x000ea40008001118 */
[----:B--2---:R-:W-:Y:S05]  /*ed30*/  @!P0 BRA `(.L_x_212) ;  /* 0x0000003800288947 */ /* 0x004fea0003800000 */
.L_x_338:
[----:B------:R-:W-:Y:S09]  /*ed40*/  UIMAD UR6, UR7, 0x14, UR36 ;  /* 0x00000014070678a4 */ /* 0x000ff2000f8e0224 */
[----:B------:R-:W4:Y:S04]  /*ed50*/  LDS R10, [UR6+0x10] ;  /* 0x00001006ff0a7984 */ /* 0x000f280008000800 */
        /* <DEDUP_REMOVED lines=10> */
[----:B----4-:R-:W-:Y:S01]  /*ee00*/  PRMT R21, R10, 0x7632, R21 ;  /* 0x000076320a157816 */ /* 0x010fe20000000015 */
[----:B------:R-:W-:Y:S06]  /*ee10*/  BRA.U UP0, `(.L_x_213) ;  /* 0x0000000100047547 */ /* 0x000fec000b800000 */
[----:B------:R-:W-:Y:S05]  /*ee20*/  BPT.TRAP 0x1 ;  /* 0x000000040000795c */ /* 0x000fea0000300000 */
.L_x_213:
[----:B------:R-:W-:Y:S02]  /*ee30*/  UIADD3 UR6, UPT, UPT, UR24, 0x220, URZ ;  /* 0x0000022018067890 */ /* 0x000fe4000fffe0ff */
[----:B------:R-:W-:Y:S02]  /*ee40*/  UISETP.NE.AND UP0, UPT, UR37, 0x8, UPT ;  /* 0x000000082500788c */ /* 0x000fe4000bf05270 */
[----:B------:R-:W-:Y:S09]  /*ee50*/  UPRMT UR6, UR5, 0x654, UR6 ;  /* 0x0000065405067896 */ /* 0x000ff20008000006 */
[----:B-1----:R-:W-:Y:S01]  /*ee60*/  SYNCS.ARRIVE.TRANS64.RED.A1T0 RZ, [UR6], RZ ;  /* 0x000000ffffff79a7 */ /* 0x002fe20008100406 */
[----:B------:R-:W-:Y:S05]  /*ee70*/  BRA.U !UP0, `(.L_x_214) ;  /* 0x0000000108047547 */ /* 0x000fea000b800000 */
[----:B------:R-:W-:Y:S05]  /*ee80*/  BPT.TRAP 0x1 ;  /* 0x000000040000795c */ /* 0x000fea0000300000 */
.L_x_214:
[----:B------:R-:W-:Y:S01]  /*ee90*/  ULEA UR24, UR8, UR4, 0x3 ;  /* 0x0000000408187291 */ /* 0x000fe2000f8e18ff */
[----:B--2---:R-:W-:Y:S02]  /*eea0*/  SHF.L.U32 R5, R0, 0x1f, RZ ;  /* 0x0000001f00057819 */ /* 0x004fe400000006ff */
[----:B------:R-:W-:Y:S04]  /*eeb0*/  PRMT R4, R10, 0x9910, RZ ;  /* 0x000099100a047816 */ /* 0x000fe800000000ff */
[----:B------:R-:W-:Y:S02]  /*eec0*/  ISETP.NE.AND P0, PT, R4, RZ, PT ;  /* 0x000000ff0400720c */ /* 0x000fe40003f05270 */
[----:B------:R-:W1:Y:S02]  /*eed0*/  SYNCS.PHASECHK.TRANS64.TRYWAIT P1, [UR24+0x300], R5 ;  /* 0x00030005ff0075a7 */ /* 0x000e640008021118 */
[----:B------:R-:W-:Y:S01]  /*eee0*/  ISETP.EQ.OR P0, PT, R11, RZ, !P0 ;  /* 0x000000ff0b00720c */ /* 0x000fe20004702670 */
[----:B------:R-:W-:Y:S01]  /*eef0*/  @!UPT UIADD3 URZ, UPT, UPT, URZ, URZ, URZ ;  /* 0x000000fffffff290 */ /* 0x000fe2000fffe0ff */
[----:B-1----:R-:W-:Y:S11]  /*ef00*/  @!P1 BRA `(.L_x_215) ;  /* 0x0000003400cc9947 */ /* 0x002ff60003800000 */
.L_x_340:
[----:B------:R-:W-:Y:S05]  /*ef10*/  @P0 BRA `(.L_x_216) ;  /* 0x0000000c00cc0947 */ /* 0x000fea0003800000 */
[----:B------:R-:W-:Y:S01]  /*ef20*/  ELECT P0, URZ, PT ;  /* 0x0000000000ff782f */ /* 0x000fe20003800000 */
[----:B------:R-:W2:Y:S01]  /*ef30*/  LDC.64 R8, c[0x0][0x838] ;  /* 0x00020e00ff087b82 */ /* 0x000ea20000000a00 */
[----:B------:R-:W-:Y:S07]  /*ef40*/  BSSY.RECONVERGENT B0, `(.L_x_217) ;  /* 0x000009c000007945 */ /* 0x000fee0003800200 */
[----:B-1----:R-:W1:Y:S08]  /*ef50*/  LDC.64 R4, c[0x0][0x830] ;  /* 0x00020c00ff047b82 */ /* 0x002e700000000a00 */
[----:B------:R-:W4:Y:S08]  /*ef60*/  @P0 LDC.64 R32, c[0x0][0x828] ;  /* 0x00020a00ff200b82 */ /* 0x000f300000000a00 */
[----:B------:R-:W5:Y:S08]  /*ef70*/  @P0 LDC.64 R30, c[0x0][0x390] ;  /* 0x0000e400ff1e0b82 */ /* 0x000f700000000a00 */
[----:B------:R-:W3:Y:S02]  /*ef80*/  @P0 LDC.64 R6, c[0x0][0x840] ;  /* 0x00021000ff060b82 */ /* 0x000ee40000000a00 */
[C---:B---3--:R-:W-:Y:S04]  /*ef90*/  @P0 IMAD.WIDE R6, R14.reuse, 0x8, R6 ;  /* 0x000000080e060825 */ /* 0x048fe800078e0206 */
[C---:B----4-:R-:W-:Y:S01]  /*efa0*/  @P0 IMAD.WIDE R32, R14.reuse, 0x8, R32 ;  /* 0x000000080e200825 */ /* 0x050fe200078e0220 */
[----:B------:R-:W3:Y:S03]  /*efb0*/  @P0 LDG.E.64 R22, desc[UR50][R6.64] ;  /* 0x0000003206160981 */ /* 0x000ee6000c1e1b00 */
[C---:B--2---:R-:W-:Y:S02]  /*efc0*/  @P0 IMAD.WIDE R8, R14.reuse, 0x8, R8 ;  /* 0x000000080e080825 */ /* 0x044fe400078e0208 */
[----:B------:R-:W2:Y:S02]  /*efd0*/  @P0 LDG.E.64 R32, desc[UR50][R32.64] ;  /* 0x0000003220200981 */ /* 0x000ea4000c1e1b00 */
[C---:B-1----:R-:W-:Y:S02]  /*efe0*/  @P0 IMAD.WIDE R4, R14.reuse, 0x8, R4 ;  /* 0x000000080e040825 */ /* 0x042fe400078e0204 */
[----:B------:R-:W4:Y:S02]  /*eff0*/  @P0 LDG.E.64 R8, desc[UR50][R8.64] ;  /* 0x0000003208080981 */ /* 0x000f24000c1e1b00 */
[----:B-----5:R-:W-:Y:S02]  /*f000*/  @P0 IMAD.WIDE R30, R14, 0xc, R30 ;  /* 0x0000000c0e1e0825 */ /* 0x020fe400078e021e */
[----:B------:R-:W5:Y:S04]  /*f010*/  @P0 LDG.E.64 R26, desc[UR50][R4.64] ;  /* 0x00000032041a0981 */ /* 0x000f68000c1e1b00 */
[----:B------:R-:W5:Y:S04]  /*f020*/  @P0 LDG.E R20, desc[UR50][R30.64+0x4] ;  /* 0x000004321e140981 */ /* 0x000f68000c1e1900 */
[----:B------:R-:W5:Y:S04]  /*f030*/  @P0 LDG.E R5, desc[UR50][R30.64] ;  /* 0x000000321e050981 */ /* 0x000f68000c1e1900 */
[----:B------:R-:W5:Y:S01]  /*f040*/  @P0 LDG.E R4, desc[UR50][R30.64+0x8] ;  /* 0x000008321e040981 */ /* 0x000f62000c1e1900 */
[----:B---3--:R-:W-:Y:S03]  /*f050*/  @P0 LOP3.LUT R23, R23, 0x1fffffff, RZ, 0xc0, !PT ;  /* 0x1fffffff17170812 */ /* 0x008fe600078ec0ff */
[----:B--2---:R-:W-:Y:S04]  /*f060*/  @P0 STS.64 [UR23], R32 ;  /* 0x00000020ff000988 */ /* 0x004fe80008000a17 */
[----:B----4-:R-:W-:Y:S04]  /*f070*/  @P0 STS.64 [UR22], R8 ;  /* 0x00000008ff000988 */ /* 0x010fe80008000a16 */
[----:B------:R-:W1:Y:S01]  /*f080*/  @P0 LDS R7, [UR23+0x1c] ;  /* 0x00001c17ff070984 */ /* 0x000e620008000800 */
[----:B-----5:R-:W-:Y:S03]  /*f090*/  @P0 LOP3.LUT R25, R27, 0x1fffffff, RZ, 0xc0, !PT ;  /* 0x1fffffff1b190812 */ /* 0x020fe600078ec0ff */
[----:B------:R-:W-:Y:S01]  /*f0a0*/  @P0 STS [UR23+0x30], RZ ;  /* 0x000030ffff000988 */ /* 0x000fe20008000817 */
[--C-:B------:R-:W-:Y:S02]  /*f0b0*/  @P0 SHF.R.U32.HI R6, RZ, 0x4, R25.reuse ;  /* 0x00000004ff060819 */ /* 0x100fe40000011619 */
[----:B------:R-:W-:Y:S02]  /*f0c0*/  @P0 SHF.R.U64 R25, R26, 0x4, R25 ;  /* 0x000000041a190819 */ /* 0x000fe40000001219 */
[--C-:B------:R-:W-:Y:S02]  /*f0d0*/  @P0 SHF.R.U32.HI R26, RZ, 0x4, R23.reuse ;  /* 0x00000004ff1a0819 */ /* 0x100fe40000011617 */
[----:B------:R-:W-:Y:S01]  /*f0e0*/  @P0 SHF.R.U64 R23, R22, 0x4, R23 ;  /* 0x0000000416170819 */ /* 0x000fe20000001217 */
[----:B------:R2:W-:Y:S01]  /*f0f0*/  @P0 STS [UR23+0xc], R25 ;  /* 0x00000c19ff000988 */ /* 0x0005e20008000817 */
[----:B------:R-:W-:Y:S02]  /*f100*/  @P0 VIADD R5, R5, 0xffffffff ;  /* 0xffffffff05050836 */ /* 0x000fe40000000000 */
[----:B------:R-:W-:Y:S01]  /*f110*/  @P0 VIADD R4, R4, 0xffffffff ;  /* 0xffffffff04040836 */ /* 0x000fe20000000000 */
[----:B--2---:R-:W2:Y:S01]  /*f120*/  S2R R25, SR_LANEID ;  /* 0x0000000000197919 */ /* 0x004ea20000000000 */
[----:B-1----:R-:W-:Y:S01]  /*f130*/  @P0 LOP3.LUT R28, R7, 0xf, R6, 0xb8, !PT ;  /* 0x0000000f071c0812 */ /* 0x002fe200078eb806 */
[----:B------:R-:W-:Y:S04]  /*f140*/  IMAD.U32 R7, RZ, RZ, UR23 ;  /* 0x00000017ff077e24 */ /* 0x000fe8000f8e00ff */
[----:B------:R-:W-:Y:S01]  /*f150*/  @P0 STS [UR23+0x1c], R28 ;  /* 0x00001c1cff000988 */ /* 0x000fe20008000817 */
[----:B------:R-:W-:Y:S03]  /*f160*/  @P0 SHF.R.U64 R8, R7, 0x4, RZ ;  /* 0x0000000407080819 */ /* 0x000fe600000012ff */
[----:B------:R-:W1:Y:S04]  /*f170*/  @P0 LDS R6, [UR23+0x1c] ;  /* 0x00001c17ff060984 */ /* 0x000e680008000800 */
[----:B------:R-:W-:Y:S04]  /*f180*/  @P0 STS [UR23+0x10], R8 ;  /* 0x00001008ff000988 */ /* 0x000fe80008000817 */
[----:B------:R-:W-:Y:S01]  /*f190*/  @P0 STS [UR23+0x14], R8 ;  /* 0x00001408ff000988 */ /* 0x000fe20008000817 */
[----:B-1----:R-:W-:Y:S05]  /*f1a0*/  @P0 LOP3.LUT R27, R6, 0xf0, RZ, 0xb8, !PT ;  /* 0x000000f0061b0812 */ /* 0x002fea00078eb8ff */
[----:B------:R-:W-:Y:S04]  /*f1b0*/  @P0 STS [UR23+0x1c], R27 ;  /* 0x00001c1bff000988 */ /* 0x000fe80008000817 */
[----:B------:R-:W1:Y:S02]  /*f1c0*/  @P0 LDS R6, [UR23+0x1c] ;  /* 0x00001c17ff060984 */ /* 0x000e640008000800 */
[----:B-1----:R-:W-:Y:S02]  /*f1d0*/  @P0 LOP3.LUT R9, R6, 0xf00, RZ, 0xb8, !PT ;  /* 0x00000f0006090812 */ /* 0x002fe400078eb8ff */
[----:B------:R-:W-:Y:S03]  /*f1e0*/  CS2R R6, SRZ ;  /* 0x0000000000067805 */ /* 0x000fe6000001ff00 */
[----:B------:R-:W-:Y:S04]  /*f1f0*/  @P0 STS.64 [UR23+0x18], R8 ;  /* 0x00001808ff000988 */ /* 0x000fe80008000a17 */
[----:B------:R-:W1:Y:S04]  /*f200*/  @P0 LDS R24, [UR23+0x1c] ;  /* 0x00001c17ff180984 */ /* 0x000e680008000800 */
[----:B------:R3:W-:Y:S02]  /*f210*/  @P0 STS.128 [UR23+0x20], R4 ;  /* 0x00002004ff000988 */ /* 0x0007e40008000c17 */
[----:B---3--:R-:W-:Y:S05]  /*f220*/  IMAD.U32 R6, RZ, RZ, UR22 ;  /* 0x00000016ff067e24 */ /* 0x008fea000f8e00ff */
[----:B------:R-:W-:Y:S01]  /*f230*/  @P0 SHF.R.U64 R8, R6, 0x4, RZ ;  /* 0x0000000406080819 */ /* 0x000fe200000012ff */
[----:B------:R-:W-:Y:S01]  /*f240*/  IMAD.MOV.U32 R6, RZ, RZ, RZ ;  /* 0x000000ffff067224 */ /* 0x000fe200078e00ff */
[----:B-1----:R-:W-:Y:S05]  /*f250*/  @P0 LOP3.LUT R24, R24, 0xf000, RZ, 0xb8, !PT ;  /* 0x0000f00018180812 */ /* 0x002fea00078eb8ff */
[----:B------:R1:W-:Y:S04]  /*f260*/  @P0 STS [UR23+0x1c], R24 ;  /* 0x00001c18ff000988 */ /* 0x0003e80008000817 */
[----:B------:R-:W3:Y:S04]  /*f270*/  @P0 LDS R9, [UR22+0x1c] ;  /* 0x00001c16ff090984 */ /* 0x000ee80008000800 */
[----:B------:R-:W-:Y:S04]  /*f280*/  @P0 STS [UR22+0x10], R8 ;  /* 0x00001008ff000988 */ /* 0x000fe80008000816 */
[----:B------:R-:W-:Y:S04]  /*f290*/  @P0 STS [UR22+0x14], R8 ;  /* 0x00001408ff000988 */ /* 0x000fe80008000816 */
[----:B------:R-:W-:Y:S04]  /*f2a0*/  @P0 STS [UR22+0xc], R23 ;  /* 0x00000c17ff000988 */ /* 0x000fe80008000816 */
[----:B------:R-:W-:Y:S01]  /*f2b0*/  @P0 STS [UR22+0x30], RZ ;  /* 0x000030ffff000988 */ /* 0x000fe20008000816 */
[----:B-1----:R-:W-:Y:S02]  /*f2c0*/  PRMT R24, R10, 0x7732, RZ ;  /* 0x000077320a187816 */ /* 0x002fe400000000ff */
[----:B---3--:R-:W-:Y:S05]  /*f2d0*/  @P0 LOP3.LUT R27, R9, 0xf, R26, 0xb8, !PT ;  /* 0x0000000f091b0812 */ /* 0x008fea00078eb81a */
[----:B------:R1:W-:Y:S04]  /*f2e0*/  @P0 STS [UR22+0x1c], R27 ;  /* 0x00001c1bff000988 */ /* 0x0003e80008000816 */
[----:B------:R-:W3:Y:S01]  /*f2f0*/  @P0 LDS R26, [UR22+0x1c] ;  /* 0x00001c16ff1a0984 */ /* 0x000ee20008000800 */
[----:B-1----:R-:W-:Y:S01]  /*f300*/  IMAD R27, R24, 0xea0f, RZ ;  /* 0x0000ea0f181b7824 */ /* 0x002fe200078e02ff */
[----:B------:R-:W-:Y:S04]  /*f310*/  SHF.R.U32.HI R24, RZ, 0x1, R24 ;  /* 0x00000001ff187819 */ /* 0x000fe80000011618 */
[----:B------:R-:W-:Y:S04]  /*f320*/  SHF.R.U32.HI R27, RZ, 0x15, R27 ;  /* 0x00000015ff1b7819 */ /* 0x000fe8000001161b */
[----:B------:R-:W-:Y:S05]  /*f330*/  PRMT R27, R27, 0x9910, RZ ;  /* 0x000099101b1b7816 */ /* 0x000fea00000000ff */
[----:B------:R-:W-:Y:S04]  /*f340*/  IMAD R27, R27, 0x23, RZ ;  /* 0x000000231b1b7824 */ /* 0x000fe800078e02ff */
[----:B------:R-:W-:Y:S01]  /*f350*/  IMAD.MOV R27, RZ, RZ, -R27 ;  /* 0x000000ffff1b7224 */ /* 0x000fe200078e0a1b */
[----:B---3--:R-:W-:Y:S04]  /*f360*/  @P0 LOP3.LUT R28, R26, 0xf0, RZ, 0xb8, !PT ;  /* 0x000000f01a1c0812 */ /* 0x008fe800078eb8ff */
[----:B------:R-:W-:Y:S01]  /*f370*/  PRMT R22, R27, 0x7710, RZ ;  /* 0x000077101b167816 */ /* 0x000fe200000000ff */
[----:B------:R-:W-:Y:S04]  /*f380*/  @P0 STS [UR22+0x1c], R28 ;  /* 0x00001c1cff000988 */ /* 0x000fe80008000816 */
[----:B------:R-:W-:Y:S01]  /*f390*/  IMAD.IADD R22, R21, 0x1, R22 ;  /* 0x0000000115167824 */ /* 0x000fe200078e0216 */
[----:B------:R-:W1:Y:S04]  /*f3a0*/  @P0 LDS R5, [UR22+0x1c] ;  /* 0x00001c16ff050984 */ /* 0x000e680008000800 */
[----:B------:R-:W-:Y:S11]  /*f3b0*/  R2UR UR6, R22 ;  /* 0x00000000160672ca */ /* 0x000ff600000e0000 */
[----:B------:R-:W-:Y:S02]  /*f3c0*/  @!UPT UIADD3 URZ, UPT, UPT, URZ, URZ, URZ ;  /* 0x000000fffffff290 */ /* 0x000fe4000fffe0ff */
[----:B------:R-:W-:Y:S04]  /*f3d0*/  ULOP3.LUT UR6, UR6, 0xffff, URZ, 0xc0, !UPT ;  /* 0x0000ffff06067892 */ /* 0x000fe8000f8ec0ff */
[----:B------:R-:W-:Y:S02]  /*f3e0*/  UIADD3 UR25, UP1, UPT, UR28, UR6, URZ ;  /* 0x000000061c197290 */ /* 0x000fe4000ff3e0ff */
[----:B------:R-:W-:Y:S02]  /*f3f0*/  UIADD3 UR6, UP0, UPT, UR18, UR6, URZ ;  /* 0x0000000612067290 */ /* 0x000fe4000ff1e0ff */
[----:B------:R-:W-:Y:S02]  /*f400*/  UIADD3.X UR31, UPT, UPT, URZ, URZ, URZ, UP1, !UPT ;  /* 0x000000ffff1f7290 */ /* 0x000fe40008ffe4ff */
[----:B------:R-:W-:Y:S02]  /*f410*/  ULEA UR32, UP1, UR25, UR16, 0x7 ;  /* 0x0000001019207291 */ /* 0x000fe4000f8238ff */
[----:B------:R-:W-:Y:S02]  /*f420*/  UIADD3.X UR29, UPT, UPT, URZ, URZ, URZ, UP0, !UPT ;  /* 0x000000ffff1d7290 */ /* 0x000fe400087fe4ff */
[----:B------:R-:W-:Y:S02]  /*f430*/  ULEA UR30, UP0, UR6, UR16, 0x7 ;  /* 0x00000010061e7291 */ /* 0x000fe4000f8038ff */
[----:B------:R-:W-:Y:S02]  /*f440*/  ULEA.HI.X UR31, UR25, UR17, UR31, 0x7, UP1 ;  /* 0x00000011191f7291 */ /* 0x000fe400088f3c1f */
[----:B------:R-:W-:Y:S01]  /*f450*/  ULEA.HI.X UR29, UR6, UR17, UR29, 0x7, UP0 ;  /* 0x00000011061d7291 */ /* 0x000fe200080f3c1d */
[----:B-1----:R-:W-:Y:S01]  /*f460*/  @P0 LOP3.LUT R9, R5, 0xf00, RZ, 0xb8, !PT ;  /* 0x00000f0005090812 */ /* 0x002fe200078eb8ff */
[----:B------:R-:W-:Y:S02]  /*f470*/  @P0 VIADD R5, R20, 0xffffffff ;  /* 0xffffffff14050836 */ /* 0x000fe40000000000 */
[----:B--2---:R-:W-:Y:S02]  /*f480*/  IMAD.SHL.U32 R20, R25, 0x4, RZ ;  /* 0x0000000419147824 */ /* 0x004fe400078e00ff */
[----:B------:R-:W-:Y:S03]  /*f490*/  @P0 STS.64 [UR22+0x18], R8 ;  /* 0x00001808ff000988 */ /* 0x000fe60008000a16 */
[----:B------:R-:W-:Y:S01]  /*f4a0*/  IADD3 R22, P1, PT, R20, UR32, RZ ;  /* 0x0000002014167c10 */ /* 0x000fe2000ff3e0ff */
[----:B------:R-:W1:Y:S04]  /*f4b0*/  @P0 LDS R26, [UR22+0x1c] ;  /* 0x00001c16ff1a0984 */ /* 0x000e680008000800 */
[----:B------:R2:W-:Y:S01]  /*f4c0*/  @P0 STS.128 [UR22+0x20], R4 ;  /* 0x00002004ff000988 */ /* 0x0005e20008000c16 */
[----:B------:R-:W-:Y:S01]  /*f4d0*/  IMAD.X R23, RZ, RZ, UR31, P1 ;  /* 0x0000001fff177e24 */ /* 0x000fe200088e06ff */
[----:B--2---:R-:W-:Y:S05]  /*f4e0*/  LOP3.LUT R4, R24, 0xffff, RZ, 0xc0, !PT ;  /* 0x0000ffff18047812 */ /* 0x004fea00078ec0ff */
[----:B------:R-:W-:Y:S01]  /*f4f0*/  IMAD R4, R4, 0x4925, RZ ;  /* 0x0000492504047824 */ /* 0x000fe200078e02ff */
[----:B-1----:R-:W-:Y:S04]  /*f500*/  @P0 LOP3.LUT R26, R26, 0xf000, RZ, 0xb8, !PT ;  /* 0x0000f0001a1a0812 */ /* 0x002fe800078eb8ff */
[----:B------:R-:W-:Y:S01]  /*f510*/  SHF.R.U32.HI R4, RZ, 0x11, R4 ;  /* 0x00000011ff047819 */ /* 0x000fe20000011604 */
[----:B------:R-:W-:Y:S01]  /*f520*/  @P0 STS [UR22+0x1c], R26 ;  /* 0x00001c1aff000988 */ /* 0x000fe20008000816 */
[----:B------:R-:W-:Y:S03]  /*f530*/  NOP ;  /* 0x0000000000007918 */ /* 0x000fe60000000000 */
[----:B------:R-:W1:Y:S01]  /*f540*/  LDS R6, [R20+UR23] ;  /* 0x0000001714067984 */ /* 0x000e620008000800 */
[----:B------:R-:W-:Y:S02]  /*f550*/  IADD3 R8, P0, PT, R20, UR30, RZ ;  /* 0x0000001e14087c10 */ /* 0x000fe4000ff1e0ff */
[----:B------:R-:W-:Y:S01]  /*f560*/  PRMT R4, R4, 0x9910, RZ ;  /* 0x0000991004047816 */ /* 0x000fe200000000ff */
[----:B------:R-:W2:Y:S02]  /*f570*/  LDS R5, [R20+UR23+0x80] ;  /* 0x0000801714057984 */ /* 0x000ea40008000800 */
[----:B------:R-:W-:Y:S02]  /*f580*/  IMAD.X R9, RZ, RZ, UR29, P0 ;  /* 0x0000001dff097e24 */ /* 0x000fe400080e06ff */
[----:B------:R-:W-:Y:S04]  /*f590*/  IMAD R4, R4, 0xe, RZ ;  /* 0x0000000e04047824 */ /* 0x000fe800078e02ff */
[----:B------:R-:W-:Y:S05]  /*f5a0*/  IMAD.MOV R4, RZ, RZ, -R4 ;  /* 0x000000ffff047224 */ /* 0x000fea00078e0a04 */
[----:B------:R-:W-:Y:S05]  /*f5b0*/  PRMT R4, R4, 0x7710, RZ ;  /* 0x0000771004047816 */ /* 0x000fea00000000ff */
[----:B------:R-:W-:Y:S05]  /*f5c0*/  IMAD.IADD R4, R21, 0x1, R4 ;  /* 0x0000000115047824 */ /* 0x000fea00078e0204 */
[----:B------:R-:W-:Y:S01]  /*f5d0*/  R2UR UR25, R4 ;  /* 0x00000000041972ca */ /* 0x000fe200000e0000 */
[----:B-1----:R1:W3:Y:S04]  /*f5e0*/  ATOMG.E.EXCH.STRONG.GPU PT, RZ, [R22], R6 ;  /* 0x0000000616ff73a8 */ /* 0x0022e800041ee100 */
[----:B--2---:R1:W3:Y:S02]  /*f5f0*/  ATOMG.E.EXCH.STRONG.GPU PT, RZ, [R8], R5 ;  /* 0x0000000508ff73a8 */ /* 0x0042e400041ee100 */
[----:B---3--:R-:W-:Y:S11]  /*f600*/  ELECT P0, URZ, PT ;  /* 0x0000000000ff782f */ /* 0x008ff60003800000 */
[----:B------:R-:W-:Y:S02]  /*f610*/  @!UPT UIADD3 URZ, UPT, UPT, URZ, URZ, URZ ;  /* 0x000000fffffff290 */ /* 0x000fe4000fffe0ff */
[----:B------:R-:W-:Y:S05]  /*f620*/  @!P0 BRA `(.L_x_218) ;  /* 0x0000000000b48947 */ /* 0x000fea0003800000 */
[----:B------:R-:W-:Y:S01]  /*f630*/  STS [UR21+0x30], RZ ;  /* 0x000030ffff007988 */ /* 0x000fe20008000815 */
[----:B------:R-:W-:Y:S01]  /*f640*/  ISETP.NE.U32.AND P0, PT, R2, RZ, PT ;  /* 0x000000ff0200720c */ /* 0x000fe20003f05070 */
[----:B-1----:R-:W-:Y:S01]  /*f650*/  IMAD.WIDE R8, R14, 0xc, R18 ;  /* 0x0000000c0e087825 */ /* 0x002fe200078e0212 */
[----:B------:R-:W-:Y:S02]  /*f660*/  ISETP.NE.U32.AND P1, PT, R12, RZ, PT ;  /* 0x000000ff0c00720c */ /* 0x000fe40003f25070 */
[----:B------:R-:W-:Y:S02]  /*f670*/  ISETP.NE.AND.EX P0, PT, R3, RZ, PT, P0 ;  /* 0x000000ff0300720c */ /* 0x000fe40003f05300 */
[----:B------:R-:W2:Y:S01]  /*f680*/  LDG.E R28, desc[UR50][R8.64] ;  /* 0x00000032081c7981 */ /* 0x000ea2000c1e1900 */
[----:B------:R-:W-:Y:S10]  /*f690*/  ISETP.NE.AND.EX P1, PT, R13, RZ, PT, P1 ;  /* 0x000000ff0d00720c */ /* 0x000ff40003f25310 */
[----:B------:R-:W1:Y:S08]  /*f6a0*/  @P0 LDC.64 R4, c[0x0][0xb10] ;  /* 0x0002c400ff040b82 */ /* 0x000e700000000a00 */
[----:B------:R-:W3:Y:S01]  /*f6b0*/  @P1 LDC.64 R6, c[0x0][0xb08] ;  /* 0x0002c200ff061b82 */ /* 0x000ee20000000a00 */
[----:B--2---:R-:W-:Y:S01]  /*f6c0*/  SHF.R.S32.HI R29, RZ, 0x1f, R28 ;  /* 0x0000001fff1d7819 */ /* 0x004fe2000001141c */
[C---:B-1----:R-:W-:Y:S04]  /*f6d0*/  @P0 IMAD.WIDE R4, R14.reuse, 0x8, R4 ;  /* 0x000000080e040825 */ /* 0x042fe800078e0204 */
[----:B---3--:R-:W-:Y:S01]  /*f6e0*/  @P1 IMAD.WIDE R6, R14, 0x8, R6 ;  /* 0x000000080e061825 */ /* 0x008fe200078e0206 */
[----:B------:R-:W2:Y:S04]  /*f6f0*/  @P0 LDG.E.64 R24, desc[UR50][R4.64] ;  /* 0x0000003204180981 */ /* 0x000ea8000c1e1b00 */
[----:B------:R1:W3:Y:S04]  /*f700*/  @P1 LDG.E.64 R26, desc[UR50][R6.64] ;  /* 0x00000032061a1981 */ /* 0x0002e8000c1e1b00 */
[----:B------:R4:W5:Y:S04]  /*f710*/  LDG.E R5, desc[UR50][R8.64+0x4] ;  /* 0x0000043208057981 */ /* 0x000968000c1e1900 */
[----:B-1----:R-:W1:Y:S01]  /*f720*/  LDS R7, [UR21+0x1c] ;  /* 0x00001c15ff077984 */ /* 0x002e620008000800 */
[----:B------:R-:W-:Y:S05]  /*f730*/  IMAD.U32 R6, RZ, RZ, UR21 ;  /* 0x00000015ff067e24 */ /* 0x000fea000f8e00ff */
[----:B----4-:R-:W-:Y:S05]  /*f740*/  SHF.R.U64 R8, R6, 0x4, RZ ;  /* 0x0000000406087819 */ /* 0x010fea00000012ff */
[----:B------:R-:W-:Y:S04]  /*f750*/  STS [UR21+0x10], R8 ;  /* 0x00001008ff007988 */ /* 0x000fe80008000815 */
[----:B------:R-:W-:Y:S01]  /*f760*/  STS [UR21+0x14], R8 ;  /* 0x00001408ff007988 */ /* 0x000fe20008000815 */
[----:B------:R-:W-:Y:S02]  /*f770*/  @!P0 IMAD.MOV.U32 R24, RZ, RZ, R28 ;  /* 0x000000ffff188224 */ /* 0x000fe400078e001c */
[----:B------:R-:W-:Y:S01]  /*f780*/  @!P0 IMAD.MOV.U32 R25, RZ, RZ, R29 ;  /* 0x000000ffff198224 */ /* 0x000fe200078e001d */
[----:B---3--:R-:W-:Y:S04]  /*f790*/  @P1 STS.64 [UR21], R26 ;  /* 0x0000001aff001988 */ /* 0x008fe80008000a15 */
[C---:B--2---:R-:W-:Y:S01]  /*f7a0*/  SHF.L.U64.HI R21, R24.reuse, 0x1, R25 ;  /* 0x0000000118157819 */ /* 0x044fe20000010219 */
[----:B------:R-:W-:Y:S03]  /*f7b0*/  IMAD.SHL.U32 R24, R24, 0x2, RZ ;  /* 0x0000000218187824 */ /* 0x000fe600078e00ff */
[----:B------:R-:W-:Y:S02]  /*f7c0*/  LOP3.LUT R21, R21, 0x1fffffff, RZ, 0xc0, !PT ;  /* 0x1fffffff15157812 */ /* 0x000fe400078ec0ff */
[----:B------:R-:W-:Y:S02]  /*f7d0*/  LOP3.LUT R24, R24, 0xfffffffe, RZ, 0xc0, !PT ;  /* 0xfffffffe18187812 */ /* 0x000fe400078ec0ff */
[--C-:B------:R-:W-:Y:S02]  /*f7e0*/  SHF.R.U32.HI R4, RZ, 0x4, R21.reuse ;  /* 0x00000004ff047819 */ /* 0x100fe40000011615 */
[----:B------:R-:W-:Y:S02]  /*f7f0*/  SHF.R.U64 R21, R24, 0x4, R21 ;  /* 0x0000000418157819 */ /* 0x000fe40000001215 */
[----:B-1----:R-:W-:Y:S02]  /*f800*/  LOP3.LUT R30, R7, 0xf, R4, 0xb8, !PT ;  /* 0x0000000f071e7812 */ /* 0x002fe400078eb804 */
[----:B------:R-:W-:Y:S01]  /*f810*/  CS2R R6, SRZ ;  /* 0x0000000000067805 */ /* 0x000fe2000001ff00 */
[----:B------:R-:W-:Y:S01]  /*f820*/  STS [UR21+0xc], R21 ;  /* 0x00000c15ff007988 */ /* 0x000fe20008000815 */
[----:B-----5:R-:W-:Y:S03]  /*f830*/  VIADD R5, R5, 0xffffffff ;  /* 0xffffffff05057836 */ /* 0x020fe60000000000 */
        /* <DEDUP_REMOVED lines=12> */
.L_x_218:
[----:B------:R-:W-:Y:S05]  /*f900*/  BSYNC.RECONVERGENT B0 ;  /* 0x0000000000007941 */ /* 0x000fea0003800200 */
.L_x_217:
[----:B------:R-:W-:Y:S01]  /*f910*/  ULOP3.LUT UR25, UR25, 0xffff, URZ, 0xc0, !UPT ;  /* 0x0000ffff19197892 */ /* 0x000fe2000f8ec0ff */
[----:B------:R-:W-:Y:S03]  /*f920*/  NOP ;  /* 0x0000000000007918 */ /* 0x000fe60000000000 */
[----:B------:R-:W-:Y:S01]  /*f930*/  UIADD3 UR6, UP0, UPT, UR9, UR25, URZ ;  /* 0x0000001909067290 */ /* 0x000fe2000ff1e0ff */
[----:B--2---:R-:W2:Y:S01]  /*f940*/  LDS R4, [R20+UR21] ;  /* 0x0000001514047984 */ /* 0x004ea20008000800 */
[----:B------:R-:W-:Y:S02]  /*f950*/  BSSY.RECONVERGENT B0, `(.L_x_219) ;  /* 0x0000039000007945 */ /* 0x000fe40003800200 */
[----:B------:R-:W-:Y:S02]  /*f960*/  UIADD3.X UR27, UPT, UPT, URZ, URZ, URZ, UP0, !UPT ;  /* 0x000000ffff1b7290 */ /* 0x000fe400087fe4ff */
[----:B------:R-:W-:Y:S04]  /*f970*/  ULEA UR26, UP0, UR6, UR14, 0x7 ;  /* 0x0000000e061a7291 */ /* 0x000fe8000f8038ff */
[----:B------:R-:W-:Y:S02]  /*f980*/  ULEA.HI.X UR27, UR6, UR15, UR27, 0x7, UP0 ;  /* 0x0000000f061b7291 */ /* 0x000fe400080f3c1b */
[----:B------:R-:W-:Y:S01]  /*f990*/  UIADD3 UR25, UP0, UPT, UR19, UR25, URZ ;  /* 0x0000001913197290 */ /* 0x000fe2000ff1e0ff */
[----:B-1----:R-:W-:Y:S03]  /*f9a0*/  IADD3 R6, P0, PT, R20, UR26, RZ ;  /* 0x0000001a14067c10 */ /* 0x002fe6000ff1e0ff */
[----:B------:R-:W-:Y:S02]  /*f9b0*/  UIADD3.X UR6, UPT, UPT, URZ, URZ, URZ, UP0, !UPT ;  /* 0x000000ffff067290 */ /* 0x000fe400087fe4ff */
[----:B------:R-:W-:Y:S05]  /*f9c0*/  IMAD.X R7, RZ, RZ, UR27, P0 ;  /* 0x0000001bff077e24 */ /* 0x000fea00080e06ff */
[----:B--2---:R1:W2:Y:S02]  /*f9d0*/  ATOMG.E.EXCH.STRONG.GPU PT, RZ, [R6], R4 ;  /* 0x0000000406ff73a8 */ /* 0x0042a400041ee100 */
[----:B--2---:R-:W-:Y:S11]  /*f9e0*/  ELECT P0, URZ, PT ;  /* 0x0000000000ff782f */ /* 0x004ff60003800000 */
[----:B------:R-:W-:Y:S02]  /*f9f0*/  @!UPT UIADD3 URZ, UPT, UPT, URZ, URZ, URZ ;  /* 0x000000fffffff290 */ /* 0x000fe4000fffe0ff */
[----:B------:R-:W-:Y:S05]  /*fa00*/  @!P0 BRA `(.L_x_220) ;  /* 0x0000000000b48947 */ /* 0x000fea0003800000 */
[----:B------:R-:W-:Y:S01]  /*fa10*/  STS [UR20+0x30], RZ ;  /* 0x000030ffff007988 */ /* 0x000fe20008000814 */
[----:B------:R-:W-:Y:S01]  /*fa20*/  ISETP.NE.U32.AND P0, PT, RZ, UR12, PT ;  /* 0x0000000cff007c0c */ /* 0x000fe2000bf05070 */
[C---:B------:R-:W-:Y:S03]  /*fa30*/  IMAD.WIDE R8, R14.reuse, 0xc, R18 ;  /* 0x0000000c0e087825 */ /* 0x040fe600078e0212 */
[----:B------:R-:W-:Y:S02]  /*fa40*/  ISETP.NE.AND.EX P1, PT, RZ, UR13, PT, P0 ;  /* 0x0000000dff007c0c */ /* 0x000fe4000bf25300 */
[----:B------:R-:W2:Y:S01]  /*fa50*/  LDG.E R28, desc[UR50][R8.64] ;  /* 0x00000032081c7981 */ /* 0x000ea2000c1e1900 */
[C---:B-1----:R-:W-:Y:S03]  /*fa60*/  LEA R6, P0, R14.reuse, RZ, 0x3 ;  /* 0x000000ff0e067211 */ /* 0x042fe600078018ff */
[----:B------:R1:W3:Y:S01]  /*fa70*/  LDG.E R5, desc[UR50][R8.64+0x4] ;  /* 0x0000043208057981 */ /* 0x0002e2000c1e1900 */
[----:B------:R-:W-:Y:S06]  /*fa80*/  LEA.HI.X.SX32 R7, R14, RZ, 0x3, P0 ;  /* 0x000000ff0e077211 */ /* 0x000fec00000f1eff */
[C---:B------:R-:W-:Y:S04]  /*fa90*/  @P1 IADD3 R22, P0, PT, R6.reuse, UR12, RZ ;  /* 0x0000000c06161c10 */ /* 0x040fe8000ff1e0ff */
[C---:B------:R-:W-:Y:S02]  /*faa0*/  @P1 IADD3.X R23, PT, PT, R7.reuse, UR13, RZ, P0, !PT ;  /* 0x0000000d07171c10 */ /* 0x040fe400087fe4ff */
[----:B------:R-:W-:Y:S01]  /*fab0*/  IADD3 R26, P0, PT, R6, UR10, RZ ;  /* 0x0000000a061a7c10 */ /* 0x000fe2000ff1e0ff */
[----:B------:R-:W-:Y:S02]  /*fac0*/  IMAD.U32 R6, RZ, RZ, UR20 ;  /* 0x00000014ff067e24 */ /* 0x000fe4000f8e00ff */
[----:B------:R-:W4:Y:S01]  /*fad0*/  @P1 LDG.E.64 R24, desc[UR50][R22.64] ;  /* 0x0000003216181981 */ /* 0x000f22000c1e1b00 */
[----:B------:R-:W-:Y:S03]  /*fae0*/  IADD3.X R27, PT, PT, R7, UR11, RZ, P0, !PT ;  /* 0x0000000b071b7c10 */ /* 0x000fe600087fe4ff */
[----:B------:R-:W5:Y:S04]  /*faf0*/  LDS R7, [UR20+0x1c] ;  /* 0x00001c14ff077984 */ /* 0x000f680008000800 */
[----:B------:R-:W5:Y:S01]  /*fb00*/  LDG.E.64 R26, desc[UR50][R26.64] ;  /* 0x000000321a1a7981 */ /* 0x000f62000c1e1b00 */
[----:B-1----:R-:W-:Y:S05]  /*fb10*/  SHF.R.U64 R8, R6, 0x4, RZ ;  /* 0x0000000406087819 */ /* 0x002fea00000012ff */
[----:B------:R-:W-:Y:S04]  /*fb20*/  STS [UR20+0x10], R8 ;  /* 0x00001008ff007988 */ /* 0x000fe80008000814 */
[----:B------:R-:W-:Y:S04]  /*fb30*/  STS [UR20+0x14], R8 ;  /* 0x00001408ff007988 */ /* 0x000fe80008000814 */
[----:B-----5:R-:W-:Y:S01]  /*fb40*/  STS.64 [UR20], R26 ;  /* 0x0000001aff007988 */ /* 0x020fe20008000a14 */
[--C-:B--2---:R-:W-:Y:S01]  /*fb50*/  SHF.R.S32.HI R29, RZ, 0x1f, R28.reuse ;  /* 0x0000001fff1d7819 */ /* 0x104fe2000001141c */
[----:B------:R-:W-:Y:S02]  /*fb60*/  @!P1 IMAD.MOV.U32 R24, RZ, RZ, R28 ;  /* 0x000000ffff189224 */ /* 0x000fe400078e001c */
[----:B---3--:R-:W-:Y:S02]  /*fb70*/  VIADD R5, R5, 0xffffffff ;  /* 0xffffffff05057836 */ /* 0x008fe40000000000 */
[----:B------:R-:W-:Y:S05]  /*fb80*/  @!P1 IMAD.MOV.U32 R25, RZ, RZ, R29 ;  /* 0x000000ffff199224 */ /* 0x000fea00078e001d */
[C---:B----4-:R-:W-:Y:S01]  /*fb90*/  SHF.L.U64.HI R21, R24.reuse, 0x1, R25 ;  /* 0x0000000118157819 */ /* 0x050fe20000010219 */
[----:B------:R-:W-:Y:S03]  /*fba0*/  IMAD.SHL.U32 R24, R24, 0x2, RZ ;  /* 0x0000000218187824 */ /* 0x000fe600078e00ff */
[----:B------:R-:W-:Y:S02]  /*fbb0*/  LOP3.LUT R21, R21, 0x1fffffff, RZ, 0xc0, !PT ;  /* 0x1fffffff15157812 */ /* 0x000fe400078ec0ff */
[----:B------:R-:W-:Y:S02]  /*fbc0*/  LOP3.LUT R24, R24, 0xfffffffe, RZ, 0xc0, !PT ;  /* 0xfffffffe18187812 */ /* 0x000fe400078ec0ff */
[--C-:B------:R-:W-:Y:S02]  /*fbd0*/  SHF.R.U32.HI R4, RZ, 0x4, R21.reuse ;  /* 0x00000004ff047819 */ /* 0x100fe40000011615 */
[----:B------:R-:W-:Y:S02]  /*fbe0*/  SHF.R.U64 R21, R24, 0x4, R21 ;  /* 0x0000000418157819 */ /* 0x000fe40000001215 */
[----:B------:R-:W-:Y:S02]  /*fbf0*/  LOP3.LUT R30, R7, 0xf, R4, 0xb8, !PT ;  /* 0x0000000f071e7812 */ /* 0x000fe400078eb804 */
[----:B------:R-:W-:Y:S01]  /*fc00*/  CS2R R6, SRZ ;  /* 0x0000000000067805 */ /* 0x000fe2000001ff00 */
[----:B------:R-:W-:Y:S04]  /*fc10*/  STS [UR20+0xc], R21 ;  /* 0x00000c15ff007988 */ /* 0x000fe80008000814 */
        /* <DEDUP_REMOVED lines=12> */
.L_x_220:
[----:B------:R-:W-:Y:S05]  /*fce0*/  BSYNC.RECONVERGENT B0 ;  /* 0x0000000000007941 */ /* 0x000fea0003800200 */
.L_x_219:
[----:B------:R-:W-:Y:S01]  /*fcf0*/  NOP ;  /* 0x0000000000007918 */ /* 0x000fe20000000000 */
[----:B-12---:R-:W1:Y:S01]  /*fd00*/  LDS R4, [R20+UR20] ;  /* 0x0000001414047984 */ /* 0x006e620008000800 */
[----:B------:R-:W-:Y:S01]  /*fd10*/  ULEA UR34, UP0, UR25, UR14, 0x7 ;  /* 0x0000000e19227291 */ /* 0x000fe2000f8038ff */
[----:B------:R-:W-:Y:S01]  /*fd20*/  UMOV UR33, UR31 ;  /* 0x0000001f00217c82 */ /* 0x000fe20008000000 */
[----:B------:R-:W-:Y:S02]  /*fd30*/  UMOV UR31, UR29 ;  /* 0x0000001d001f7c82 */ /* 0x000fe40008000000 */
[----:B------:R-:W-:Y:S02]  /*fd40*/  ULEA.HI.X UR35, UR25, UR15, UR6, 0x7, UP0 ;  /* 0x0000000f19237291 */ /* 0x000fe400080f3c06 */
[----:B------:R-:W-:Y:S04]  /*fd50*/  IADD3 R6, P0, PT, R20, UR34, RZ ;  /* 0x0000002214067c10 */ /* 0x000fe8000ff1e0ff */
[----:B------:R-:W-:Y:S05]  /*fd60*/  IADD3.X R7, PT, PT, RZ, UR35, RZ, P0, !PT ;  /* 0x00000023ff077c10 */ /* 0x000fea00087fe4ff */
[----:B-1----:R2:W5:Y:S01]  /*fd70*/  ATOMG.E.EXCH.STRONG.GPU PT, RZ, [R6], R4 ;  /* 0x0000000406ff73a8 */ /* 0x00256200041ee100 */
[----:B------:R-:W-:Y:S04]  /*fd80*/  DEPBAR {5,4,3,2,1,0} ;  /* 0x0000003f0000791a */ /* 0x000fe80000000000 */
[----:B------:R-:W1:Y:S02]  /*fd90*/  CCTL.E.C.LDCU.IV.DEEP [UR32] ;  /* 0x0000000020007540 */ /* 0x000e640009c08000 */
[----:B-1----:R2:W-:Y:S01]  /*fda0*/  UTMACCTL.IV [UR32] ;  /* 0x00000000200079b9 */ /* 0x0025e20008000000 */
        /* <DEDUP_REMOVED lines=9> */
[----:B------:R-:W-:Y:S01]  /*fe40*/  NOP ;  /* 0x0000000000007918 */ /* 0x000fe20000000000 */
.L_x_216:
[----:B-----5:R-:W-:Y:S01]  /*fe50*/  ELECT P0, URZ, PT ;  /* 0x0000000000ff782f */ /* 0x020fe20003800000 */
[----:B------:R-:W-:Y:S11]  /*fe60*/  BSSY.RECONVERGENT B0, `(.L_x_221) ;  /* 0x0000011000007945 */ /* 0x000ff60003800200 */
[----:B------:R-:W-:Y:S01]  /*fe70*/  @!UPT UIADD3 URZ, UPT, UPT, URZ, URZ, URZ ;  /* 0x000000fffffff290 */ /* 0x000fe2000fffe0ff */
[----:B------:R-:W-:Y:S05]  /*fe80*/  @!P0 BRA `(.L_x_222) ;  /* 0x0000000000388947 */ /* 0x000fea0003800000 */
[----:B------:R0:W-:Y:S01]  /*fe90*/  UTMACMDFLUSH ;  /* 0x00000000000079b7 */ /* 0x0001e20000000000 */
[----:B------:R-:W-:Y:S09]  /*fea0*/  UIMAD UR6, UR8, 0x14, UR4 ;  /* 0x00000014080678a4 */ /* 0x000ff2000f8e0204 */
[----:B------:R4:W-:Y:S04]  /*feb0*/  STS [UR6+0x3e0], R16 ;  /* 0x0003e010ff007988 */ /* 0x0009e80008000806 */
        /* <DEDUP_REMOVED lines=9> */
[----:B-----5:R-:W1:Y:S01]  /*ff50*/  FENCE.VIEW.ASYNC.S ;  /* 0x00000000000073c6 */ /* 0x020e620000000000 */
[----:B------:R-:W-:Y:S04]  /*ff60*/  DEPBAR.LE SB0, 0x0 ;  /* 0x000080000000791a */ /* 0x000fe80000000000 */
.L_x_222:
[----:B--2---:R-:W-:Y:S05]  /*ff70*/  BSYNC.RECONVERGENT B0 ;  /* 0x0000000000007941 */ /* 0x004fea0003800200 */
.L_x_221:
[----:B------:R-:W-:Y:S09]  /*ff80*/  UISETP.NE.AND UP0, UPT, UR37, 0x8, UPT ;  /* 0x000000082500788c */ /* 0x000ff2000bf05270 */
[----:B------:R-:W-:Y:S05]  /*ff90*/  BRA.U !UP0, `(.L_x_223) ;  /* 0x0000000108047547 */ /* 0x000fea000b800000 */
[----:B------:R-:W-:Y:S05]  /*ffa0*/  BPT.TRAP 0x1 ;  /* 0x000000040000795c */ /* 0x000fea0000300000 */
.L_x_223:
[----:B------:R-:W-:Y:S01]  /*ffb0*/  UIADD3 UR6, UPT, UPT, UR8, -0x4, URZ ;  /* 0xfffffffc08067890 */ /* 0x000fe2000fffe0ff */
[----:B-1----:R-:W-:Y:S01]  /*ffc0*/  SYNCS.ARRIVE.TRANS64.A1T0 RZ, [UR24+0x2c0], RZ ;  /* 0x0002c0ffffff79a7 */ /* 0x002fe20008100018 */
[----:B------:R-:W-:Y:S01]  /*ffd0*/  UIADD3 UR24, UPT, UPT, UR7, -0x4, URZ ;  /* 0xfffffffc07187890 */ /* 0x000fe2000fffe0ff */
[----:B------:R-:W-:Y:S01]  /*ffe0*/  ISETP.NE.AND P0, PT, R11, RZ, PT ;  /* 0x000000ff0b00720c */ /* 0x000fe20003f05270 */
[----:B------:R-:W-:Y:S02]  /*fff0*/  UISETP.GE.U32.AND UP1, UPT, UR6, -0x8, UPT ;  /* 0xfffffff80600788c */ /* 0x000fe4000bf26070 */
[----:B------:R-:W-:Y:S02]  /*10000*/  UISETP.GE.U32.AND UP0, UPT, UR24, -0x8, UPT ;  /* 0xfffffff81800788c */ /* 0x000fe4000bf06070 */
[----:B------:R-:W-:Y:S02]  /*10010*/  USEL UR24, URZ, 0x1, UP1 ;  /* 0x00000001ff187887 */ /* 0x000fe40008800000 */
[----:B------:R-:W-:Y:S02]  /*10020*/  USEL UR6, URZ, 0x1, UP0 ;  /* 0x00000001ff067887 */ /* 0x000fe40008000000 */
[----:B------:R-:W-:Y:S02]  /*10030*/  ULOP3.LUT UR26, UR8, 0x7, URZ, 0xc0, !UPT ;  /* 0x00000007081a7892 */ /* 0x000fe4000f8ec0ff */
[----:B------:R-:W-:Y:S01]  /*10040*/  ULOP3.LUT UR25, UR7, 0x7, URZ, 0xc0, !UPT ;  /* 0x0000000707197892 */ /* 0x000fe2000f8ec0ff */
[----:B------:R-:W-:Y:S01]  /*10050*/  LOP3.LUT R0, R0, UR24, RZ, 0x3c, !PT ;  /* 0x0000001800007c12 */ /* 0x000fe2000f8e3cff */
[----:B------:R-:W-:Y:S01]  /*10060*/  ULOP3.LUT UR8, UR26, 0x4, URZ, 0x3c, !UPT ;  /* 0x000000041a087892 */ /* 0x000fe2000f8e3cff */
[----:B------:R-:W-:Y:S01]  /*10070*/  LOP3.LUT R17, R17, UR6, RZ, 0x3c, !PT ;  /* 0x0000000611117c12 */ /* 0x000fe2000f8e3cff */
[----:B------:R-:W-:Y:S01]  /*10080*/  ULOP3.LUT UR7, UR25, 0x4, URZ, 0x3c, !UPT ;  /* 0x0000000419077892 */ /* 0x000fe2000f8e3cff */
[----:B------:R-:W-:Y:S11]  /*10090*/  @!P0 EXIT ;  /* 0x000000000000894d */ /* 0x000ff60003800000 */
[----:B------:R-:W-:Y:S05]  /*100a0*/  BRA `(.L_x_224) ;  /* 0xffffffec00087947 */ /* 0x000fea000383ffff */
.L_x_359:
[----:B------:R-:W-:Y:S01]  /*100b0*/  UMOV UR6, 0x40 ;  /* 0x0000004000067882 */ /* 0x000fe20000000000 */
[----:B------:R-:W-:Y:S01]  /*100c0*/  NOP ;  /* 0x0000000000007918 */ /* 0x000fe20000000000 */
[----:B------:R-:W-:Y:S01]  /*100d0*/  ULEA UR6, UR5, UR6, 0x18 ;  /* 0x0000000605067291 */ /* 0x000fe2000f8ec0ff */
[----:B------:R-:W-:Y:S02]  /*100e0*/  UMOV UR4, 0x400 ;  /* 0x0000040000047882 */ /* 0x000fe40000000000 */
[----:B------:R-:W-:-:S06]  /*100f0*/  ULEA UR4, UR5, UR4, 0x18 ;  /* 0x0000000405047291 */ /* 0x000fcc000f8ec0ff */
[----:B------:R-:W1:Y:S02]  /*10100*/  LDS.U8 R0, [UR6+0x1c] ;  /* 0x00001c06ff007984 */ /* 0x000e640008000000 */
[----:B-1----:R-:W-:-:S13]  /*10110*/  ISETP.NE.AND P0, PT, R0, RZ, PT ;  /* 0x000000ff0000720c */ /* 0x002fda0003f05270 */
[----:B------:R-:W-:Y:S05]  /*10120*/  @P0 BRA `(.L_x_225) ;  /* 0x0000000400100947 */ /* 0x000fea0003800000 */
[----:B------:R-:W-:Y:S02]  /*10130*/  ULOP3.LUT UR44, UR5, 0x1, URZ, 0xc0, !UPT ;  /* 0x00000001052c7892 */ /* 0x000fe4000f8ec0ff */
[----:B------:R-:W-:Y:S02]  /*10140*/  ULOP3.LUT UR43, UR5, 0x1, URZ, 0x3c, !UPT ;  /* 0x00000001052b7892 */ /* 0x000fe4000f8e3cff */
[----:B------:R-:W-:Y:S02]  /*10150*/  UISETP.NE.U32.AND UP0, UPT, UR44, 0x1, UPT ;  /* 0x000000012c00788c */ /* 0x000fe4000bf05070 */
[----:B------:R-:W-:-:S07]  /*10160*/  UIADD3 UR7, UPT, UPT, UR6, 0x8, URZ ;  /* 0x0000000806077890 */ /* 0x000fce000fffe0ff */
[----:B------:R-:W-:Y:S05]  /*10170*/  BRA.U !UP0, `(.L_x_226) ;  /* 0x00000001089c7547 */ /* 0x000fea000b800000 */
[----:B------:R-:W-:Y:S01]  /*10180*/  ELECT P0, URZ, PT ;  /* 0x0000000000ff782f */ /* 0x000fe20003800000 */
[----:B------:R-:W-:-:S12]  /*10190*/  BSSY B0, `(.L_x_226) ;  /* 0x0000025000007945 */ /* 0x000fd80003800000 */
[----:B------:R-:W-:Y:S05]  /*101a0*/  @!P0 BRA `(.L_x_227) ;  /* 0x00000000008c8947 */ /* 0x000fea0003800000 */
[----:B------:R-:W-:-:S05]  /*101b0*/  UMOV UR5, 0x10 ;  /* 0x0000001000057882 */ /* 0x000fca0000000000 */
[----:B------:R-:W-:Y:S04]  /*101c0*/  DEPBAR.LE SB1, 0x36 ;  /* 0x00009d800000791a */ /* 0x000fe80000000000 */
[----:B------:R-:W1:Y:S02]  /*101d0*/  UTCATOMSWS.2CTA.FIND_AND_SET.ALIGN UP1, UR5, UR5 ;  /* 0x00000005000575e3 */ /* 0x000e640008220800 */
[----:B-1----:R-:W-:Y:S01]  /*101e0*/  MOV R11, UR5 ;  /* 0x00000005000b7c02 */ /* 0x002fe20008000f00 */
[----:B------:R-:W-:Y:S06]  /*101f0*/  BRA.U UP1, `(.L_x_228) ;  /* 0x0000000101187547 */ /* 0x000fec000b800000 */
.L_x_229:
[----:B------:R-:W-:Y:S05]  /*10200*/  NANOSLEEP 0x64 ;  /* 0x000000640000795d */ /* 0x000fea0003800000 */
[----:B------:R-:W-:-:S05]  /*10210*/  UMOV UR5, 0x10 ;  /* 0x0000001000057882 */ /* 0x000fca0000000000 */
[----:B------:R-:W-:Y:S04]  /*10220*/  DEPBAR.LE SB1, 0x36 ;  /* 0x00009d800000791a */ /* 0x000fe80000000000 */
[----:B------:R-:W1:Y:S02]  /*10230*/  UTCATOMSWS.2CTA.FIND_AND_SET.ALIGN UP1, UR5, UR5 ;  /* 0x00000005000575e3 */ /* 0x000e640008220800 */
[----:B-1----:R-:W-:Y:S01]  /*10240*/  MOV R11, UR5 ;  /* 0x00000005000b7c02 */ /* 0x002fe20008000f00 */
[----:B------:R-:W-:Y:S05]  /*10250*/  BRA.U !UP1, `(.L_x_229) ;  /* 0xfffffffd09e87547 */ /* 0x000fea000b83ffff */
.L_x_228:
[----:B-----5:R-:W1:Y:S01]  /*10260*/  LDS R5, [UR6+0x10] ;  /* 0x00001006ff057984 */ /* 0x020e620008000800 */
[----:B------:R-:W-:Y:S01]  /*10270*/  IMAD.U32 R3, RZ, RZ, UR4 ;  /* 0x00000004ff037e24 */ /* 0x000fe2000f8e00ff */
[----:B------:R-:W-:-:S03]  /*10280*/  MOV R2, UR43 ;  /* 0x0000002b00027c02 */ /* 0x000fc60008000f00 */
[----:B------:R-:W-:Y:S01]  /*10290*/  VIADD R3, R3, 0x480 ;  /* 0x0000048003037836 */ /* 0x000fe20000000000 */
[----:B-1----:R-:W-:-:S04]  /*102a0*/  SHF.L.U32 R5, R5, 0x1f, RZ ;  /* 0x0000001f05057819 */ /* 0x002fc800000006ff */
[----:B------:R-:W1:Y:S02]  /*102b0*/  SYNCS.PHASECHK.TRANS64.TRYWAIT P0, [UR6+0x8], R5 ;  /* 0x00000805ff0075a7 */ /* 0x000e640008001106 */
[----:B-1----:R-:W-:Y:S05]  /*102c0*/  @P0 BRA `(.L_x_230) ;  /* 0x0000000000080947 */ /* 0x002fea0003800000 */
[----:B------:R-:W1:Y:S02]  /*102d0*/  SYNCS.PHASECHK.TRANS64.TRYWAIT P0, [UR6+0x8], R5 ;  /* 0x00000805ff0075a7 */ /* 0x000e640008001106 */
[----:B-1----:R-:W-:Y:S05]  /*102e0*/  @!P0 BRA `(.L_x_231) ;  /* 0x0000002000ec8947 */ /* 0x002fea0003800000 */
.L_x_230:
[----:B------:R-:W-:Y:S01]  /*102f0*/  HFMA2 R4, -RZ, RZ, 0, 5.9604644775390625e-08 ;  /* 0x00000001ff047431 */ /* 0x000fe200000001ff */
[----:B------:R-:W-:Y:S01]  /*10300*/  UPRMT UR5, UR43, 0x654, UR7 ;  /* 0x000006542b057896 */ /* 0x000fe20008000007 */
[----:B------:R-:W-:Y:S01]  /*10310*/  IMAD.MOV.U32 R6, RZ, RZ, 0xffff ;  /* 0x0000ffffff067424 */ /* 0x000fe200078e00ff */
[----:B------:R-:W-:Y:S01]  /*10320*/  PRMT R2, R2, 0x654, R3 ;  /* 0x0000065402027816 */ /* 0x000fe20000000003 */
[----:B-1----:R-:W-:Y:S02]  /*10330*/  IMAD.MOV.U32 R0, RZ, RZ, 0x4 ;  /* 0x00000004ff007424 */ /* 0x002fe400078e00ff */
[----:B------:R-:W-:Y:S01]  /*10340*/  IMAD.SHL.U32 R7, R11, 0x20, RZ ;  /* 0x000000200b077824 */ /* 0x000fe200078e00ff */
[----:B------:R-:W-:Y:S02]  /*10350*/  MOV R3, UR5 ;  /* 0x0000000500037c02 */ /* 0x000fe40008000f00 */
[-C--:B------:R-:W-:Y:S01]  /*10360*/  SHF.L.U32 R6, R6, R11.reuse, RZ ;  /* 0x0000000b06067219 */ /* 0x080fe200000006ff */
[----:B------:R1:W-:Y:S01]  /*10370*/  SYNCS.ARRIVE.TRANS64.RED RZ, [UR5], R0 ;  /* 0x00000000ffff79a7 */ /* 0x0003e20008000405 */
[----:B------:R-:W-:Y:S01]  /*10380*/  SHF.L.U32 R5, R4, R11, RZ ;  /* 0x0000000b04057219 */ /* 0x000fe200000006ff */
[----:B------:R1:W-:Y:S04]  /*10390*/  STS [UR4+0x480], R7 ;  /* 0x00048007ff007988 */ /* 0x0003e80008000804 */
[----:B------:R1:W-:Y:S04]  /*103a0*/  STAS [R2.64], R11 ;  /* 0x0000000b02007dbd */ /* 0x0003e8000c0008ff */
[----:B------:R1:W-:Y:S04]  /*103b0*/  ATOMS.OR RZ, [UR6+0x14], R6 ;  /* 0x00001406ffff798c */ /* 0x0003e8000b000006 */
[----:B------:R1:W-:Y:S04]  /*103c0*/  ATOMS.OR RZ, [UR6+0x18], R5 ;  /* 0x00001805ffff798c */ /* 0x0003e8000b000006 */
[----:B------:R1:W-:Y:S02]  /*103d0*/  ATOMS.XOR RZ, [UR6+0x10], R4 ;  /* 0x00001004ffff798c */ /* 0x0003e4000b800006 */
.L_x_227:
[----:B------:R-:W-:Y:S05]  /*103e0*/  BSYNC B0 ;  /* 0x0000000000007941 */ /* 0x000fea0003800000 */
.L_x_226:
[----:B------:R-:W-:Y:S05]  /*103f0*/  BRA.U UP0, `(.L_x_232) ;  /* 0x00000001006c7547 */ /* 0x000fea000b800000 */
[----:B------:R-:W-:-:S03]  /*10400*/  UMOV UR5, 0xffffffff ;  /* 0xffffffff00057882 */ /* 0x000fc60000000000 */
[----:B------:R-:W-:Y:S05]  /*10410*/  BRA.DIV UR5, `(.L_x_233) ;  /* 0x0000002205b87947 */ /* 0x000fea000b800000 */
[----:B------:R-:W-:-:S13]  /*10420*/  ELECT P6, URZ, PT ;  /* 0x0000000000ff782f */ /* 0x000fda00038c0000 */
.L_x_343:
[----:B------:R-:W-:Y:S05]  /*10430*/  @!P6 BRA `(.L_x_232) ;  /* 0x00000000005ce947 */ /* 0x000fea0003800000 */
[----:B-1----:R-:W1:Y:S02]  /*10440*/  LDS R3, [UR6+0x10] ;  /* 0x00001006ff037984 */ /* 0x002e640008000800 */
[----:B-1----:R-:W-:-:S04]  /*10450*/  SHF.L.U32 R3, R3, 0x1f, RZ ;  /* 0x0000001f03037819 */ /* 0x002fc800000006ff */
[----:B------:R-:W1:Y:S02]  /*10460*/  SYNCS.PHASECHK.TRANS64.TRYWAIT P0, [UR6+0x8], R3 ;  /* 0x00000803ff0075a7 */ /* 0x000e640008001106 */
[----:B-1----:R-:W-:Y:S05]  /*10470*/  @P0 BRA `(.L_x_234) ;  /* 0x0000000000080947 */ /* 0x002fea0003800000 */
[----:B------:R-:W1:Y:S02]  /*10480*/  SYNCS.PHASECHK.TRANS64.TRYWAIT P0, [UR6+0x8], R3 ;  /* 0x00000803ff0075a7 */ /* 0x000e640008001106 */
[----:B-1----:R-:W-:Y:S05]  /*10490*/  @!P0 BRA `(.L_x_235) ;  /* 0x0000002000b88947 */ /* 0x002fea0003800000 */
.L_x_234:
[----:B-----5:R-:W2:Y:S01]  /*104a0*/  LDS R5, [UR4+0x480] ;  /* 0x00048004ff057984 */ /* 0x020ea20008000800 */
[----:B-1----:R-:W-:Y:S02]  /*104b0*/  HFMA2 R0, -RZ, RZ, 0, 5.9604644775390625e-08 ;  /* 0x00000001ff007431 */ /* 0x002fe400000001ff */
[----:B------:R-:W-:Y:S01]  /*104c0*/  IMAD.MOV.U32 R2, RZ, RZ, 0xffff ;  /* 0x0000ffffff027424 */ /* 0x000fe200078e00ff */
[----:B------:R-:W-:Y:S01]  /*104d0*/  UPRMT UR5, UR43, 0x654, UR7 ;  /* 0x000006542b057896 */ /* 0x000fe20008000007 */
[----:B--2---:R-:W-:-:S03]  /*104e0*/  IMAD.SHL.U32 R3, R5, 0x20, RZ ;  /* 0x0000002005037824 */ /* 0x004fc600078e00ff */
[-C--:B------:R-:W-:Y:S02]  /*104f0*/  SHF.L.U32 R2, R2, R5.reuse, RZ ;  /* 0x0000000502027219 */ /* 0x080fe400000006ff */
[----:B------:R-:W-:Y:S01]  /*10500*/  SHF.L.U32 R5, R0, R5, RZ ;  /* 0x0000000500057219 */ /* 0x000fe200000006ff */
[----:B------:R2:W-:Y:S04]  /*10510*/  STS [UR4+0x480], R3 ;  /* 0x00048003ff007988 */ /* 0x0005e80008000804 */
[----:B------:R2:W-:Y:S04]  /*10520*/  ATOMS.OR RZ, [UR6+0x14], R2 ;  /* 0x00001402ffff798c */ /* 0x0005e8000b000006 */
[----:B------:R2:W-:Y:S01]  /*10530*/  ATOMS.OR RZ, [UR6+0x18], R5 ;  /* 0x00001805ffff798c */ /* 0x0005e2000b000006 */
[----:B------:R-:W-:Y:S03]  /*10540*/  SYNCS.ARRIVE.TRANS64.RED.A1T0 RZ, [UR5], RZ ;  /* 0x000000ffffff79a7 */ /* 0x000fe60008100405 */
[----:B------:R2:W-:Y:S01]  /*10550*/  ATOMS.XOR RZ, [UR6+0x10], R0 ;  /* 0x00001000ffff798c */ /* 0x0005e2000b800006 */
[----:B------:R-:W-:Y:S05]  /*10560*/  BRA `(.L_x_232) ;  /* 0x0000000000107947 */ /* 0x000fea0003800000 */
.L_x_225:
[----:B------:R-:W-:Y:S02]  /*10570*/  MOV R0, 0xffffffff ;  /* 0xffffffff00007802 */ /* 0x000fe40000000f00 */
[----:B------:R-:W-:-:S03]  /*10580*/  MOV R2, 0x105b0 ;  /* 0x000105b000027802 */ /* 0x000fc60000000f00 */
[----:B------:R1:W-:Y:S04]  /*10590*/  STS [UR4+0x480], R0 ;  /* 0x00048000ff007988 */ /* 0x0003e80008000804 */
[----:B-1--45:R-:W-:Y:S05]  /*105a0*/  CALL.REL.NOINC `($__internal_1_$__cuda_sm10x_tcgen05_guardrail_trap_phase_invalid_during_alloc) ;  /* 0x0000002400407944 */ /* 0x032fea0003c00000 */
.L_x_232:
[----:B------:R-:W-:Y:S05]  /*105b0*/  WARPSYNC.ALL ;  /* 0x0000000000007948 */ /* 0x000fea0003800000 */
[----:B------:R-:W3:Y:S01]  /*105c0*/  S2UR UR6, SR_CgaCtaId ;  /* 0x00000000000679c3 */ /* 0x000ee20000008800 */
[----:B------:R-:W-:Y:S01]  /*105d0*/  UMOV UR5, 0x400 ;  /* 0x0000040000057882 */ /* 0x000fe20000000000 */
[----:B------:R-:W-:-:S06]  /*105e0*/  NOP ;  /* 0x0000000000007918 */ /* 0x000fcc0000000000 */
[----:B------:R-:W-:Y:S06]  /*105f0*/  BAR.ARV 0x6, 0xa0 ;  /* 0x0182800000007b1d */ /* 0x000fec0000002000 */
[----:B---3--:R-:W-:-:S04]  /*10600*/  ULEA UR5, UR6, UR5, 0x18 ;  /* 0x0000000506057291 */ /* 0x008fc8000f8ec0ff */
[----:B------:R-:W-:Y:S02]  /*10610*/  UIADD3 UR13, UPT, UPT, UR5, 0x5400, URZ ;  /* 0x00005400050d7890 */ /* 0x000fe4000fffe0ff */
[----:B------:R-:W-:Y:S02]  /*10620*/  UIADD3 UR14, UPT, UPT, UR5, 0x1e400, URZ ;  /* 0x0001e400050e7890 */ /* 0x000fe4000fffe0ff */
[----:B------:R-:W-:Y:S01]  /*10630*/  USHF.R.U32.HI UR13, URZ, 0x4, UR13 ;  /* 0x00000004ff0d7899 */ /* 0x000fe2000801160d */
[----:B-12---:R-:W1:Y:S01]  /*10640*/  LDS R0, [UR5+0x480] ;  /* 0x00048005ff007984 */ /* 0x006e620008000800 */
[----:B------:R-:W-:Y:S02]  /*10650*/  USHF.R.U32.HI UR14, URZ, 0x4, UR14 ;  /* 0x00000004ff0e7899 */ /* 0x000fe4000801160e */
[----:B------:R-:W-:Y:S02]  /*10660*/  ULOP3.LUT UR13, UR13, 0x3fff, URZ, 0xc0, !UPT ;  /* 0x00003fff0d0d7892 */ /* 0x000fe4000f8ec0ff */
[----:B------:R-:W-:-:S02]  /*10670*/  ULOP3.LUT UR14, UR14, 0x3fff, URZ, 0xc0, !UPT ;  /* 0x00003fff0e0e7892 */ /* 0x000fc4000f8ec0ff */
[----:B------:R-:W-:Y:S02]  /*10680*/  ULOP3.LUT UR13, UR13, 0x10000, URZ, 0xfc, !UPT ;  /* 0x000100000d0d7892 */ /* 0x000fe4000f8efcff */
[----:B------:R-:W-:Y:S01]  /*10690*/  ULOP3.LUT UR14, UR14, 0x10000, URZ, 0xfc, !UPT ;  /* 0x000100000e0e7892 */ /* 0x000fe2000f8efcff */
[----:B-1----:R-:W-:Y:S01]  /*106a0*/  R2UR UR24, R0 ;  /* 0x00000000001872ca */ /* 0x002fe200000e0000 */
[----:B----45:R-:W1:-:S00]  /*106b0*/  USETMAXREG.DEALLOC.CTAPOOL 0x88 ;  /* 0x00000088000079c8 */ /* 0x030e4000080e0500 */
[----:B-1----:R-:W-:Y:S01]  /*106c0*/  HFMA2 R2, -RZ, RZ, 0, 0 ;  /* 0x00000000ff027431 */ /* 0x002fe200000001ff */
[----:B------:R-:W-:Y:S01]  /*106d0*/  MOV R0, RZ ;  /* 0x000000ff00007202 */ /* 0x000fe20000000f00 */
[----:B------:R-:W-:Y:S01]  /*106e0*/  UMOV UR23, 0x1 ;  /* 0x0000000100177882 */ /* 0x000fe20000000000 */
[----:B------:R-:W-:Y:S01]  /*106f0*/  UMOV UR22, URZ ;  /* 0x000000ff00167c82 */ /* 0x000fe20008000000 */
[----:B------:R-:W-:Y:S01]  /*10700*/  UMOV UR20, URZ ;  /* 0x000000ff00147c82 */ /* 0x000fe20008000000 */
[----:B------:R-:W-:Y:S01]  /*10710*/  UMOV UR19, URZ ;  /* 0x000000ff00137c82 */ /* 0x000fe20008000000 */
[----:B------:R-:W-:-:S06]  /*10720*/  UMOV UR18, URZ ;  /* 0x000000ff00127c82 */ /* 0x000fcc0008000000 */
.L_x_246:
[----:B------:R-:W1:Y:S02]  /*10730*/  LDC.64 R4, c[0x0][0x390] ;  /* 0x0000e400ff047b82 */ /* 0x000e640000000a00 */
[----:B-12---:R-:W-:-:S05]  /*10740*/  IMAD.WIDE R4, R23, 0xc, R4 ;  /* 0x0000000c17047825 */ /* 0x006fca00078e0204 */
[----:B------:R-:W2:Y:S02]  /*10750*/  LDG.E R3, desc[UR50][R4.64+0x8] ;  /* 0x0000083204037981 */ /* 0x000ea4000c1e1900 */
[----:B--2---:R-:W-:-:S13]  /*10760*/  R2UR UR12, R3 ;  /* 0x00000000030c72ca */ /* 0x004fda00000e0000 */
[----:B------:R-:W-:Y:S02]  /*10770*/  UISETP.GE.AND UP0, UPT, UR12, 0x1, UPT ;  /* 0x000000010c00788c */ /* 0x000fe4000bf06270 */
[----:B------:R-:W-:Y:S02]  /*10780*/  UIADD3 UR4, UPT, UPT, UR12, 0x3f, URZ ;  /* 0x0000003f0c047890 */ /* 0x000fe4000fffe0ff */
[----:B------:R-:W-:Y:S02]  /*10790*/  UISETP.NE.OR UP0, UPT, UR44, URZ, !UP0 ;  /* 0x000000ff2c00728c */ /* 0x000fe4000c705670 */
[----:B------:R-:W-:-:S04]  /*107a0*/  USHF.R.S32.HI UR17, URZ, 0x1f, UR4 ;  /* 0x0000001fff117899 */ /* 0x000fc80008011404 */
[----:B------:R-:W-:-:S03]  /*107b0*/  ULEA.HI UR17, UR17, UR4, URZ, 0x6 ;  /* 0x0000000411117291 */ /* 0x000fc6000f8f30ff */
[----:B------:R-:W-:Y:S09]  /*107c0*/  BRA.U UP0, `(.L_x_236) ;  /* 0x0000000500187547 */ /* 0x000ff2000b800000 */
[----:B------:R-:W-:Y:S01]  /*107d0*/  ULEA UR4, UR19, UR5, 0x3 ;  /* 0x0000000513047291 */ /* 0x000fe2000f8e18ff */
[----:B------:R-:W-:Y:S01]  /*107e0*/  SHF.L.U32 R3, R0, 0x1f, RZ ;  /* 0x0000001f00037819 */ /* 0x000fe200000006ff */
[----:B------:R-:W-:Y:S02]  /*107f0*/  UISETP.NE.AND UP0, UPT, UR37, URZ, UPT ;  /* 0x000000ff2500728c */ /* 0x000fe4000bf05270 */
[----:B------:R-:W-:Y:S02]  /*10800*/  USHF.R.S32.HI UR17, URZ, 0x6, UR17 ;  /* 0x00000006ff117899 */ /* 0x000fe40008011411 */
[----:B------:R-:W-:Y:S02]  /*10810*/  UISETP.NE.AND UP0, UPT, UR21, 0x4, !UP0 ;  /* 0x000000041500788c */ /* 0x000fe4000c705270 */
[----:B------:R-:W-:Y:S01]  /*10820*/  ULEA UR11, UR22, UR24, 0x6 ;  /* 0x00000018160b7291 */ /* 0x000fe2000f8e30ff */
[----:B------:R1:W2:Y:S06]  /*10830*/  SYNCS.PHASECHK.TRANS64.TRYWAIT P1, [UR4], R3 ;  /* 0x00000003ff0075a7 */ /* 0x0002ac0008021104 */
[----:B------:R-:W-:Y:S05]  /*10840*/  BRA.U UP0, `(.L_x_237) ;  /* 0x0000000100047547 */ /* 0x000fea000b800000 */
[----:B------:R-:W-:Y:S05]  /*10850*/  BPT.TRAP 0x1 ;  /* 0x000000040000795c */ /* 0x000fea0000300000 */
.L_x_237:
[----:B------:R-:W-:Y:S01]  /*10860*/  ULEA UR10, UR22, UR5, 0x3 ;  /* 0x00000005160a7291 */ /* 0x000fe2000f8e18ff */
[----:B------:R-:W-:-:S04]  /*10870*/  MOV R4, UR23 ;  /* 0x0000001700047c02 */ /* 0x000fc80008000f00 */
[----:B------:R-:W-:-:S04]  /*10880*/  SHF.L.U32 R4, R4, 0x1f, RZ ;  /* 0x0000001f04047819 */ /* 0x000fc800000006ff */
[----:B------:R-:W3:Y:S02]  /*10890*/  SYNCS.PHASECHK.TRANS64.TRYWAIT P0, [UR10+0x280], R4 ;  /* 0x00028004ff0075a7 */ /* 0x000ee4000800110a */
[----:B---3--:R-:W-:Y:S05]  /*108a0*/  @!P0 BRA `(.L_x_238) ;  /* 0x0000001c00cc8947 */ /* 0x008fea0003800000 */
.L_x_345:
[----:B-1----:R-:W-:Y:S01]  /*108b0*/  LOP3.LUT R3, R9, 0xffff, RZ, 0xc0, !PT ;  /* 0x0000ffff09037812 */ /* 0x002fe200078ec0ff */
[----:B------:R-:W-:Y:S01]  /*108c0*/  UISETP.LT.AND UP1, UPT, UR17, 0x1, UPT ;  /* 0x000000011100788c */ /* 0x000fe2000bf21270 */
[----:B--2---:R-:W-:Y:S01]  /*108d0*/  PLOP3.LUT P0, PT, P1, PT, PT, 0x80, 0x8 ;  /* 0x000000000008781c */ /* 0x004fe20000f0f070 */
[----:B------:R-:W-:Y:S01]  /*108e0*/  UPLOP3.LUT UP3, UPT, UPT, UPT, UPT, 0x40, 0x4 ;  /* 0x000000000004789c */ /* 0x000fe20003f6e870 */
[----:B------:R-:W-:Y:S01]  /*108f0*/  R2UR UR8, R3 ;  /* 0x00000000030872ca */ /* 0x000fe200000e0000 */
[----:B------:R-:W-:Y:S01]  /*10900*/  USEL UR9, UR17, 0x1, UP1 ;  /* 0x0000000111097887 */ /* 0x000fe20008800000 */
[----:B------:R-:W-:Y:S01]  /*10910*/  UMOV UR16, UR19 ;  /* 0x0000001300107c82 */ /* 0x000fe20008000000 */
[----:B------:R-:W-:Y:S02]  /*10920*/  UMOV UR28, 0x0 ;  /* 0x00000000001c7882 */ /* 0x000fe40000000000 */
[----:B------:R-:W-:Y:S01]  /*10930*/  UIADD3 UR9, UPT, UPT, -UR9, UR18, UR17 ;  /* 0x0000001209097290 */ /* 0x000fe2000fffe111 */
[----:B------:R-:W-:Y:S01]  /*10940*/  UMOV UR29, 0x8200010 ;  /* 0x08200010001d7882 */ /* 0x000fe20000000000 */
[----:B------:R-:W-:-:S02]  /*10950*/  UMOV UR26, 0x0 ;  /* 0x00000000001a7882 */ /* 0x000fc40000000000 */
[----:B------:R-:W-:Y:S01]  /*10960*/  UIADD3 UR9, UPT, UPT, UR9, 0x1, URZ ;  /* 0x0000000109097890 */ /* 0x000fe2000fffe0ff */
[----:B------:R-:W-:-:S11]  /*10970*/  UMOV UR27, 0x8200010 ;  /* 0x08200010001b7882 */ /* 0x000fd60000000000 */
.L_x_241:
[----:B-1----:R-:W-:Y:S01]  /*10980*/  ULEA UR7, UR16, UR5, 0x3 ;  /* 0x0000000510077291 */ /* 0x002fe2000f8e18ff */
[----:B--2---:R-:W-:Y:S11]  /*10990*/  @P0 BRA `(.L_x_239) ;  /* 0x00000000000c0947 */ /* 0x004ff60003800000 */
[----:B------:R-:W-:Y:S04]  /*109a0*/  SHF.L.U32 R4, R0, 0x1f, RZ ;  /* 0x0000001f00047819 */ /* 0x000fe800000006ff */
[----:B------:R-:W1:Y:S02]  /*109b0*/  SYNCS.PHASECHK.TRANS64.TRYWAIT P0, [UR7], R4 ;  /* 0x00000004ff0075a7 */ /* 0x000e640008001107 */
[----:B-1----:R-:W-:Y:S05]  /*109c0*/  @!P0 BRA `(.L_x_240) ;  /* 0x0000001c009c8947 */ /* 0x002fea0003800000 */
.L_x_239:
[----:B------:R-:W-:Y:S01]  /*109d0*/  UISETP.NE.AND UP1, UPT, UR17, 0x1, UPT ;  /* 0x000000011100788c */ /* 0x000fe2000bf25270 */
[----:B------:R-:W-:Y:S01]  /*109e0*/  PLOP3.LUT P0, PT, PT, PT, PT, 0x80, 0x8 ;  /* 0x000000000008781c */ /* 0x000fe20003f0f070 */
[----:B------:R-:W-:Y:S02]  /*109f0*/  UIADD3 UR19, UPT, UPT, UR16, 0x1, URZ ;  /* 0x0000000110137890 */ /* 0x000fe4000fffe0ff */
[----:B------:R-:W-:Y:S02]  /*10a00*/  ULEA UR30, UR16, UR14, 0x8 ;  /* 0x0000000e101e7291 */ /* 0x000fe4000f8e40ff */
[----:B------:R-:W-:Y:S01]  /*10a10*/  UISETP.NE.AND UP2, UPT, UR19, 0x19, UPT ;  /* 0x000000191300788c */ /* 0x000fe2000bf45270 */
[----:B------:R-:W-:Y:S01]  /*10a20*/  PLOP3.LUT P1, PT, PT, PT, UP1, 0x80, 0x8 ;  /* 0x000000000008781c */ /* 0x000fe20003f2f018 */
[----:B------:R-:W-:Y:S02]  /*10a30*/  ULEA UR32, UR16, UR13, 0x8 ;  /* 0x0000000d10207291 */ /* 0x000fe4000f8e40ff */
[----:B------:R-:W-:Y:S02]  /*10a40*/  USEL UR15, URZ, 0x1, UP2 ;  /* 0x00000001ff0f7887 */ /* 0x000fe40009000000 */
[----:B------:R-:W-:Y:S02]  /*10a50*/  USEL UR19, UR19, URZ, UP2 ;  /* 0x000000ff13137287 */ /* 0x000fe40009000000 */
[----:B------:R-:W-:Y:S02]  /*10a60*/  UIADD3 UR38, UPT, UPT, UR30, 0x2, URZ ;  /* 0x000000021e267890 */ /* 0x000fe4000fffe0ff */
[----:B------:R-:W-:Y:S01]  /*10a70*/  @UP1 ULEA UR4, UR19, UR5, 0x3 ;  /* 0x0000000513041291 */ /* 0x000fe2000f8e18ff */
[----:B------:R-:W-:Y:S01]  /*10a80*/  LOP3.LUT R0, R0, UR15, RZ, 0x3c, !PT ;  /* 0x0000000f00007c12 */ /* 0x000fe2000f8e3cff */
[----:B------:R-:W-:Y:S02]  /*10a90*/  UIADD3 UR34, UPT, UPT, UR32, 0x2, URZ ;  /* 0x0000000220227890 */ /* 0x000fe4000fffe0ff */
[----:B------:R-:W-:Y:S01]  /*10aa0*/  UIADD3 UR7, UPT, UPT, UR7, 0xc8, URZ ;  /* 0x000000c807077890 */ /* 0x000fe2000fffe0ff */
[----:B-1----:R-:W-:Y:S01]  /*10ab0*/  @P1 SHF.L.U32 R3, R0, 0x1f, RZ ;  /* 0x0000001f00031819 */ /* 0x002fe200000006ff */
[----:B------:R-:W-:Y:S01]  /*10ac0*/  UMOV UR31, 0x80004020 ;  /* 0x80004020001f7882 */ /* 0x000fe20000000000 */
[----:B------:R-:W-:Y:S01]  /*10ad0*/  UMOV UR33, 0x80004020 ;  /* 0x8000402000217882 */ /* 0x000fe20000000000 */
[----:B------:R-:W-:Y:S01]  /*10ae0*/  UMOV UR39, 0x80004020 ;  /* 0x8000402000277882 */ /* 0x000fe20000000000 */
[----:B------:R1:W2:Y:S01]  /*10af0*/  @P1 SYNCS.PHASECHK.TRANS64.TRYWAIT P0, [UR4], R3 ;  /* 0x00000003ff0015a7 */ /* 0x0002a20008001104 */
[----:B------:R-:W-:Y:S01]  /*10b00*/  UIADD3 UR18, UPT, UPT, UR18, 0x1, URZ ;  /* 0x0000000112127890 */ /* 0x000fe2000fffe0ff */
[----:B------:R1:W-:Y:S01]  /*10b10*/  UTCQMMA.2CTA gdesc[UR32], gdesc[UR30], tmem[UR11], tmem[UR28], idesc[UR29], UP3 ;  /* 0x00ff1c1e200075ea */ /* 0x0003e20009a0030b */
[----:B------:R-:W-:Y:S02]  /*10b20*/  UIADD3 UR17, UPT, UPT, UR17, -0x1, URZ ;  /* 0xffffffff11117890 */ /* 0x000fe4000fffe0ff */
[----:B------:R-:W-:Y:S02]  /*10b30*/  UISETP.NE.AND UP1, UPT, UR18, UR9, UPT ;  /* 0x000000091200728c */ /* 0x000fe4000bf25270 */
[----:B------:R-:W-:Y:S01]  /*10b40*/  UPLOP3.LUT UP3, UPT, UPT, UPT, UPT, 0x80, 0x8 ;  /* 0x000000000008789c */ /* 0x000fe20003f6f070 */
[----:B------:R-:W-:Y:S01]  /*10b50*/  UMOV UR35, 0x80004020 ;  /* 0x8000402000237882 */ /* 0x000fe20000000000 */
[----:B------:R-:W-:Y:S01]  /*10b60*/  UMOV UR16, UR19 ;  /* 0x0000001300107c82 */ /* 0x000fe20008000000 */
[----:B------:R1:W-:Y:S01]  /*10b70*/  UTCQMMA.2CTA gdesc[UR34], gdesc[UR38], tmem[UR11], tmem[UR26], idesc[UR27], UPT ;  /* 0x00ff1a26220075ea */ /* 0x0003e2000ba0030b */
[----:B------:R1:W-:Y:S03]  /*10b80*/  UTCBAR.2CTA.MULTICAST [UR7], URZ, UR8 ;  /* 0x000000ff070073e9 */ /* 0x0003e60008200808 */
[----:B------:R-:W-:Y:S05]  /*10b90*/  BRA.U UP1, `(.L_x_241) ;  /* 0xfffffffd01787547 */ /* 0x000fea000b83ffff */
[----:B------:R-:W-:Y:S05]  /*10ba0*/  BRA.U UP0, `(.L_x_242) ;  /* 0x0000000100047547 */ /* 0x000fea000b800000 */
[----:B-1----:R-:W-:Y:S05]  /*10bb0*/  BPT.TRAP 0x1 ;  /* 0x000000040000795c */ /* 0x002fea0000300000 */
.L_x_242:
[----:B--2---:R-:W-:Y:S01]  /*10bc0*/  ELECT P0, URZ, PT ;  /* 0x0000000000ff782f */ /* 0x004fe20003800000 */
[----:B------:R-:W-:Y:S01]  /*10bd0*/  UIADD3 UR10, UPT, UPT, UR10, 0x260, URZ ;  /* 0x000002600a0a7890 */ /* 0x000fe2000fffe0ff */
[----:B------:R-:W-:-:S11]  /*10be0*/  UMOV UR18, UR9 ;  /* 0x0000000900127c82 */ /* 0x000fd60008000000 */
[----:B-1----:R-:W-:-:S04]  /*10bf0*/  @P0 LOP3.LUT R3, R8, 0xffff, RZ, 0xc0, !PT ;  /* 0x0000ffff08030812 */ /* 0x002fc800078ec0ff */
[----:B------:R-:W-:-:S13]  /*10c00*/  @P0 R2UR UR4, R3 ;  /* 0x00000000030402ca */ /* 0x000fda00000e0000 */
[----:B------:R1:W-:Y:S01]  /*10c10*/  UTCBAR.2CTA.MULTICAST [UR10], URZ, UR4 ;  /* 0x000000ff0a0073e9 */ /* 0x0003e20008200804 */
[----:B------:R-:W-:Y:S01]  /*10c20*/  NOP ;  /* 0x0000000000007918 */ /* 0x000fe20000000000 */
.L_x_236:
[----:B------:R-:W-:-:S11]  /*10c30*/  UISETP.GE.AND UP0, UPT, UR12, 0x1, UPT ;  /* 0x000000010c00788c */ /* 0x000fd6000bf06270 */
[----:B------:R-:W-:-:S04]  /*10c40*/  @UP0 UIADD3 UR7, UPT, UPT, UR22, 0x1, URZ ;  /* 0x0000000116070890 */ /* 0x000fc8000fffe0ff */
[----:B------:R-:W-:-:S04]  /*10c50*/  @UP0 UISETP.NE.AND UP1, UPT, UR7, 0x4, UPT ;  /* 0x000000040700088c */ /* 0x000fc8000bf25270 */
[----:B-1----:R-:W-:Y:S02]  /*10c60*/  @UP0 USEL UR4, URZ, 0x1, UP1 ;  /* 0x00000001ff040887 */ /* 0x002fe40008800000 */
[----:B------:R-:W-:Y:S02]  /*10c70*/  @UP0 USEL UR22, UR7, URZ, UP1 ;  /* 0x000000ff07160287 */ /* 0x000fe40008800000 */
[----:B------:R-:W-:Y:S02]  /*10c80*/  @UP0 ULOP3.LUT UR23, UR23, UR4, URZ, 0x3c, !UPT ;  /* 0x0000000417170292 */ /* 0x000fe4000f8e3cff */
[----:B------:R-:W-:-:S09]  /*10c90*/  UISETP.NE.AND UP0, UPT, UR37, 0x8, UPT ;  /* 0x000000082500788c */ /* 0x000fd2000bf05270 */
[----:B------:R-:W-:Y:S05]  /*10ca0*/  BRA.U UP0, `(.L_x_243) ;  /* 0x0000000100047547 */ /* 0x000fea000b800000 */
[----:B------:R-:W-:Y:S05]  /*10cb0*/  BPT.TRAP 0x1 ;  /* 0x000000040000795c */ /* 0x000fea0000300000 */
.L_x_243:
[----:B------:R-:W-:Y:S01]  /*10cc0*/  ULEA UR4, UR20, UR5, 0x3 ;  /* 0x0000000514047291 */ /* 0x000fe2000f8e18ff */
[----:B------:R-:W-:-:S08]  /*10cd0*/  SHF.L.U32 R4, R2, 0x1f, RZ ;  /* 0x0000001f02047819 */ /* 0x000fd000000006ff */
[----:B------:R-:W1:Y:S02]  /*10ce0*/  SYNCS.PHASECHK.TRANS64.TRYWAIT P0, [UR4+0x2c0], R4 ;  /* 0x0002c004ff0075a7 */ /* 0x000e640008001104 */
[----:B-1----:R-:W-:Y:S05]  /*10cf0*/  @!P0 BRA `(.L_x_244) ;  /* 0x0000001800e88947 */ /* 0x002fea0003800000 */
.L_x_348:
[----:B------:R-:W-:-:S09]  /*10d00*/  UIMAD UR7, UR20, 0x14, UR36 ;  /* 0x00000014140778a4 */ /* 0x000fd2000f8e0224 */
[----:B------:R-:W2:Y:S04]  /*10d10*/  LDS R23, [UR7+0x8] ;  /* 0x00000807ff177984 */ /* 0x000ea80008000800 */
[----:B-1----:R-:W1:Y:S01]  /*10d20*/  LDS R3, [UR7+0xc] ;  /* 0x00000c07ff037984 */ /* 0x002e620008000800 */
[----:B------:R-:W-:Y:S01]  /*10d30*/  @!PT LDS RZ, [RZ] ;  /* 0x00000000fffff984 */ /* 0x000fe20000000800 */
[----:B------:R-:W-:Y:S01]  /*10d40*/  @!PT LDS RZ, [RZ] ;  /* 0x00000000fffff984 */ /* 0x000fe20000000800 */
[----:B------:R-:W-:Y:S01]  /*10d50*/  @!PT LDS RZ, [RZ] ;  /* 0x00000000fffff984 */ /* 0x000fe20000000800 */
[----:B------:R-:W-:Y:S01]  /*10d60*/  @!PT LDS RZ, [RZ] ;  /* 0x00000000fffff984 */ /* 0x000fe20000000800 */
[----:B------:R3:W-:Y:S06]  /*10d70*/  MEMBAR.ALL.CTA ;  /* 0x0000000000007992 */ /* 0x0007ec0000008000 */
[----:B---3--:R-:W3:Y:S01]  /*10d80*/  FENCE.VIEW.ASYNC.S ;  /* 0x00000000000073c6 */ /* 0x008ee20000000000 */
[----:B------:R-:W-:Y:S05]  /*10d90*/  BRA.U UP0, `(.L_x_245) ;  /* 0x0000000100047547 */ /* 0x000fea000b800000 */
[----:B------:R-:W-:Y:S05]  /*10da0*/  BPT.TRAP 0x1 ;  /* 0x000000040000795c */ /* 0x000fea0000300000 */
.L_x_245:
[----:B------:R-:W-:Y:S01]  /*10db0*/  UIADD3 UR4, UPT, UPT, UR4, 0x300, URZ ;  /* 0x0000030004047890 */ /* 0x000fe2000fffe0ff */
[----:B-1----:R-:W-:Y:S01]  /*10dc0*/  ISETP.NE.AND P0, PT, R3, RZ, PT ;  /* 0x000000ff0300720c */ /* 0x002fe20003f05270 */
[----:B------:R-:W-:Y:S02]  /*10dd0*/  UIADD3 UR20, UPT, UPT, UR20, 0x1, URZ ;  /* 0x0000000114147890 */ /* 0x000fe4000fffe0ff */
[----:B------:R-:W-:Y:S02]  /*10de0*/  UPRMT UR4, UR6, 0x654, UR4 ;  /* 0x0000065406047896 */ /* 0x000fe40008000004 */
[----:B------:R-:W-:-:S04]  /*10df0*/  UISETP.NE.AND UP0, UPT, UR20, 0x8, UPT ;  /* 0x000000081400788c */ /* 0x000fc8000bf05270 */
[----:B------:R-:W-:-:S03]  /*10e00*/  USEL UR20, UR20, URZ, UP0 ;  /* 0x000000ff14147287 */ /* 0x000fc60008000000 */
[----:B---3--:R-:W-:Y:S01]  /*10e10*/  SYNCS.ARRIVE.TRANS64.RED.A1T0 RZ, [UR4], RZ ;  /* 0x000000ffffff79a7 */ /* 0x008fe20008100404 */
[----:B------:R-:W-:-:S06]  /*10e20*/  USEL UR4, URZ, 0x1, UP0 ;  /* 0x00000001ff047887 */ /* 0x000fcc0008000000 */
[----:B------:R-:W-:Y:S01]  /*10e30*/  LOP3.LUT R2, R2, UR4, RZ, 0x3c, !PT ;  /* 0x0000000402027c12 */ /* 0x000fe2000f8e3cff */
[----:B------:R-:W-:Y:S06]  /*10e40*/  @P0 BRA `(.L_x_246) ;  /* 0xfffffff800380947 */ /* 0x000fec000383ffff */
[----:B------:R-:W1:Y:S01]  /*10e50*/  S2UR UR4, SR_CgaCtaId ;  /* 0x00000000000479c3 */ /* 0x000e620000008800 */
[----:B------:R-:W-:Y:S01]  /*10e60*/  ELECT P0, URZ, PT ;  /* 0x0000000000ff782f */ /* 0x000fe20003800000 */
[----:B------:R-:W-:Y:S01]  /*10e70*/  HFMA2 R0, -RZ, RZ, 0, 5.9604644775390625e-08 ;  /* 0x00000001ff007431 */ /* 0x000fe200000001ff */
[----:B------:R-:W-:-:S05]  /*10e80*/  UMOV UR6, 0x40 ;  /* 0x0000004000067882 */ /* 0x000fca0000000000 */
[----:B------:R-:W-:Y:S01]  /*10e90*/  UVIRTCOUNT.DEALLOC.SMPOOL 0x80 ;  /* 0x000000800000784c */ /* 0x000fe20000000000 */
[----:B------:R-:W-:Y:S02]  /*10ea0*/  UISETP.NE.AND UP2, UPT, UR44, URZ, UPT ;  /* 0x000000ff2c00728c */ /* 0x000fe4000bf45270 */
[----:B-1----:R-:W-:-:S09]  /*10eb0*/  ULEA UR4, UR4, UR6, 0x18 ;  /* 0x0000000604047291 */ /* 0x002fd2000f8ec0ff */
[----:B------:R1:W-:Y:S01]  /*10ec0*/  @P0 STS.U8 [UR4+0x1c], R0 ;  /* 0x00001c00ff000988 */ /* 0x0003e20008000004 */
[----:B------:R-:W-:Y:S05]  /*10ed0*/  BRA.U UP2, `(.L_x_247) ;  /* 0x0000000102d47547 */ /* 0x000fea000b800000 */
[----:B------:R-:W-:-:S04]  /*10ee0*/  UISETP.NE.AND UP0, UPT, UR37, URZ, UPT ;  /* 0x000000ff2500728c */ /* 0x000fc8000bf05270 */
[----:B------:R-:W-:-:S09]  /*10ef0*/  UISETP.NE.AND UP0, UPT, UR21, 0x4, !UP0 ;  /* 0x000000041500788c */ /* 0x000fd2000c705270 */
[----:B------:R-:W-:Y:S05]  /*10f00*/  BRA.U UP0, `(.L_x_248) ;  /* 0x0000000100047547 */ /* 0x000fea000b800000 */
[----:B------:R-:W-:Y:S05]  /*10f10*/  BPT.TRAP 0x1 ;  /* 0x000000040000795c */ /* 0x000fea0000300000 */
.L_x_248:
[----:B------:R-:W-:Y:S01]  /*10f20*/  ULEA UR6, UR22, UR5, 0x3 ;  /* 0x0000000516067291 */ /* 0x000fe2000f8e18ff */
[----:B------:R-:W-:Y:S01]  /*10f30*/  MOV R3, UR23 ;  /* 0x0000001700037c02 */ /* 0x000fe20008000f00 */
[----:B------:R-:W-:-:S03]  /*10f40*/  UIADD3 UR22, UPT, UPT, UR22, 0x1, URZ ;  /* 0x0000000116167890 */ /* 0x000fc6000fffe0ff */
[----:B------:R-:W-:-:S04]  /*10f50*/  SHF.L.U32 R3, R3, 0x1f, RZ ;  /* 0x0000001f03037819 */ /* 0x000fc800000006ff */
[----:B------:R-:W3:Y:S02]  /*10f60*/  SYNCS.PHASECHK.TRANS64.TRYWAIT P0, [UR6+0x280], R3 ;  /* 0x00028003ff0075a7 */ /* 0x000ee40008001106 */
[----:B---3--:R-:W-:Y:S05]  /*10f70*/  @!P0 BRA `(.L_x_249) ;  /* 0x0000001800608947 */ /* 0x008fea0003800000 */
.L_x_350:
[----:B------:R-:W-:Y:S05]  /*10f80*/  BRA.U UP0, `(.L_x_250) ;  /* 0x0000000100047547 */ /* 0x000fea000b800000 */
[----:B------:R-:W-:Y:S05]  /*10f90*/  BPT.TRAP 0x1 ;  /* 0x000000040000795c */ /* 0x000fea0000300000 */
.L_x_250:
[----:B------:R-:W-:-:S04]  /*10fa0*/  UISETP.NE.AND UP1, UPT, UR22, 0x4, UPT ;  /* 0x000000041600788c */ /* 0x000fc8000bf25270 */
[----:B------:R-:W-:Y:S02]  /*10fb0*/  USEL UR8, URZ, 0x1, UP1 ;  /* 0x00000001ff087887 */ /* 0x000fe40008800000 */
[----:B------:R-:W-:Y:S02]  /*10fc0*/  USEL UR6, UR22, URZ, UP1 ;  /* 0x000000ff16067287 */ /* 0x000fe40008800000 */
[----:B------:R-:W-:Y:S02]  /*10fd0*/  ULOP3.LUT UR8, UR23, UR8, URZ, 0x3c, !UPT ;  /* 0x0000000817087292 */ /* 0x000fe4000f8e3cff */
[----:B------:R-:W-:Y:S02]  /*10fe0*/  ULEA UR7, UR6, UR5, 0x3 ;  /* 0x0000000506077291 */ /* 0x000fe4000f8e18ff */
[----:B------:R-:W-:Y:S02]  /*10ff0*/  UIADD3 UR6, UPT, UPT, UR6, 0x1, URZ ;  /* 0x0000000106067890 */ /* 0x000fe4000fffe0ff */
[----:B-1----:R-:W-:-:S04]  /*11000*/  MOV R3, UR8 ;  /* 0x0000000800037c02 */ /* 0x002fc80008000f00 */
[----:B------:R-:W-:-:S04]  /*11010*/  SHF.L.U32 R3, R3, 0x1f, RZ ;  /* 0x0000001f03037819 */ /* 0x000fc800000006ff */
[----:B------:R-:W1:Y:S02]  /*11020*/  SYNCS.PHASECHK.TRANS64.TRYWAIT P0, [UR7+0x280], R3 ;  /* 0x00028003ff0075a7 */ /* 0x000e640008001107 */
[----:B-1----:R-:W-:Y:S05]  /*11030*/  @!P0 BRA `(.L_x_251) ;  /* 0x0000001800488947 */ /* 0x002fea0003800000 */
.L_x_352:
[----:B------:R-:W-:Y:S05]  /*11040*/  BRA.U UP0, `(.L_x_252) ;  /* 0x0000000100047547 */ /* 0x000fea000b800000 */
[----:B------:R-:W-:Y:S05]  /*11050*/  BPT.TRAP 0x1 ;  /* 0x000000040000795c */ /* 0x000fea0000300000 */
.L_x_252:
        /* <DEDUP_REMOVED lines=10> */
.L_x_354:
[----:B------:R-:W-:Y:S05]  /*11100*/  BRA.U UP0, `(.L_x_254) ;  /* 0x0000000100047547 */ /* 0x000fea000b800000 */
[----:B------:R-:W-:Y:S05]  /*11110*/  BPT.TRAP 0x1 ;  /* 0x000000040000795c */ /* 0x000fea0000300000 */
.L_x_254:
[----:B------:R-:W-:-:S04]  /*11120*/  UISETP.NE.AND UP0, UPT, UR6, 0x4, UPT ;  /* 0x000000040600788c */ /* 0x000fc8000bf05270 */
[----:B------:R-:W-:Y:S02]  /*11130*/  USEL UR7, URZ, 0x1, UP0 ;  /* 0x00000001ff077887 */ /* 0x000fe40008000000 */
[----:B------:R-:W-:Y:S02]  /*11140*/  USEL UR6, UR6, URZ, UP0 ;  /* 0x000000ff06067287 */ /* 0x000fe40008000000 */
[----:B------:R-:W-:Y:S02]  /*11150*/  ULOP3.LUT UR7, UR8, UR7, URZ, 0x3c, !UPT ;  /* 0x0000000708077292 */ /* 0x000fe4000f8e3cff */
[----:B------:R-:W-:-:S04]  /*11160*/  ULEA UR6, UR6, UR5, 0x3 ;  /* 0x0000000506067291 */ /* 0x000fc8000f8e18ff */
[----:B------:R-:W-:Y:S02]  /*11170*/  IMAD.U32 R2, RZ, RZ, UR7 ;  /* 0x00000007ff027e24 */ /* 0x000fe4000f8e00ff */
[----:B-1----:R-:W-:-:S03]  /*11180*/  MOV R0, UR6 ;  /* 0x0000000600007c02 */ /* 0x002fc60008000f00 */
[----:B------:R-:W-:-:S04]  /*11190*/  SHF.L.U32 R3, R2, 0x1f, RZ ;  /* 0x0000001f02037819 */ /* 0x000fc800000006ff */
[----:B------:R1:W3:Y:S03]  /*111a0*/  SYNCS.PHASECHK.TRANS64.TRYWAIT P0, [R0+URZ+0x280], R3 ;  /* 0x00028003000075a7 */ /* 0x0002e600080011ff */
[----:B---3--:R-:W-:Y:S05]  /*111b0*/  @!P0 NANOSLEEP.SYNCS 0x989680 ;  /* 0x009896800000895d */ /* 0x008fea0003900000 */
[----:B------:R-:W3:Y:S02]  /*111c0*/  @!P0 SYNCS.PHASECHK.TRANS64 P0, [R0+URZ+0x280], R3 ;  /* 0x00028003000085a7 */ /* 0x000ee400080010ff */
[----:B---3--:R-:W-:Y:S05]  /*111d0*/  @P0 BRA `(.L_x_255) ;  /* 0x0000000000200947 */ /* 0x008fea0003800000 */
.L_x_256:
[----:B---3--:R3:W4:Y:S02]  /*111e0*/  SYNCS.PHASECHK.TRANS64.TRYWAIT P0, [R0+URZ+0x280], R3 ;  /* 0x00028003000075a7 */ /* 0x00872400080011ff */
[----:B----4-:R-:W-:Y:S05]  /*111f0*/  @!P0 NANOSLEEP.SYNCS 0x989680 ;  /* 0x009896800000895d */ /* 0x010fea0003900000 */
[----:B------:R-:W4:Y:S02]  /*11200*/  @!P0 SYNCS.PHASECHK.TRANS64 P0, [R0+URZ+0x280], R3 ;  /* 0x00028003000085a7 */ /* 0x000f2400080010ff */
[----:B----4-:R-:W-:Y:S05]  /*11210*/  @!P0 BRA `(.L_x_256) ;  /* 0xfffffffc00f08947 */ /* 0x010fea000383ffff */
[----:B------:R-:W-:Y:S05]  /*11220*/  BRA `(.L_x_255) ;  /* 0x00000000000c7947 */ /* 0x000fea0003800000 */
.L_x_247:
[----:B------:R-:W-:-:S04]  /*11230*/  UIADD3 UR6, UPT, UPT, UR5, 0x2b0, URZ ;  /* 0x000002b005067890 */ /* 0x000fc8000fffe0ff */
[----:B------:R-:W-:-:S09]  /*11240*/  UPRMT UR6, UR43, 0x654, UR6 ;  /* 0x000006542b067896 */ /* 0x000fd20008000006 */
[----:B------:R-:W-:Y:S03]  /*11250*/  SYNCS.ARRIVE.TRANS64.RED.A1T0 RZ, [UR6], RZ ;  /* 0x000000ffffff79a7 */ /* 0x000fe60008100406 */
.L_x_255:
[----:B-1-3--:R-:W-:Y:S01]  /*11260*/  SHF.L.U32 R3, RZ, 0x1f, RZ ;  /* 0x0000001fff037819 */ /* 0x00afe200000006ff */
[----:B------:R-:W-:Y:S01]  /*11270*/  UIADD3 UR6, UPT, UPT, UR5, 0x2b0, URZ ;  /* 0x000002b005067890 */ /* 0x000fe2000fffe0ff */
[----:B------:R-:W-:Y:S02]  /*11280*/  PLOP3.LUT P0, PT, PT, PT, UP2, 0x80, 0x8 ;  /* 0x000000000008781c */ /* 0x000fe40003f0f028 */
[----:B------:R-:W1:Y:S02]  /*11290*/  SYNCS.PHASECHK.TRANS64.TRYWAIT P1, [UR5+0x2b0], R3 ;  /* 0x0002b003ff0075a7 */ /* 0x000e640008021105 */
[----:B-1----:R-:W-:Y:S09]  /*112a0*/  @!P1 BRA `(.L_x_257) ;  /* 0x0000001400dc9947 */ /* 0x002ff20003800000 */
.L_x_356:
[----:B------:R-:W-:Y:S01]  /*112b0*/  @!UP2 UPRMT UR6, UR43, 0x654, UR6 ;  /* 0x000006542b06a896 */ /* 0x000fe20008000006 */
[----:B------:R-:W-:Y:S01]  /*112c0*/  UMOV UR8, 0xffff ;  /* 0x0000ffff00087882 */ /* 0x000fe20000000000 */
[----:B------:R-:W-:-:S07]  /*112d0*/  UMOV UR5, 0x1 ;  /* 0x0000000100057882 */ /* 0x000fce0000000000 */
[----:B------:R-:W-:Y:S01]  /*112e0*/  @!P0 SYNCS.ARRIVE.TRANS64.RED.A1T0 RZ, [UR6], RZ ;  /* 0x000000ffffff89a7 */ /* 0x000fe20008100406 */
[----:B------:R-:W-:Y:S01]  /*112f0*/  NOP ;  /* 0x0000000000007918 */ /* 0x000fe20000000000 */
[----:B-1----:R-:W1:Y:S01]  /*11300*/  LDS R0, [UR4+0x14] ;  /* 0x00001404ff007984 */ /* 0x002e620008000800 */
[----:B------:R-:W-:-:S04]  /*11310*/  ULOP3.LUT UR6, UR24, 0xffff, URZ, 0xc0, !UPT ;  /* 0x0000ffff18067892 */ /* 0x000fc8000f8ec0ff */
[----:B------:R-:W-:-:S04]  /*11320*/  USHF.R.U32.HI UR6, URZ, 0x5, UR6 ;  /* 0x00000005ff067899 */ /* 0x000fc80008011606 */
[----:B------:R-:W-:Y:S02]  /*11330*/  USHF.L.U32 UR8, UR8, UR6, URZ ;  /* 0x0000000608087299 */ /* 0x000fe400080006ff */
[----:B------:R-:W-:-:S04]  /*11340*/  USHF.L.U32 UR5, UR5, UR6, URZ ;  /* 0x0000000605057299 */ /* 0x000fc800080006ff */
[----:B-1----:R-:W-:-:S04]  /*11350*/  LOP3.LUT R0, R0, UR8, RZ, 0xc0, !PT ;  /* 0x0000000800007c12 */ /* 0x002fc8000f8ec0ff */
[----:B------:R-:W-:-:S13]  /*11360*/  ISETP.NE.AND P0, PT, R0, UR8, PT ;  /* 0x0000000800007c0c */ /* 0x000fda000bf05270 */
[----:B------:R-:W-:Y:S05]  /*11370*/  @P0 BRA `(.L_x_258) ;  /* 0x0000000000580947 */ /* 0x000fea0003800000 */
[----:B------:R-:W1:Y:S02]  /*11380*/  LDS R0, [UR4+0x18] ;  /* 0x00001804ff007984 */ /* 0x000e640008000800 */
[----:B-1----:R-:W-:-:S04]  /*11390*/  LOP3.LUT R0, R0, UR5, RZ, 0xc0, !PT ;  /* 0x0000000500007c12 */ /* 0x002fc8000f8ec0ff */
[----:B------:R-:W-:-:S13]  /*113a0*/  ISETP.NE.AND P0, PT, R0, UR5, PT ;  /* 0x0000000500007c0c */ /* 0x000fda000bf05270 */
[----:B------:R-:W-:Y:S05]  /*113b0*/  @P0 BRA `(.L_x_259) ;  /* 0x00000000003c0947 */ /* 0x000fea0003800000 */
[----:B------:R-:W1:Y:S01]  /*113c0*/  S2R R2, SR_LANEID ;  /* 0x0000000000027919 */ /* 0x000e620000000000 */
[----:B------:R-:W-:Y:S01]  /*113d0*/  ULOP3.LUT UR8, URZ, UR8, URZ, 0x33, !UPT ;  /* 0x00000008ff087292 */ /* 0x000fe2000f8e33ff */
[----:B------:R-:W-:Y:S01]  /*113e0*/  LOP3.LUT R4, RZ, UR5, RZ, 0x33, !PT ;  /* 0x00000005ff047c12 */ /* 0x000fe2000f8e33ff */
[----:B------:R-:W-:Y:S02]  /*113f0*/  VOTEU.ANY UR7, UPT, PT ;  /* 0x0000000000077886 */ /* 0x000fe400038e0100 */
[----:B------:R-:W-:Y:S01]  /*11400*/  UFLO.U32 UR7, UR7 ;  /* 0x00000007000772bd */ /* 0x000fe200080e0000 */
[----:B------:R-:W3:Y:S01]  /*11410*/  REDUX UR5, R4 ;  /* 0x00000000040573c4 */ /* 0x000ee20000000000 */
[----:B------:R-:W-:-:S06]  /*11420*/  IMAD.U32 R0, RZ, RZ, UR8 ;  /* 0x00000008ff007e24 */ /* 0x000fcc000f8e00ff */
[----:B------:R4:W-:Y:S01]  /*11430*/  UTCATOMSWS.AND URZ, UR8 ;  /* 0x0000000800ff79e3 */ /* 0x0009e20008000000 */
[----:B------:R-:W5:Y:S01]  /*11440*/  REDUX UR6, R0 ;  /* 0x00000000000673c4 */ /* 0x000f620000000000 */
[----:B-1----:R-:W-:Y:S01]  /*11450*/  ISETP.EQ.U32.AND P0, PT, R2, UR7, PT ;  /* 0x0000000702007c0c */ /* 0x002fe2000bf02070 */
[----:B---3--:R-:W-:Y:S01]  /*11460*/  IMAD.U32 R2, RZ, RZ, UR5 ;  /* 0x00000005ff027e24 */ /* 0x008fe2000f8e00ff */
[----:B-----5:R-:W-:-:S11]  /*11470*/  MOV R3, UR6 ;  /* 0x0000000600037c02 */ /* 0x020fd60008000f00 */
[----:B------:R4:W-:Y:S04]  /*11480*/  @P0 ATOMS.AND RZ, [UR4+0x14], R3 ;  /* 0x00001403ffff098c */ /* 0x0009e8000a800004 */
[----:B------:R4:W-:Y:S01]  /*11490*/  @P0 ATOMS.AND RZ, [UR4+0x18], R2 ;  /* 0x00001802ffff098c */ /* 0x0009e2000a800004 */
[----:B------:R-:W-:Y:S05]  /*114a0*/  BRA `(.L_x_260) ;  /* 0x0000000000147947 */ /* 0x000fea0003800000 */
.L_x_259:
[----:B------:R-:W-:Y:S02]  /*114b0*/  MOV R2, 0x114d0 ;  /* 0x000114d000027802 */ /* 0x000fe40000000f00 */
[----:B--2---:R-:W-:Y:S05]  /*114c0*/  CALL.REL.NOINC `($__internal_0_$__cuda_sm10x_tcgen05_guardrail_trap_col_being_dealloced_not_returned_by_alloc) ;  /* 0x00000014006c7944 */ /* 0x004fea0003c00000 */
[----:B------:R-:W-:Y:S05]  /*114d0*/  BRA `(.L_x_260) ;  /* 0x0000000000087947 */ /* 0x000fea0003800000 */
.L_x_258:
[----:B------:R-:W-:Y:S02]  /*114e0*/  MOV R2, 0x11500 ;  /* 0x0001150000027802 */ /* 0x000fe40000000f00 */
[----:B--2---:R-:W-:Y:S05]  /*114f0*/  CALL.REL.NOINC `($__internal_2_$__cuda_sm10x_tcgen05_guardrail_trap_unallocated_columns_being_dealloced) ;  /* 0x0000001400787944 */ /* 0x004fea0003c00000 */
.L_x_260:
[----:B------:R-:W-:Y:S01]  /*11500*/  NOP ;  /* 0x0000000000007918 */ /* 0x000fe20000000000 */
[----:B----4-:R-:W-:Y:S05]  /*11510*/  EXIT ;  /* 0x000000000000794d */ /* 0x010fea0003800000 */
.L_x_35:
[----:B------:R-:W-:-:S07]  /*11520*/  MOV R0, UR9 ;  /* 0x0000000900007c02 */ /* 0x000fce0008000f00 */
.L_x_261:
[----:B-1----:R1:W2:Y:S02]  /*11530*/  SYNCS.PHASECHK.TRANS64.TRYWAIT P0, [R0+URZ+0xc8], R3 ;  /* 0x0000c803000075a7 */ /* 0x0022a400080011ff */
[----:B--2---:R-:W-:Y:S05]  /*11540*/  @!P0 NANOSLEEP.SYNCS 0x989680 ;  /* 0x009896800000895d */ /* 0x004fea0003900000 */
[----:B------:R-:W2:Y:S02]  /*11550*/  @!P0 SYNCS.PHASECHK.TRANS64 P0, [R0+URZ+0xc8], R3 ;  /* 0x0000c803000085a7 */ /* 0x000ea400080010ff */
[----:B--2---:R-:W-:Y:S05]  /*11560*/  @!P0 BRA `(.L_x_261) ;  /* 0xfffffffc00f08947 */ /* 0x004fea000383ffff */
[----:B------:R-:W-:Y:S05]  /*11570*/  BRA `(.L_x_34) ;  /* 0xffffff3000207947 */ /* 0x000fea000383ffff */
.L_x_42:
[----:B-1----:R-:W-:-:S07]  /*11580*/  MOV R0, UR9 ;  /* 0x0000000900007c02 */ /* 0x002fce0008000f00 */
.L_x_262:
[----:B-1----:R1:W2:Y:S02]  /*11590*/  SYNCS.PHASECHK.TRANS64.TRYWAIT P0, [R0+URZ+0xc8], R3 ;  /* 0x0000c803000075a7 */ /* 0x0022a400080011ff */
[----:B--2---:R-:W-:Y:S05]  /*115a0*/  @!P0 NANOSLEEP.SYNCS 0x989680 ;  /* 0x009896800000895d */ /* 0x004fea0003900000 */
[----:B------:R-:W2:Y:S02]  /*115b0*/  @!P0 SYNCS.PHASECHK.TRANS64 P0, [R0+URZ+0xc8], R3 ;  /* 0x0000c803000085a7 */ /* 0x000ea400080010ff */
[----:B--2---:R-:W-:Y:S05]  /*115c0*/  @!P0 BRA `(.L_x_262) ;  /* 0xfffffffc00f08947 */ /* 0x004fea000383ffff */
[----:B------:R-:W-:Y:S05]  /*115d0*/  BRA `(.L_x_41) ;  /* 0xffffff3000bc7947 */ /* 0x000fea000383ffff */
.L_x_48:
[----:B------:R-:W-:-:S07]  /*115e0*/  MOV R0, UR4 ;  /* 0x0000000400007c02 */ /* 0x000fce0008000f00 */
.L_x_263:
[----:B-1----:R1:W2:Y:S02]  /*115f0*/  SYNCS.PHASECHK.TRANS64.TRYWAIT P0, [R0+URZ+0x2c0], R3 ;  /* 0x0002c003000075a7 */ /* 0x0022a400080011ff */
[----:B--2---:R-:W-:Y:S05]  /*11600*/  @!P0 NANOSLEEP.SYNCS 0x989680 ;  /* 0x009896800000895d */ /* 0x004fea0003900000 */
[----:B------:R-:W2:Y:S02]  /*11610*/  @!P0 SYNCS.PHASECHK.TRANS64 P0, [R0+URZ+0x2c0], R3 ;  /* 0x0002c003000085a7 */ /* 0x000ea400080010ff */
[----:B--2---:R-:W-:Y:S05]  /*11620*/  @!P0 BRA `(.L_x_263) ;  /* 0xfffffffc00f08947 */ /* 0x004fea000383ffff */
[----:B------:R-:W-:Y:S05]  /*11630*/  BRA `(.L_x_264) ;  /* 0xffffff3400447947 */ /* 0x000fea000383ffff */
.L_x_51:
[----:B------:R-:W-:-:S07]  /*11640*/  MOV R0, UR4 ;  /* 0x0000000400007c02 */ /* 0x000fce0008000f00 */
.L_x_265:
[----:B-1----:R1:W2:Y:S02]  /*11650*/  SYNCS.PHASECHK.TRANS64.TRYWAIT P0, [R0+URZ], R3 ;  /* 0x00000003000075a7 */ /* 0x0022a400080011ff */
[----:B--2---:R-:W-:Y:S05]  /*11660*/  @!P0 NANOSLEEP.SYNCS 0x989680 ;  /* 0x009896800000895d */ /* 0x004fea0003900000 */
[----:B------:R-:W2:Y:S02]  /*11670*/  @!P0 SYNCS.PHASECHK.TRANS64 P0, [R0+URZ], R3 ;  /* 0x00000003000085a7 */ /* 0x000ea400080010ff */
[----:B--2---:R-:W-:Y:S05]  /*11680*/  @!P0 BRA `(.L_x_265) ;  /* 0xfffffffc00f08947 */ /* 0x004fea000383ffff */
[----:B------:R-:W-:Y:S05]  /*11690*/  BRA `(.L_x_266) ;  /* 0xffffff3400ac7947 */ /* 0x000fea000383ffff */
.L_x_52:
[----:B------:R-:W-:-:S07]  /*116a0*/  MOV R0, UR4 ;  /* 0x0000000400007c02 */ /* 0x000fce0008000f00 */
.L_x_267:
[----:B-1----:R1:W2:Y:S02]  /*116b0*/  SYNCS.PHASECHK.TRANS64.TRYWAIT P0, [R0+URZ], R3 ;  /* 0x00000003000075a7 */ /* 0x0022a400080011ff */
[----:B--2---:R-:W-:Y:S05]  /*116c0*/  @!P0 NANOSLEEP.SYNCS 0x989680 ;  /* 0x009896800000895d */ /* 0x004fea0003900000 */
[----:B------:R-:W2:Y:S02]  /*116d0*/  @!P0 SYNCS.PHASECHK.TRANS64 P0, [R0+URZ], R3 ;  /* 0x00000003000085a7 */ /* 0x000ea400080010ff */
[----:B--2---:R-:W-:Y:S05]  /*116e0*/  @!P0 BRA `(.L_x_267) ;  /* 0xfffffffc00f08947 */ /* 0x004fea000383ffff */
[----:B------:R-:W-:Y:S05]  /*116f0*/  BRA `(.L_x_268) ;  /* 0xffffff3400b87947 */ /* 0x000fea000383ffff */
.L_x_53:
[----:B------:R-:W-:-:S07]  /*11700*/  MOV R0, UR4 ;  /* 0x0000000400007c02 */ /* 0x000fce0008000f00 */
.L_x_269:
[----:B-1----:R1:W2:Y:S02]  /*11710*/  SYNCS.PHASECHK.TRANS64.TRYWAIT P0, [R0+URZ], R3 ;  /* 0x00000003000075a7 */ /* 0x0022a400080011ff */
[----:B--2---:R-:W-:Y:S05]  /*11720*/  @!P0 NANOSLEEP.SYNCS 0x989680 ;  /* 0x009896800000895d */ /* 0x004fea0003900000 */
[----:B------:R-:W2:Y:S02]  /*11730*/  @!P0 SYNCS.PHASECHK.TRANS64 P0, [R0+URZ], R3 ;  /* 0x00000003000085a7 */ /* 0x000ea400080010ff */
[----:B--2---:R-:W-:Y:S05]  /*11740*/  @!P0 BRA `(.L_x_269) ;  /* 0xfffffffc00f08947 */ /* 0x004fea000383ffff */
[----:B------:R-:W-:Y:S05]  /*11750*/  BRA `(.L_x_270) ;  /* 0xffffff3400c47947 */ /* 0x000fea000383ffff */
.L_x_54:
[----:B------:R-:W-:-:S07]  /*11760*/  MOV R0, UR4 ;  /* 0x0000000400007c02 */ /* 0x000fce0008000f00 */
.L_x_271:
[----:B-1----:R1:W2:Y:S02]  /*11770*/  SYNCS.PHASECHK.TRANS64.TRYWAIT P0, [R0+URZ], R3 ;  /* 0x00000003000075a7 */ /* 0x0022a400080011ff */
[----:B--2---:R-:W-:Y:S05]  /*11780*/  @!P0 NANOSLEEP.SYNCS 0x989680 ;  /* 0x009896800000895d */ /* 0x004fea0003900000 */
[----:B------:R-:W2:Y:S02]  /*11790*/  @!P0 SYNCS.PHASECHK.TRANS64 P0, [R0+URZ], R3 ;  /* 0x00000003000085a7 */ /* 0x000ea400080010ff */
[----:B--2---:R-:W-:Y:S05]  /*117a0*/  @!P0 BRA `(.L_x_271) ;  /* 0xfffffffc00f08947 */ /* 0x004fea000383ffff */
[----:B------:R-:W-:Y:S05]  /*117b0*/  BRA `(.L_x_272) ;  /* 0xffffff3400d07947 */ /* 0x000fea000383ffff */
.L_x_55:
[----:B------:R-:W-:-:S07]  /*117c0*/  MOV R0, UR4 ;  /* 0x0000000400007c02 */ /* 0x000fce0008000f00 */
.L_x_273:
[----:B-1----:R1:W2:Y:S02]  /*117d0*/  SYNCS.PHASECHK.TRANS64.TRYWAIT P0, [R0+URZ], R3 ;  /* 0x00000003000075a7 */ /* 0x0022a400080011ff */
[----:B--2---:R-:W-:Y:S05]  /*117e0*/  @!P0 NANOSLEEP.SYNCS 0x989680 ;  /* 0x009896800000895d */ /* 0x004fea0003900000 */
[----:B------:R-:W2:Y:S02]  /*117f0*/  @!P0 SYNCS.PHASECHK.TRANS64 P0, [R0+URZ], R3 ;  /* 0x00000003000085a7 */ /* 0x000ea400080010ff */
[----:B--2---:R-:W-:Y:S05]  /*11800*/  @!P0 BRA `(.L_x_273) ;  /* 0xfffffffc00f08947 */ /* 0x004fea000383ffff */
[----:B------:R-:W-:Y:S05]  /*11810*/  BRA `(.L_x_274) ;  /* 0xffffff3400dc7947 */ /* 0x000fea000383ffff */
.L_x_56:
[----:B------:R-:W-:-:S07]  /*11820*/  MOV R0, UR4 ;  /* 0x0000000400007c02 */ /* 0x000fce0008000f00 */
.L_x_275:
[----:B-1----:R1:W2:Y:S02]  /*11830*/  SYNCS.PHASECHK.TRANS64.TRYWAIT P0, [R0+URZ], R3 ;  /* 0x00000003000075a7 */ /* 0x0022a400080011ff */
[----:B--2---:R-:W-:Y:S05]  /*11840*/  @!P0 NANOSLEEP.SYNCS 0x989680 ;  /* 0x009896800000895d */ /* 0x004fea0003900000 */
[----:B------:R-:W2:Y:S02]  /*11850*/  @!P0 SYNCS.PHASECHK.TRANS64 P0, [R0+URZ], R3 ;  /* 0x00000003000085a7 */ /* 0x000ea400080010ff */
[----:B--2---:R-:W-:Y:S05]  /*11860*/  @!P0 BRA `(.L_x_275) ;  /* 0xfffffffc00f08947 */ /* 0x004fea000383ffff */
[----:B------:R-:W-:Y:S05]  /*11870*/  BRA `(.L_x_276) ;  /* 0xffffff3400e87947 */ /* 0x000fea000383ffff */
.L_x_57:
[----:B------:R-:W-:-:S07]  /*11880*/  MOV R0, UR4 ;  /* 0x0000000400007c02 */ /* 0x000fce0008000f00 */
.L_x_277:
[----:B-1----:R1:W2:Y:S02]  /*11890*/  SYNCS.PHASECHK.TRANS64.TRYWAIT P0, [R0+URZ], R3 ;  /* 0x00000003000075a7 */ /* 0x0022a400080011ff */
[----:B--2---:R-:W-:Y:S05]  /*118a0*/  @!P0 NANOSLEEP.SYNCS 0x989680 ;  /* 0x009896800000895d */ /* 0x004fea0003900000 */
[----:B------:R-:W2:Y:S02]  /*118b0*/  @!P0 SYNCS.PHASECHK.TRANS64 P0, [R0+URZ], R3 ;  /* 0x00000003000085a7 */ /* 0x000ea400080010ff */
[----:B--2---:R-:W-:Y:S05]  /*118c0*/  @!P0 BRA `(.L_x_277) ;  /* 0xfffffffc00f08947 */ /* 0x004fea000383ffff */
[----:B------:R-:W-:Y:S05]  /*118d0*/  BRA `(.L_x_278) ;  /* 0xffffff3400f47947 */ /* 0x000fea000383ffff */
.L_x_58:
[----:B------:R-:W-:-:S07]  /*118e0*/  MOV R0, UR4 ;  /* 0x0000000400007c02 */ /* 0x000fce0008000f00 */
.L_x_279:
[----:B-1----:R1:W2:Y:S02]  /*118f0*/  SYNCS.PHASECHK.TRANS64.TRYWAIT P0, [R0+URZ], R3 ;  /* 0x00000003000075a7 */ /* 0x0022a400080011ff */
[----:B--2---:R-:W-:Y:S05]  /*11900*/  @!P0 NANOSLEEP.SYNCS 0x989680 ;  /* 0x009896800000895d */ /* 0x004fea0003900000 */
[----:B------:R-:W2:Y:S02]  /*11910*/  @!P0 SYNCS.PHASECHK.TRANS64 P0, [R0+URZ], R3 ;  /* 0x00000003000085a7 */ /* 0x000ea400080010ff */
[----:B--2---:R-:W-:Y:S05]  /*11920*/  @!P0 BRA `(.L_x_279) ;  /* 0xfffffffc00f08947 */ /* 0x004fea000383ffff */
[----:B------:R-:W-:Y:S05]  /*11930*/  BRA `(.L_x_280) ;  /* 0xffffff3800007947 */ /* 0x000fea000383ffff */
.L_x_59:
[----:B------:R-:W-:-:S07]  /*11940*/  MOV R0, UR4 ;  /* 0x0000000400007c02 */ /* 0x000fce0008000f00 */
.L_x_281:
[----:B-1----:R1:W2:Y:S02]  /*11950*/  SYNCS.PHASECHK.TRANS64.TRYWAIT P0, [R0+URZ], R3 ;  /* 0x00000003000075a7 */ /* 0x0022a400080011ff */
[----:B--2---:R-:W-:Y:S05]  /*11960*/  @!P0 NANOSLEEP.SYNCS 0x989680 ;  /* 0x009896800000895d */ /* 0x004fea0003900000 */
[----:B------:R-:W2:Y:S02]  /*11970*/  @!P0 SYNCS.PHASECHK.TRANS64 P0, [R0+URZ], R3 ;  /* 0x00000003000085a7 */ /* 0x000ea400080010ff */
[----:B--2---:R-:W-:Y:S05]  /*11980*/  @!P0 BRA `(.L_x_281) ;  /* 0xfffffffc00f08947 */ /* 0x004fea000383ffff */
[----:B------:R-:W-:Y:S05]  /*11990*/  BRA `(.L_x_282) ;  /* 0xffffff38000c7947 */ /* 0x000fea000383ffff */
.L_x_60:
[----:B------:R-:W-:-:S07]  /*119a0*/  MOV R0, UR4 ;  /* 0x0000000400007c02 */ /* 0x000fce0008000f00 */
.L_x_283:
[----:B-1----:R1:W2:Y:S02]  /*119b0*/  SYNCS.PHASECHK.TRANS64.TRYWAIT P0, [R0+URZ], R3 ;  /* 0x00000003000075a7 */ /* 0x0022a400080011ff */
[----:B--2---:R-:W-:Y:S05]  /*119c0*/  @!P0 NANOSLEEP.SYNCS 0x989680 ;  /* 0x009896800000895d */ /* 0x004fea0003900000 */
[----:B------:R-:W2:Y:S02]  /*119d0*/  @!P0 SYNCS.PHASECHK.TRANS64 P0, [R0+URZ], R3 ;  /* 0x00000003000085a7 */ /* 0x000ea400080010ff */
[----:B--2---:R-:W-:Y:S05]  /*119e0*/  @!P0 BRA `(.L_x_283) ;  /* 0xfffffffc00f08947 */ /* 0x004fea000383ffff */
[----:B------:R-:W-:Y:S05]  /*119f0*/  BRA `(.L_x_284) ;  /* 0xffffff3800187947 */ /* 0x000fea000383ffff */
.L_x_61:
[----:B------:R-:W-:-:S07]  /*11a00*/  MOV R0, UR4 ;  /* 0x0000000400007c02 */ /* 0x000fce0008000f00 */
.L_x_285:
[----:B-1----:R1:W2:Y:S02]  /*11a10*/  SYNCS.PHASECHK.TRANS64.TRYWAIT P0, [R0+URZ], R3 ;  /* 0x00000003000075a7 */ /* 0x0022a400080011ff */
[----:B--2---:R-:W-:Y:S05]  /*11a20*/  @!P0 NANOSLEEP.SYNCS 0x989680 ;  /* 0x009896800000895d */ /* 0x004fea0003900000 */
[----:B------:R-:W2:Y:S02]  /*11a30*/  @!P0 SYNCS.PHASECHK.TRANS64 P0, [R0+URZ], R3 ;  /* 0x00000003000085a7 */ /* 0x000ea400080010ff */
[----:B--2---:R-:W-:Y:S05]  /*11a40*/  @!P0 BRA `(.L_x_285) ;  /* 0xfffffffc00f08947 */ /* 0x004fea000383ffff */
[----:B------:R-:W-:Y:S05]  /*11a50*/  BRA `(.L_x_286) ;  /* 0xffffff3800247947 */ /* 0x000fea000383ffff */
.L_x_62:
[----:B------:R-:W-:-:S07]  /*11a60*/  MOV R0, UR4 ;  /* 0x0000000400007c02 */ /* 0x000fce0008000f00 */
.L_x_287:
[----:B-1----:R1:W2:Y:S02]  /*11a70*/  SYNCS.PHASECHK.TRANS64.TRYWAIT P0, [R0+URZ], R3 ;  /* 0x00000003000075a7 */ /* 0x0022a400080011ff */
[----:B--2---:R-:W-:Y:S05]  /*11a80*/  @!P0 NANOSLEEP.SYNCS 0x989680 ;  /* 0x009896800000895d */ /* 0x004fea0003900000 */
[----:B------:R-:W2:Y:S02]  /*11a90*/  @!P0 SYNCS.PHASECHK.TRANS64 P0, [R0+URZ], R3 ;  /* 0x00000003000085a7 */ /* 0x000ea400080010ff */
[----:B--2---:R-:W-:Y:S05]  /*11aa0*/  @!P0 BRA `(.L_x_287) ;  /* 0xfffffffc00f08947 */ /* 0x004fea000383ffff */
[----:B------:R-:W-:Y:S05]  /*11ab0*/  BRA `(.L_x_288) ;  /* 0xffffff3800307947 */ /* 0x000fea000383ffff */
.L_x_63:
[----:B------:R-:W-:-:S07]  /*11ac0*/  MOV R0, UR4 ;  /* 0x0000000400007c02 */ /* 0x000fce0008000f00 */
.L_x_289:
[----:B-1----:R1:W2:Y:S02]  /*11ad0*/  SYNCS.PHASECHK.TRANS64.TRYWAIT P0, [R0+URZ], R3 ;  /* 0x00000003000075a7 */ /* 0x0022a400080011ff */
[----:B--2---:R-:W-:Y:S05]  /*11ae0*/  @!P0 NANOSLEEP.SYNCS 0x989680 ;  /* 0x009896800000895d */ /* 0x004fea0003900000 */
[----:B------:R-:W2:Y:S02]  /*11af0*/  @!P0 SYNCS.PHASECHK.TRANS64 P0, [R0+URZ], R3 ;  /* 0x00000003000085a7 */ /* 0x000ea400080010ff */
[----:B--2---:R-:W-:Y:S05]  /*11b00*/  @!P0 BRA `(.L_x_289) ;  /* 0xfffffffc00f08947 */ /* 0x004fea000383ffff */
[----:B------:R-:W-:Y:S05]  /*11b10*/  BRA `(.L_x_290) ;  /* 0xffffff38003c7947 */ /* 0x000fea000383ffff */
.L_x_64:
[----:B------:R-:W-:-:S07]  /*11b20*/  MOV R0, UR4 ;  /* 0x0000000400007c02 */ /* 0x000fce0008000f00 */
.L_x_291:
[----:B-1----:R1:W2:Y:S02]  /*11b30*/  SYNCS.PHASECHK.TRANS64.TRYWAIT P0, [R0+URZ], R3 ;  /* 0x00000003000075a7 */ /* 0x0022a400080011ff */
[----:B--2---:R-:W-:Y:S05]  /*11b40*/  @!P0 NANOSLEEP.SYNCS 0x989680 ;  /* 0x009896800000895d */ /* 0x004fea0003900000 */
[----:B------:R-:W2:Y:S02]  /*11b50*/  @!P0 SYNCS.PHASECHK.TRANS64 P0, [R0+URZ], R3 ;  /* 0x00000003000085a7 */ /* 0x000ea400080010ff */
[----:B--2---:R-:W-:Y:S05]  /*11b60*/  @!P0 BRA `(.L_x_291) ;  /* 0xfffffffc00f08947 */ /* 0x004fea000383ffff */
[----:B------:R-:W-:Y:S05]  /*11b70*/  BRA `(.L_x_292) ;  /* 0xffffff3800487947 */ /* 0x000fea000383ffff */
.L_x_65:
[----:B------:R-:W-:-:S07]  /*11b80*/  MOV R0, UR4 ;  /* 0x0000000400007c02 */ /* 0x000fce0008000f00 */
.L_x_293:
[----:B-1----:R1:W2:Y:S02]  /*11b90*/  SYNCS.PHASECHK.TRANS64.TRYWAIT P0, [R0+URZ], R3 ;  /* 0x00000003000075a7 */ /* 0x0022a400080011ff */
[----:B--2---:R-:W-:Y:S05]  /*11ba0*/  @!P0 NANOSLEEP.SYNCS 0x989680 ;  /* 0x009896800000895d */ /* 0x004fea0003900000 */
[----:B------:R-:W2:Y:S02]  /*11bb0*/  @!P0 SYNCS.PHASECHK.TRANS64 P0, [R0+URZ], R3 ;  /* 0x00000003000085a7 */ /* 0x000ea400080010ff */
[----:B--2---:R-:W-:Y:S05]  /*11bc0*/  @!P0 BRA `(.L_x_293) ;  /* 0xfffffffc00f08947 */ /* 0x004fea000383ffff */
[----:B------:R-:W-:Y:S05]  /*11bd0*/  BRA `(.L_x_294) ;  /* 0xffffff3800547947 */ /* 0x000fea000383ffff */
.L_x_66:
[----:B------:R-:W-:-:S07]  /*11be0*/  MOV R0, UR4 ;  /* 0x0000000400007c02 */ /* 0x000fce0008000f00 */
.L_x_295:
[----:B-1----:R1:W2:Y:S02]  /*11bf0*/  SYNCS.PHASECHK.TRANS64.TRYWAIT P0, [R0+URZ], R3 ;  /* 0x00000003000075a7 */ /* 0x0022a400080011ff */
[----:B--2---:R-:W-:Y:S05]  /*11c00*/  @!P0 NANOSLEEP.SYNCS 0x989680 ;  /* 0x009896800000895d */ /* 0x004fea0003900000 */
[----:B------:R-:W2:Y:S02]  /*11c10*/  @!P0 SYNCS.PHASECHK.TRANS64 P0, [R0+URZ], R3 ;  /* 0x00000003000085a7 */ /* 0x000ea400080010ff */
[----:B--2---:R-:W-:Y:S05]  /*11c20*/  @!P0 BRA `(.L_x_295) ;  /* 0xfffffffc00f08947 */ /* 0x004fea000383ffff */
[----:B------:R-:W-:Y:S05]  /*11c30*/  BRA `(.L_x_296) ;  /* 0xffffff3800607947 */ /* 0x000fea000383ffff */
.L_x_67:
[----:B------:R-:W-:-:S07]  /*11c40*/  MOV R0, UR4 ;  /* 0x0000000400007c02 */ /* 0x000fce0008000f00 */
.L_x_297:
[----:B-1----:R1:W2:Y:S02]  /*11c50*/  SYNCS.PHASECHK.TRANS64.TRYWAIT P0, [R0+URZ], R3 ;  /* 0x00000003000075a7 */ /* 0x0022a400080011ff */
[----:B--2---:R-:W-:Y:S05]  /*11c60*/  @!P0 NANOSLEEP.SYNCS 0x989680 ;  /* 0x009896800000895d */ /* 0x004fea0003900000 */
[----:B------:R-:W2:Y:S02]  /*11c70*/  @!P0 SYNCS.PHASECHK.TRANS64 P0, [R0+URZ], R3 ;  /* 0x00000003000085a7 */ /* 0x000ea400080010ff */
[----:B--2---:R-:W-:Y:S05]  /*11c80*/  @!P0 BRA `(.L_x_297) ;  /* 0xfffffffc00f08947 */ /* 0x004fea000383ffff */
[----:B------:R-:W-:Y:S05]  /*11c90*/  BRA `(.L_x_298) ;  /* 0xffffff38006c7947 */ /* 0x000fea000383ffff */
.L_x_68:
[----:B------:R-:W-:-:S07]  /*11ca0*/  MOV R0, UR4 ;  /* 0x0000000400007c02 */ /* 0x000fce0008000f00 */
.L_x_299:
[----:B-1----:R1:W2:Y:S02]  /*11cb0*/  SYNCS.PHASECHK.TRANS64.TRYWAIT P0, [R0+URZ], R3 ;  /* 0x00000003000075a7 */ /* 0x0022a400080011ff */
[----:B--2---:R-:W-:Y:S05]  /*11cc0*/  @!P0 NANOSLEEP.SYNCS 0x989680 ;  /* 0x009896800000895d */ /* 0x004fea0003900000 */
[----:B------:R-:W2:Y:S02]  /*11cd0*/  @!P0 SYNCS.PHASECHK.TRANS64 P0, [R0+URZ], R3 ;  /* 0x00000003000085a7 */ /* 0x000ea400080010ff */
[----:B--2---:R-:W-:Y:S05]  /*11ce0*/  @!P0 BRA `(.L_x_299) ;  /* 0xfffffffc00f08947 */ /* 0x004fea000383ffff */
[----:B------:R-:W-:Y:S05]  /*11cf0*/  BRA `(.L_x_300) ;  /* 0xffffff3800787947 */ /* 0x000fea000383ffff */
.L_x_69:
[----:B------:R-:W-:-:S07]  /*11d00*/  MOV R0, UR4 ;  /* 0x0000000400007c02 */ /* 0x000fce0008000f00 */
.L_x_301:
[----:B-1----:R1:W2:Y:S02]  /*11d10*/  SYNCS.PHASECHK.TRANS64.TRYWAIT P0, [R0+URZ], R3 ;  /* 0x00000003000075a7 */ /* 0x0022a400080011ff */
[----:B--2---:R-:W-:Y:S05]  /*11d20*/  @!P0 NANOSLEEP.SYNCS 0x989680 ;  /* 0x009896800000895d */ /* 0x004fea0003900000 */
[----:B------:R-:W2:Y:S02]  /*11d30*/  @!P0 SYNCS.PHASECHK.TRANS64 P0, [R0+URZ], R3 ;  /* 0x00000003000085a7 */ /* 0x000ea400080010ff */
[----:B--2---:R-:W-:Y:S05]  /*11d40*/  @!P0 BRA `(.L_x_301) ;  /* 0xfffffffc00f08947 */ /* 0x004fea000383ffff */
[----:B------:R-:W-:Y:S05]  /*11d50*/  BRA `(.L_x_302) ;  /* 0xffffff3800847947 */ /* 0x000fea000383ffff */
.L_x_70:
[----:B------:R-:W-:-:S07]  /*11d60*/  MOV R0, UR4 ;  /* 0x0000000400007c02 */ /* 0x000fce0008000f00 */
.L_x_303:
[----:B-1----:R1:W2:Y:S02]  /*11d70*/  SYNCS.PHASECHK.TRANS64.TRYWAIT P0, [R0+URZ], R3 ;  /* 0x00000003000075a7 */ /* 0x0022a400080011ff */
[----:B--2---:R-:W-:Y:S05]  /*11d80*/  @!P0 NANOSLEEP.SYNCS 0x989680 ;  /* 0x009896800000895d */ /* 0x004fea0003900000 */
[----:B------:R-:W2:Y:S02]  /*11d90*/  @!P0 SYNCS.PHASECHK.TRANS64 P0, [R0+URZ], R3 ;  /* 0x00000003000085a7 */ /* 0x000ea400080010ff */
[----:B--2---:R-:W-:Y:S05]  /*11da0*/  @!P0 BRA `(.L_x_303) ;  /* 0xfffffffc00f08947 */ /* 0x004fea000383ffff */
[----:B------:R-:W-:Y:S05]  /*11db0*/  BRA `(.L_x_304) ;  /* 0xffffff3800907947 */ /* 0x000fea000383ffff */
.L_x_71:
[----:B------:R-:W-:-:S07]  /*11dc0*/  MOV R0, UR4 ;  /* 0x0000000400007c02 */ /* 0x000fce0008000f00 */
.L_x_305:
[----:B-1----:R1:W2:Y:S02]  /*11dd0*/  SYNCS.PHASECHK.TRANS64.TRYWAIT P0, [R0+URZ], R3 ;  /* 0x00000003000075a7 */ /* 0x0022a400080011ff */
[----:B--2---:R-:W-:Y:S05]  /*11de0*/  @!P0 NANOSLEEP.SYNCS 0x989680 ;  /* 0x009896800000895d */ /* 0x004fea0003900000 */
[----:B------:R-:W2:Y:S02]  /*11df0*/  @!P0 SYNCS.PHASECHK.TRANS64 P0, [R0+URZ], R3 ;  /* 0x00000003000085a7 */ /* 0x000ea400080010ff */
[----:B--2---:R-:W-:Y:S05]  /*11e00*/  @!P0 BRA `(.L_x_305) ;  /* 0xfffffffc00f08947 */ /* 0x004fea000383ffff */
[----:B------:R-:W-:Y:S05]  /*11e10*/  BRA `(.L_x_306) ;  /* 0xffffff38009c7947 */ /* 0x000fea000383ffff */
.L_x_72:
[----:B------:R-:W-:-:S07]  /*11e20*/  MOV R0, UR4 ;  /* 0x0000000400007c02 */ /* 0x000fce0008000f00 */
.L_x_307:
[----:B-1----:R1:W2:Y:S02]  /*11e30*/  SYNCS.PHASECHK.TRANS64.TRYWAIT P0, [R0+URZ], R3 ;  /* 0x00000003000075a7 */ /* 0x0022a400080011ff */
[----:B--2---:R-:W-:Y:S05]  /*11e40*/  @!P0 NANOSLEEP.SYNCS 0x989680 ;  /* 0x009896800000895d */ /* 0x004fea0003900000 */
[----:B------:R-:W2:Y:S02]  /*11e50*/  @!P0 SYNCS.PHASECHK.TRANS64 P0, [R0+URZ], R3 ;  /* 0x00000003000085a7 */ /* 0x000ea400080010ff */
[----:B--2---:R-:W-:Y:S05]  /*11e60*/  @!P0 BRA `(.L_x_307) ;  /* 0xfffffffc00f08947 */ /* 0x004fea000383ffff */
[----:B------:R-:W-:Y:S05]  /*11e70*/  BRA `(.L_x_308) ;  /* 0xffffff3800a87947 */ /* 0x000fea000383ffff */
.L_x_73:
[----:B------:R-:W-:-:S07]  /*11e80*/  MOV R0, UR4 ;  /* 0x0000000400007c02 */ /* 0x000fce0008000f00 */
.L_x_309:
[----:B-1----:R1:W2:Y:S02]  /*11e90*/  SYNCS.PHASECHK.TRANS64.TRYWAIT P0, [R0+URZ], R3 ;  /* 0x00000003000075a7 */ /* 0x0022a400080011ff */
[----:B--2---:R-:W-:Y:S05]  /*11ea0*/  @!P0 NANOSLEEP.SYNCS 0x989680 ;  /* 0x009896800000895d */ /* 0x004fea0003900000 */
[----:B------:R-:W2:Y:S02]  /*11eb0*/  @!P0 SYNCS.PHASECHK.TRANS64 P0, [R0+URZ], R3 ;  /* 0x00000003000085a7 */ /* 0x000ea400080010ff */
[----:B--2---:R-:W-:Y:S05]  /*11ec0*/  @!P0 BRA `(.L_x_309) ;  /* 0xfffffffc00f08947 */ /* 0x004fea000383ffff */
[----:B------:R-:W-:Y:S05]  /*11ed0*/  BRA `(.L_x_310) ;  /* 0xffffff3800b47947 */ /* 0x000fea000383ffff */
.L_x_74:
[----:B------:R-:W-:-:S07]  /*11ee0*/  MOV R0, UR4 ;  /* 0x0000000400007c02 */ /* 0x000fce0008000f00 */
.L_x_311:
[----:B-1----:R1:W2:Y:S02]  /*11ef0*/  SYNCS.PHASECHK.TRANS64.TRYWAIT P0, [R0+URZ], R3 ;  /* 0x00000003000075a7 */ /* 0x0022a400080011ff */
[----:B--2---:R-:W-:Y:S05]  /*11f00*/  @!P0 NANOSLEEP.SYNCS 0x989680 ;  /* 0x009896800000895d */ /* 0x004fea0003900000 */
[----:B------:R-:W2:Y:S02]  /*11f10*/  @!P0 SYNCS.PHASECHK.TRANS64 P0, [R0+URZ], R3 ;  /* 0x00000003000085a7 */ /* 0x000ea400080010ff */
[----:B--2---:R-:W-:Y:S05]  /*11f20*/  @!P0 BRA `(.L_x_311) ;  /* 0xfffffffc00f08947 */ /* 0x004fea000383ffff */
[----:B------:R-:W-:Y:S05]  /*11f30*/  BRA `(.L_x_312) ;  /* 0xffffff3800c07947 */ /* 0x000fea000383ffff */
.L_x_89:
[----:B------:R-:W-:-:S07]  /*11f40*/  MOV R20, UR4 ;  /* 0x0000000400147c02 */ /* 0x000fce0008000f00 */
.L_x_313:
[----:B-1----:R1:W2:Y:S02]  /*11f50*/  SYNCS.PHASECHK.TRANS64.TRYWAIT P0, [R20+URZ+0x220], R15 ;  /* 0x0002200f140075a7 */ /* 0x0022a400080011ff */
[----:B--2---:R-:W-:Y:S05]  /*11f60*/  @!P0 NANOSLEEP.SYNCS 0x989680 ;  /* 0x009896800000895d */ /* 0x004fea0003900000 */
[----:B------:R-:W2:Y:S02]  /*11f70*/  @!P0 SYNCS.PHASECHK.TRANS64 P0, [R20+URZ+0x220], R15 ;  /* 0x0002200f140085a7 */ /* 0x000ea400080010ff */
[----:B--2---:R-:W-:Y:S05]  /*11f80*/  @!P0 BRA `(.L_x_313) ;  /* 0xfffffffc00f08947 */ /* 0x004fea000383ffff */
[----:B------:R-:W-:Y:S05]  /*11f90*/  BRA `(.L_x_314) ;  /* 0xffffff5400b47947 */ /* 0x000fea000383ffff */
.L_x_105:
[----:B------:R-:W-:-:S07]  /*11fa0*/  MOV R11, UR4 ;  /* 0x00000004000b7c02 */ /* 0x000fce0008000f00 */
.L_x_315:
[----:B-1----:R1:W2:Y:S02]  /*11fb0*/  SYNCS.PHASECHK.TRANS64.TRYWAIT P0, [R11+URZ+0x220], R2 ;  /* 0x000220020b0075a7 */ /* 0x0022a400080011ff */
[----:B--2---:R-:W-:Y:S05]  /*11fc0*/  @!P0 NANOSLEEP.SYNCS 0x989680 ;  /* 0x009896800000895d */ /* 0x004fea0003900000 */
[----:B------:R-:W2:Y:S02]  /*11fd0*/  @!P0 SYNCS.PHASECHK.TRANS64 P0, [R11+URZ+0x220], R2 ;  /* 0x000220020b0085a7 */ /* 0x000ea400080010ff */
[----:B--2---:R-:W-:Y:S05]  /*11fe0*/  @!P0 BRA `(.L_x_315) ;  /* 0xfffffffc00f08947 */ /* 0x004fea000383ffff */
[----:B------:R-:W-:Y:S05]  /*11ff0*/  BRA `(.L_x_316) ;  /* 0xffffff7000a47947 */ /* 0x000fea000383ffff */
.L_x_114:
[----:B--2---:R2:W4:Y:S02]  /*12000*/  SYNCS.PHASECHK.TRANS64.TRYWAIT P0, [R15+URZ+0x1d8], R6 ;  /* 0x0001d8060f0075a7 */ /* 0x00452400080011ff */
[----:B----4-:R-:W-:Y:S05]  /*12010*/  @!P0 NANOSLEEP.SYNCS 0x989680 ;  /* 0x009896800000895d */ /* 0x010fea0003900000 */
[----:B------:R-:W4:Y:S02]  /*12020*/  @!P0 SYNCS.PHASECHK.TRANS64 P0, [R15+URZ+0x1d8], R6 ;  /* 0x0001d8060f0085a7 */ /* 0x000f2400080010ff */
[----:B----4-:R-:W-:Y:S05]  /*12030*/  @!P0 BRA `(.L_x_114) ;  /* 0xfffffffc00f08947 */ /* 0x010fea000383ffff */
[----:B------:R-:W-:Y:S05]  /*12040*/  BRA `(.L_x_111) ;  /* 0xffffff7800b87947 */ /* 0x000fea000383ffff */
.L_x_118:
[----:B------:R-:W-:Y:S07]  /*12050*/  MOV R0, UR24 ;  /* 0x0000001800007c02 */ /* 0x000fee0008000f00 */
.L_x_317:
[----:B------:R1:W1:Y:S02]  /*12060*/  SYNCS.PHASECHK.TRANS64.TRYWAIT P0, [R0+URZ+0x1b0], R5 ;  /* 0x0001b005000075a7 */ /* 0x00026400080011ff */
[----:B-1----:R-:W-:Y:S05]  /*12070*/  @!P0 NANOSLEEP.SYNCS 0x989680 ;  /* 0x009896800000895d */ /* 0x002fea0003900000 */
[----:B------:R-:W1:Y:S02]  /*12080*/  @!P0 SYNCS.PHASECHK.TRANS64 P0, [R0+URZ+0x1b0], R5 ;  /* 0x0001b005000085a7 */ /* 0x000e6400080010ff */
[----:B-1----:R-:W-:Y:S05]  /*12090*/  @!P0 BRA `(.L_x_317) ;  /* 0xfffffffc00f08947 */ /* 0x002fea000383ffff */
[----:B------:R-:W-:Y:S05]  /*120a0*/  BRA `(.L_x_318) ;  /* 0xffffff7c003c7947 */ /* 0x000fea000383ffff */
.L_x_124:
[----:B------:R-:W-:Y:S07]  /*120b0*/  MOV R0, UR24 ;  /* 0x0000001800007c02 */ /* 0x000fee0008000f00 */
.L_x_319:
[----:B-1----:R1:W4:Y:S02]  /*120c0*/  SYNCS.PHASECHK.TRANS64.TRYWAIT P0, [R0+URZ+0x1b8], R5 ;  /* 0x0001b805000075a7 */ /* 0x00232400080011ff */
[----:B----4-:R-:W-:Y:S05]  /*120d0*/  @!P0 NANOSLEEP.SYNCS 0x989680 ;  /* 0x009896800000895d */ /* 0x010fea0003900000 */
[----:B------:R-:W4:Y:S02]  /*120e0*/  @!P0 SYNCS.PHASECHK.TRANS64 P0, [R0+URZ+0x1b8], R5 ;  /* 0x0001b805000085a7 */ /* 0x000f2400080010ff */
[----:B----4-:R-:W-:Y:S05]  /*120f0*/  @!P0 BRA `(.L_x_319) ;  /* 0xfffffffc00f08947 */ /* 0x010fea000383ffff */
[----:B------:R-:W-:Y:S05]  /*12100*/  BRA `(.L_x_320) ;  /* 0xffffff7c00947947 */ /* 0x000fea000383ffff */
.L_x_130:
[----:B-1--4-:R-:W-:Y:S07]  /*12110*/  MOV R0, UR24 ;  /* 0x0000001800007c02 */ /* 0x012fee0008000f00 */
.L_x_321:
[----:B-1----:R1:W4:Y:S02]  /*12120*/  SYNCS.PHASECHK.TRANS64.TRYWAIT P0, [R0+URZ+0x1c0], R5 ;  /* 0x0001c005000075a7 */ /* 0x00232400080011ff */
[----:B----4-:R-:W-:Y:S05]  /*12130*/  @!P0 NANOSLEEP.SYNCS 0x989680 ;  /* 0x009896800000895d */ /* 0x010fea0003900000 */
[----:B------:R-:W4:Y:S02]  /*12140*/  @!P0 SYNCS.PHASECHK.TRANS64 P0, [R0+URZ+0x1c0], R5 ;  /* 0x0001c005000085a7 */ /* 0x000f2400080010ff */
[----:B----4-:R-:W-:Y:S05]  /*12150*/  @!P0 BRA `(.L_x_321) ;  /* 0xfffffffc00f08947 */ /* 0x010fea000383ffff */
[----:B------:R-:W-:Y:S05]  /*12160*/  BRA `(.L_x_322) ;  /* 0xffffff7c00ec7947 */ /* 0x000fea000383ffff */
.L_x_136:
[----:B-1--4-:R-:W-:Y:S07]  /*12170*/  MOV R0, UR24 ;  /* 0x0000001800007c02 */ /* 0x012fee0008000f00 */
.L_x_323:
[----:B-1----:R1:W4:Y:S02]  /*12180*/  SYNCS.PHASECHK.TRANS64.TRYWAIT P0, [R0+URZ+0x1c8], R5 ;  /* 0x0001c805000075a7 */ /* 0x00232400080011ff */
[----:B----4-:R-:W-:Y:S05]  /*12190*/  @!P0 NANOSLEEP.SYNCS 0x989680 ;  /* 0x009896800000895d */ /* 0x010fea0003900000 */
[----:B------:R-:W4:Y:S02]  /*121a0*/  @!P0 SYNCS.PHASECHK.TRANS64 P0, [R0+URZ+0x1c8], R5 ;  /* 0x0001c805000085a7 */ /* 0x000f2400080010ff */
[----:B----4-:R-:W-:Y:S05]  /*121b0*/  @!P0 BRA `(.L_x_323) ;  /* 0xfffffffc00f08947 */ /* 0x010fea000383ffff */
[----:B------:R-:W-:Y:S05]  /*121c0*/  BRA `(.L_x_324) ;  /* 0xffffff8000447947 */ /* 0x000fea000383ffff */
.L_x_142:
[----:B----4-:R-:W-:Y:S07]  /*121d0*/  MOV R0, UR8 ;  /* 0x0000000800007c02 */ /* 0x010fee0008000f00 */
.L_x_325:
[----:B-1----:R1:W4:Y:S02]  /*121e0*/  SYNCS.PHASECHK.TRANS64.TRYWAIT P0, [R0+URZ+0x2c0], R5 ;  /* 0x0002c005000075a7 */ /* 0x00232400080011ff */
[----:B----4-:R-:W-:Y:S05]  /*121f0*/  @!P0 NANOSLEEP.SYNCS 0x989680 ;  /* 0x009896800000895d */ /* 0x010fea0003900000 */
[----:B------:R-:W4:Y:S02]  /*12200*/  @!P0 SYNCS.PHASECHK.TRANS64 P0, [R0+URZ+0x2c0], R5 ;  /* 0x0002c005000085a7 */ /* 0x000f2400080010ff */
[----:B----4-:R-:W-:Y:S05]  /*12210*/  @!P0 BRA `(.L_x_325) ;  /* 0xfffffffc00f08947 */ /* 0x010fea000383ffff */
[----:B------:R-:W-:Y:S05]  /*12220*/  BRA `(.L_x_326) ;  /* 0xffffff8000ac7947 */ /* 0x000fea000383ffff */
.L_x_146:
[----:B------:R-:W-:-:S07]  /*12230*/  MOV R0, UR24 ;  /* 0x0000001800007c02 */ /* 0x000fce0008000f00 */
.L_x_327:
[----:B-1----:R1:W2:Y:S02]  /*12240*/  SYNCS.PHASECHK.TRANS64.TRYWAIT P0, [R0+URZ+0x1b0], R3 ;  /* 0x0001b003000075a7 */ /* 0x0022a400080011ff */
[----:B--2---:R-:W-:Y:S05]  /*12250*/  @!P0 NANOSLEEP.SYNCS 0x989680 ;  /* 0x009896800000895d */ /* 0x004fea0003900000 */
[----:B------:R-:W2:Y:S02]  /*12260*/  @!P0 SYNCS.PHASECHK.TRANS64 P0, [R0+URZ+0x1b0], R3 ;  /* 0x0001b003000085a7 */ /* 0x000ea400080010ff */
[----:B--2---:R-:W-:Y:S05]  /*12270*/  @!P0 BRA `(.L_x_327) ;  /* 0xfffffffc00f08947 */ /* 0x004fea000383ffff */
[----:B------:R-:W-:Y:S05]  /*12280*/  BRA `(.L_x_328) ;  /* 0xffffff8400187947 */ /* 0x000fea000383ffff */
.L_x_148:
[----:B-1----:R-:W-:-:S07]  /*12290*/  MOV R0, UR24 ;  /* 0x0000001800007c02 */ /* 0x002fce0008000f00 */
.L_x_329:
[----:B-1----:R1:W2:Y:S02]  /*122a0*/  SYNCS.PHASECHK.TRANS64.TRYWAIT P0, [R0+URZ+0x1b8], R3 ;  /* 0x0001b803000075a7 */ /* 0x0022a400080011ff */
[----:B--2---:R-:W-:Y:S05]  /*122b0*/  @!P0 NANOSLEEP.SYNCS 0x989680 ;  /* 0x009896800000895d */ /* 0x004fea0003900000 */
[----:B------:R-:W2:Y:S02]  /*122c0*/  @!P0 SYNCS.PHASECHK.TRANS64 P0, [R0+URZ+0x1b8], R3 ;  /* 0x0001b803000085a7 */ /* 0x000ea400080010ff */
[----:B--2---:R-:W-:Y:S05]  /*122d0*/  @!P0 BRA `(.L_x_329) ;  /* 0xfffffffc00f08947 */ /* 0x004fea000383ffff */
[----:B------:R-:W-:Y:S05]  /*122e0*/  BRA `(.L_x_330) ;  /* 0xffffff8400107947 */ /* 0x000fea000383ffff */
.L_x_150:
[----:B-1----:R-:W-:-:S07]  /*122f0*/  MOV R0, UR24 ;  /* 0x0000001800007c02 */ /* 0x002fce0008000f00 */
.L_x_331:
[----:B-1----:R1:W2:Y:S02]  /*12300*/  SYNCS.PHASECHK.TRANS64.TRYWAIT P0, [R0+URZ+0x1c0], R3 ;  /* 0x0001c003000075a7 */ /* 0x0022a400080011ff */
[----:B--2---:R-:W-:Y:S05]  /*12310*/  @!P0 NANOSLEEP.SYNCS 0x989680 ;  /* 0x009896800000895d */ /* 0x004fea0003900000 */
[----:B------:R-:W2:Y:S02]  /*12320*/  @!P0 SYNCS.PHASECHK.TRANS64 P0, [R0+URZ+0x1c0], R3 ;  /* 0x0001c003000085a7 */ /* 0x000ea400080010ff */
[----:B--2---:R-:W-:Y:S05]  /*12330*/  @!P0 BRA `(.L_x_331) ;  /* 0xfffffffc00f08947 */ /* 0x004fea000383ffff */
[----:B------:R-:W-:Y:S05]  /*12340*/  BRA `(.L_x_332) ;  /* 0xffffff8400087947 */ /* 0x000fea000383ffff */
.L_x_159:
[----:B------:R-:W-:Y:S07]  /*12350*/  MOV R0, UR6 ;  /* 0x0000000600007c02 */ /* 0x000fee0008000f00 */
.L_x_333:
[----:B---3--:R3:W1:Y:S02]  /*12360*/  SYNCS.PHASECHK.TRANS64.TRYWAIT P0, [R0+URZ+0x2c0], R3 ;  /* 0x0002c003000075a7 */ /* 0x00866400080011ff */
[----:B-1----:R-:W-:Y:S05]  /*12370*/  @!P0 NANOSLEEP.SYNCS 0x989680 ;  /* 0x009896800000895d */ /* 0x002fea0003900000 */
[----:B------:R-:W1:Y:S02]  /*12380*/  @!P0 SYNCS.PHASECHK.TRANS64 P0, [R0+URZ+0x2c0], R3 ;  /* 0x0002c003000085a7 */ /* 0x000e6400080010ff */
[----:B-1----:R-:W-:Y:S05]  /*12390*/  @!P0 BRA `(.L_x_333) ;  /* 0xfffffffc00f08947 */ /* 0x002fea000383ffff */
[----:B------:R-:W-:Y:S05]  /*123a0*/  BRA `(.L_x_334) ;  /* 0xffffff8c00b47947 */ /* 0x000fea000383ffff */
.L_x_168:
[----:B------:R-:W-:Y:S07]  /*123b0*/  MOV R15, 0xffffffff ;  /* 0xffffffff000f7802 */ /* 0x000fee0000000f00 */
[----:B-12-45:R-:W-:Y:S05]  /*123c0*/  WARPSYNC.COLLECTIVE R15, `(.L_x_335) ;  /* 0x000000000f0c7348 */ /* 0x036fea0003c00000 */
[----:B------:R-:W-:Y:S02]  /*123d0*/  ELECT P6, UR79, PT ;  /* 0x00000000004f782f */ /* 0x000fe400038c0000 */
[----:B------:R-:W-:Y:S01]  /*123e0*/  MOV R14, UR79 ;  /* 0x0000004f000e7c02 */ /* 0x000fe20008000f00 */
[----:B-12-45:R-:W-:Y:S10]  /*123f0*/  ENDCOLLECTIVE ;  /* 0x000000000000791b */ /* 0x036ff40003800000 */
.L_x_335:
[----:B------:R-:W-:Y:S05]  /*12400*/  BRA `(.L_x_336) ;  /* 0xffffff9000c47947 */ /* 0x000fea000383ffff */
.L_x_173:
[----:B--2---:R-:W-:Y:S04]  /*12410*/  MOV R5, UR43 ;  /* 0x0000002b00057c02 */ /* 0x004fe80008000f00 */
[----:B------:R2:W1:Y:S03]  /*12420*/  SYNCS.PHASECHK.TRANS64.TRYWAIT P0, [R5+URZ+0x190], R0 ;  /* 0x00019000050075a7 */ /* 0x00046600080011ff */
[----:B-1----:R-:W-:Y:S05]  /*12430*/  @!P0 NANOSLEEP.SYNCS 0x989680 ;  /* 0x009896800000895d */ /* 0x002fea0003900000 */
[----:B------:R-:W1:Y:S02]  /*12440*/  @!P0 SYNCS.PHASECHK.TRANS64 P0, [R5+URZ+0x190], R0 ;  /* 0x00019000050085a7 */ /* 0x000e6400080010ff */
[----:B-1----:R-:W-:Y:S05]  /*12450*/  @!P0 BRA `(.L_x_173) ;  /* 0xfffffffc00ec8947 */ /* 0x002fea000383ffff */
[----:B------:R-:W-:Y:S05]  /*12460*/  BRA `(.L_x_172) ;  /* 0xffffff94006c7947 */ /* 0x000fea000383ffff */
.L_x_177:
[----:B------:R1:W1:Y:S02]  /*12470*/  SYNCS.PHASECHK.TRANS64.TRYWAIT P1, [R68+URZ+0x260], R3 ;  /* 0x00026003440075a7 */ /* 0x00026400080211ff */
[----:B-1----:R-:W-:Y:S05]  /*12480*/  @!P1 NANOSLEEP.SYNCS 0x989680 ;  /* 0x009896800000995d */ /* 0x002fea0003900000 */
[----:B------:R-:W1:Y:S02]  /*12490*/  @!P1 SYNCS.PHASECHK.TRANS64 P1, [R68+URZ+0x260], R3 ;  /* 0x00026003440095a7 */ /* 0x000e6400080210ff */
[----:B-1----:R-:W-:Y:S05]  /*124a0*/  @!P1 BRA `(.L_x_177) ;  /* 0xfffffffc00f09947 */ /* 0x002fea000383ffff */
[----:B------:R-:W-:Y:S05]  /*124b0*/  BRA `(.L_x_176) ;  /* 0xffffff9400cc7947 */ /* 0x000fea000383ffff */
.L_x_184:
[----:B--2---:R-:W-:Y:S04]  /*124c0*/  MOV R0, UR43 ;  /* 0x0000002b00007c02 */ /* 0x004fe80008000f00 */
[----:B------:R2:W4:Y:S03]  /*124d0*/  SYNCS.PHASECHK.TRANS64.TRYWAIT P1, [R0+URZ+0x198], R3 ;  /* 0x00019803000075a7 */ /* 0x00052600080211ff */
[----:B----4-:R-:W-:Y:S05]  /*124e0*/  @!P1 NANOSLEEP.SYNCS 0x989680 ;  /* 0x009896800000995d */ /* 0x010fea0003900000 */
[----:B------:R-:W4:Y:S02]  /*124f0*/  @!P1 SYNCS.PHASECHK.TRANS64 P1, [R0+URZ+0x198], R3 ;  /* 0x00019803000095a7 */ /* 0x000f2400080210ff */
[----:B----4-:R-:W-:Y:S05]  /*12500*/  @!P1 BRA `(.L_x_184) ;  /* 0xfffffffc00ec9947 */ /* 0x010fea000383ffff */
[----:B------:R-:W-:Y:S05]  /*12510*/  BRA `(.L_x_183) ;  /* 0xffffff9c00f47947 */ /* 0x000fea000383ffff */
.L_x_192:
[----:B--2---:R-:W-:Y:S04]  /*12520*/  MOV R0, UR43 ;  /* 0x0000002b00007c02 */ /* 0x004fe80008000f00 */
[----:B------:R2:W1:Y:S03]  /*12530*/  SYNCS.PHASECHK.TRANS64.TRYWAIT P1, [R0+URZ+0x1a0], R3 ;  /* 0x0001a003000075a7 */ /* 0x00046600080211ff */
[----:B-1----:R-:W-:Y:S05]  /*12540*/  @!P1 NANOSLEEP.SYNCS 0x989680 ;  /* 0x009896800000995d */ /* 0x002fea0003900000 */
[----:B------:R-:W1:Y:S02]  /*12550*/  @!P1 SYNCS.PHASECHK.TRANS64 P1, [R0+URZ+0x1a0], R3 ;  /* 0x0001a003000095a7 */ /* 0x000e6400080210ff */
[----:B-1----:R-:W-:Y:S05]  /*12560*/  @!P1 BRA `(.L_x_192) ;  /* 0xfffffffc00ec9947 */ /* 0x002fea000383ffff */
[----:B------:R-:W-:Y:S05]  /*12570*/  BRA `(.L_x_191) ;  /* 0xffffffa8004c7947 */ /* 0x000fea000383ffff */
.L_x_200:
[----:B--2---:R-:W-:Y:S04]  /*12580*/  MOV R0, UR43 ;  /* 0x0000002b00007c02 */ /* 0x004fe80008000f00 */
[----:B------:R2:W1:Y:S03]  /*12590*/  SYNCS.PHASECHK.TRANS64.TRYWAIT P1, [R0+URZ+0x1a8], R3 ;  /* 0x0001a803000075a7 */ /* 0x00046600080211ff */
[----:B-1----:R-:W-:Y:S05]  /*125a0*/  @!P1 NANOSLEEP.SYNCS 0x989680 ;  /* 0x009896800000995d */ /* 0x002fea0003900000 */
[----:B------:R-:W1:Y:S02]  /*125b0*/  @!P1 SYNCS.PHASECHK.TRANS64 P1, [R0+URZ+0x1a8], R3 ;  /* 0x0001a803000095a7 */ /* 0x000e6400080210ff */
[----:B-1----:R-:W-:Y:S05]  /*125c0*/  @!P1 BRA `(.L_x_200) ;  /* 0xfffffffc00ec9947 */ /* 0x002fea000383ffff */
[----:B------:R-:W-:Y:S05]  /*125d0*/  BRA `(.L_x_199) ;  /* 0xffffffb000b47947 */ /* 0x000fea000383ffff */
.L_x_212:
[----:B------:R-:W-:Y:S07]  /*125e0*/  MOV R4, UR24 ;  /* 0x0000001800047c02 */ /* 0x000fee0008000f00 */
.L_x_337:
[----:B--2---:R2:W4:Y:S02]  /*125f0*/  SYNCS.PHASECHK.TRANS64.TRYWAIT P0, [R4+URZ+0x1e0], R5 ;  /* 0x0001e005040075a7 */ /* 0x00452400080011ff */
[----:B----4-:R-:W-:Y:S05]  /*12600*/  @!P0 NANOSLEEP.SYNCS 0x989680 ;  /* 0x009896800000895d */ /* 0x010fea0003900000 */
[----:B------:R-:W4:Y:S02]  /*12610*/  @!P0 SYNCS.PHASECHK.TRANS64 P0, [R4+URZ+0x1e0], R5 ;  /* 0x0001e005040085a7 */ /* 0x000f2400080010ff */
[----:B----4-:R-:W-:Y:S05]  /*12620*/  @!P0 BRA `(.L_x_337) ;  /* 0xfffffffc00f08947 */ /* 0x010fea000383ffff */
[----:B------:R-:W-:Y:S05]  /*12630*/  BRA `(.L_x_338) ;  /* 0xffffffc400c07947 */ /* 0x000fea000383ffff */
.L_x_215:
[----:B------:R-:W-:Y:S07]  /*12640*/  MOV R4, UR24 ;  /* 0x0000001800047c02 */ /* 0x000fee0008000f00 */
.L_x_339:
[----:B-1----:R1:W2:Y:S02]  /*12650*/  SYNCS.PHASECHK.TRANS64.TRYWAIT P1, [R4+URZ+0x300], R5 ;  /* 0x00030005040075a7 */ /* 0x0022a400080211ff */
[----:B--2---:R-:W-:Y:S05]  /*12660*/  @!P1 NANOSLEEP.SYNCS 0x989680 ;  /* 0x009896800000995d */ /* 0x004fea0003900000 */
[----:B------:R-:W2:Y:S02]  /*12670*/  @!P1 SYNCS.PHASECHK.TRANS64 P1, [R4+URZ+0x300], R5 ;  /* 0x00030005040095a7 */ /* 0x000ea400080210ff */
[----:B--2---:R-:W-:Y:S05]  /*12680*/  @!P1 BRA `(.L_x_339) ;  /* 0xfffffffc00f09947 */ /* 0x004fea000383ffff */
[----:B------:R-:W-:Y:S05]  /*12690*/  BRA `(.L_x_340) ;  /* 0xffffffc8001c7947 */ /* 0x000fea000383ffff */
.L_x_231:
[----:B-1----:R-:W-:-:S04]  /*126a0*/  MOV R0, UR6 ;  /* 0x0000000600007c02 */ /* 0x002fc80008000f00 */
[----:B------:R1:W2:Y:S03]  /*126b0*/  SYNCS.PHASECHK.TRANS64.TRYWAIT P0, [R0+URZ+0x8], R5 ;  /* 0x00000805000075a7 */ /* 0x0002a600080011ff */
[----:B--2---:R-:W-:Y:S05]  /*126c0*/  @!P0 NANOSLEEP.SYNCS 0x989680 ;  /* 0x009896800000895d */ /* 0x004fea0003900000 */
[----:B------:R-:W2:Y:S02]  /*126d0*/  @!P0 SYNCS.PHASECHK.TRANS64 P0, [R0+URZ+0x8], R5 ;  /* 0x00000805000085a7 */ /* 0x000ea400080010ff */
[----:B--2---:R-:W-:Y:S05]  /*126e0*/  @!P0 BRA `(.L_x_231) ;  /* 0xfffffffc00ec8947 */ /* 0x004fea000383ffff */
[----:B------:R-:W-:Y:S05]  /*126f0*/  BRA `(.L_x_230) ;  /* 0xffffffd800fc7947 */ /* 0x000fea000383ffff */
.L_x_233:
[----:B------:R-:W-:Y:S01]  /*12700*/  BSSY B0, `(.L_x_341) ;  /* 0x0000006000007945 */ /* 0x000fe20003800000 */
[----:B------:R-:W-:-:S07]  /*12710*/  MOV R15, 0xffffffff ;  /* 0xffffffff000f7802 */ /* 0x000fce0000000f00 */
[----:B-1--45:R-:W-:Y:S05]  /*12720*/  WARPSYNC.COLLECTIVE R15, `(.L_x_342) ;  /* 0x000000000f0c7348 */ /* 0x032fea0003c00000 */
[----:B------:R-:W-:Y:S02]  /*12730*/  ELECT P6, UR79, PT ;  /* 0x00000000004f782f */ /* 0x000fe400038c0000 */
[----:B------:R-:W-:Y:S01]  /*12740*/  MOV R14, UR79 ;  /* 0x0000004f000e7c02 */ /* 0x000fe20008000f00 */
[----:B-1--45:R-:W-:Y:S10]  /*12750*/  ENDCOLLECTIVE ;  /* 0x000000000000791b */ /* 0x032ff40003800000 */
.L_x_342:
[----:B------:R-:W-:Y:S05]  /*12760*/  BSYNC B0 ;  /* 0x0000000000007941 */ /* 0x000fea0003800000 */
.L_x_341:
[----:B------:R-:W-:Y:S05]  /*12770*/  BRA `(.L_x_343) ;  /* 0xffffffdc002c7947 */ /* 0x000fea000383ffff */
.L_x_235:
[----:B-1----:R-:W-:-:S04]  /*12780*/  MOV R0, UR6 ;  /* 0x0000000600007c02 */ /* 0x002fc80008000f00 */
[----:B------:R1:W2:Y:S03]  /*12790*/  SYNCS.PHASECHK.TRANS64.TRYWAIT P0, [R0+URZ+0x8], R3 ;  /* 0x00000803000075a7 */ /* 0x0002a600080011ff */
[----:B--2---:R-:W-:Y:S05]  /*127a0*/  @!P0 NANOSLEEP.SYNCS 0x989680 ;  /* 0x009896800000895d */ /* 0x004fea0003900000 */
[----:B------:R-:W2:Y:S02]  /*127b0*/  @!P0 SYNCS.PHASECHK.TRANS64 P0, [R0+URZ+0x8], R3 ;  /* 0x00000803000085a7 */ /* 0x000ea400080010ff */
[----:B--2---:R-:W-:Y:S05]  /*127c0*/  @!P0 BRA `(.L_x_235) ;  /* 0xfffffffc00ec8947 */ /* 0x004fea000383ffff */
[----:B------:R-:W-:Y:S05]  /*127d0*/  BRA `(.L_x_234) ;  /* 0xffffffdc00307947 */ /* 0x000fea000383ffff */
.L_x_238:
[----:B-1----:R-:W-:-:S07]  /*127e0*/  MOV R3, UR10 ;  /* 0x0000000a00037c02 */ /* 0x002fce0008000f00 */
.L_x_344:
[----:B-1----:R1:W3:Y:S02]  /*127f0*/  SYNCS.PHASECHK.TRANS64.TRYWAIT P0, [R3+URZ+0x280], R4 ;  /* 0x00028004030075a7 */ /* 0x0022e400080011ff */
[----:B---3--:R-:W-:Y:S05]  /*12800*/  @!P0 NANOSLEEP.SYNCS 0x989680 ;  /* 0x009896800000895d */ /* 0x008fea0003900000 */
[----:B------:R-:W3:Y:S02]  /*12810*/  @!P0 SYNCS.PHASECHK.TRANS64 P0, [R3+URZ+0x280], R4 ;  /* 0x00028004030085a7 */ /* 0x000ee400080010ff */
[----:B---3--:R-:W-:Y:S05]  /*12820*/  @!P0 BRA `(.L_x_344) ;  /* 0xfffffffc00f08947 */ /* 0x008fea000383ffff */
[----:B------:R-:W-:Y:S05]  /*12830*/  BRA `(.L_x_345) ;  /* 0xffffffe0001c7947 */ /* 0x000fea000383ffff */
.L_x_240:
[----:B------:R-:W-:Y:S07]  /*12840*/  MOV R3, UR7 ;  /* 0x0000000700037c02 */ /* 0x000fee0008000f00 */
.L_x_346:
[----:B-1----:R1:W2:Y:S02]  /*12850*/  SYNCS.PHASECHK.TRANS64.TRYWAIT P0, [R3+URZ], R4 ;  /* 0x00000004030075a7 */ /* 0x0022a400080011ff */
[----:B--2---:R-:W-:Y:S05]  /*12860*/  @!P0 NANOSLEEP.SYNCS 0x989680 ;  /* 0x009896800000895d */ /* 0x004fea0003900000 */
[----:B------:R-:W2:Y:S02]  /*12870*/  @!P0 SYNCS.PHASECHK.TRANS64 P0, [R3+URZ], R4 ;  /* 0x00000004030085a7 */ /* 0x000ea400080010ff */
[----:B--2---:R-:W-:Y:S05]  /*12880*/  @!P0 BRA `(.L_x_346) ;  /* 0xfffffffc00f08947 */ /* 0x004fea000383ffff */
[----:B------:R-:W-:Y:S05]  /*12890*/  BRA `(.L_x_239) ;  /* 0xffffffe0004c7947 */ /* 0x000fea000383ffff */
.L_x_244:
[----:B------:R-:W-:-:S07]  /*128a0*/  MOV R3, UR4 ;  /* 0x0000000400037c02 */ /* 0x000fce0008000f00 */
.L_x_347:
[----:B-1----:R1:W2:Y:S02]  /*128b0*/  SYNCS.PHASECHK.TRANS64.TRYWAIT P0, [R3+URZ+0x2c0], R4 ;  /* 0x0002c004030075a7 */ /* 0x0022a400080011ff */
[----:B--2---:R-:W-:Y:S05]  /*128c0*/  @!P0 NANOSLEEP.SYNCS 0x989680 ;  /* 0x009896800000895d */ /* 0x004fea0003900000 */
[----:B------:R-:W2:Y:S02]  /*128d0*/  @!P0 SYNCS.PHASECHK.TRANS64 P0, [R3+URZ+0x2c0], R4 ;  /* 0x0002c004030085a7 */ /* 0x000ea400080010ff */
[----:B--2---:R-:W-:Y:S05]  /*128e0*/  @!P0 BRA `(.L_x_347) ;  /* 0xfffffffc00f08947 */ /* 0x004fea000383ffff */
[----:B------:R-:W-:Y:S05]  /*128f0*/  BRA `(.L_x_348) ;  /* 0xffffffe400007947 */ /* 0x000fea000383ffff */
.L_x_249:
[----:B-1----:R-:W-:-:S07]  /*12900*/  MOV R0, UR6 ;  /* 0x0000000600007c02 */ /* 0x002fce0008000f00 */
.L_x_349:
[----:B-1----:R1:W3:Y:S02]  /*12910*/  SYNCS.PHASECHK.TRANS64.TRYWAIT P0, [R0+URZ+0x280], R3 ;  /* 0x00028003000075a7 */ /* 0x0022e400080011ff */
[----:B---3--:R-:W-:Y:S05]  /*12920*/  @!P0 NANOSLEEP.SYNCS 0x989680 ;  /* 0x009896800000895d */ /* 0x008fea0003900000 */
[----:B------:R-:W3:Y:S02]  /*12930*/  @!P0 SYNCS.PHASECHK.TRANS64 P0, [R0+URZ+0x280], R3 ;  /* 0x00028003000085a7 */ /* 0x000ee400080010ff */
[----:B---3--:R-:W-:Y:S05]  /*12940*/  @!P0 BRA `(.L_x_349) ;  /* 0xfffffffc00f08947 */ /* 0x008fea000383ffff */
[----:B------:R-:W-:Y:S05]  /*12950*/  BRA `(.L_x_350) ;  /* 0xffffffe400887947 */ /* 0x000fea000383ffff */
.L_x_251:
[----:B------:R-:W-:-:S07]  /*12960*/  MOV R0, UR7 ;  /* 0x0000000700007c02 */ /* 0x000fce0008000f00 */
.L_x_351:
[----:B-1----:R1:W3:Y:S02]  /*12970*/  SYNCS.PHASECHK.TRANS64.TRYWAIT P0, [R0+URZ+0x280], R3 ;  /* 0x00028003000075a7 */ /* 0x0022e400080011ff */
[----:B---3--:R-:W-:Y:S05]  /*12980*/  @!P0 NANOSLEEP.SYNCS 0x989680 ;  /* 0x009896800000895d */ /* 0x008fea0003900000 */
[----:B------:R-:W3:Y:S02]  /*12990*/  @!P0 SYNCS.PHASECHK.TRANS64 P0, [R0+URZ+0x280], R3 ;  /* 0x00028003000085a7 */ /* 0x000ee400080010ff */
[----:B---3--:R-:W-:Y:S05]  /*129a0*/  @!P0 BRA `(.L_x_351) ;  /* 0xfffffffc00f08947 */ /* 0x008fea000383ffff */
[----:B------:R-:W-:Y:S05]  /*129b0*/  BRA `(.L_x_352) ;  /* 0xffffffe400a07947 */ /* 0x000fea000383ffff */
.L_x_253:
[----:B------:R-:W-:-:S07]  /*129c0*/  MOV R0, UR7 ;  /* 0x0000000700007c02 */ /* 0x000fce0008000f00 */
.L_x_353:
[----:B-1----:R1:W3:Y:S02]  /*129d0*/  SYNCS.PHASECHK.TRANS64.TRYWAIT P0, [R0+URZ+0x280], R3 ;  /* 0x00028003000075a7 */ /* 0x0022e400080011ff */
[----:B---3--:R-:W-:Y:S05]  /*129e0*/  @!P0 NANOSLEEP.SYNCS 0x989680 ;  /* 0x009896800000895d */ /* 0x008fea0003900000 */
[----:B------:R-:W3:Y:S02]  /*129f0*/  @!P0 SYNCS.PHASECHK.TRANS64 P0, [R0+URZ+0x280], R3 ;  /* 0x00028003000085a7 */ /* 0x000ee400080010ff */
[----:B---3--:R-:W-:Y:S05]  /*12a00*/  @!P0 BRA `(.L_x_353) ;  /* 0xfffffffc00f08947 */ /* 0x008fea000383ffff */
[----:B------:R-:W-:Y:S05]  /*12a10*/  BRA `(.L_x_354) ;  /* 0xffffffe400b87947 */ /* 0x000fea000383ffff */
.L_x_257:
[----:B------:R-:W-:-:S07]  /*12a20*/  MOV R0, UR5 ;  /* 0x0000000500007c02 */ /* 0x000fce0008000f00 */
.L_x_355:
[----:B-1----:R1:W3:Y:S02]  /*12a30*/  SYNCS.PHASECHK.TRANS64.TRYWAIT P1, [R0+URZ+0x2b0], R3 ;  /* 0x0002b003000075a7 */ /* 0x0022e400080211ff */
[----:B---3--:R-:W-:Y:S05]  /*12a40*/  @!P1 NANOSLEEP.SYNCS 0x989680 ;  /* 0x009896800000995d */ /* 0x008fea0003900000 */
[----:B------:R-:W3:Y:S02]  /*12a50*/  @!P1 SYNCS.PHASECHK.TRANS64 P1, [R0+URZ+0x2b0], R3 ;  /* 0x0002b003000095a7 */ /* 0x000ee400080210ff */
[----:B---3--:R-:W-:Y:S05]  /*12a60*/  @!P1 BRA `(.L_x_355) ;  /* 0xfffffffc00f09947 */ /* 0x008fea000383ffff */
[----:B------:R-:W-:Y:S05]  /*12a70*/  BRA `(.L_x_356) ;  /* 0xffffffe8000c7947 */ /* 0x000fea000383ffff */
        .weak           $__internal_0_$__cuda_sm10x_tcgen05_guardrail_trap_col_being_dealloced_not_returned_by_alloc
        .type           $__internal_0_$__cuda_sm10x_tcgen05_guardrail_trap_col_being_dealloced_not_returned_by_alloc,@function
        .size           $__internal_0_$__cuda_sm10x_tcgen05_guardrail_trap_col_being_dealloced_not_returned_by_alloc,($__internal_1_$__cuda_sm10x_tcgen05_guardrail_trap_phase_invalid_during_alloc - $__internal_0_$__cuda_sm10x_tcgen05_guardrail_trap_col_being_dealloced_not_returned_by_alloc)
$__internal_0_$__cuda_sm10x_tcgen05_guardrail_trap_col_being_dealloced_not_returned_by_alloc:
[----:B------:R-:W-:Y:S05]  /*12a80*/  BPT.TRAP 0x1 ;  /* 0x000000040000795c */ /* 0x000fea0000300000 */
[----:B------:R-:W-:-:S04]  /*12a90*/  HFMA2 R3, -RZ, RZ, 0, 0 ;  /* 0x00000000ff037431 */ /* 0x000fc800000001ff */
[----:B------:R-:W-:Y:S05]  /*12aa0*/  RET.REL.NODEC R2 `(_ZN7cutlass13device_kernelINS_4gemm6kernel13GemmUniversalINS1_17GroupProblemShapeIN4cute5tupleIJiiiEEEEENS1_10collective13CollectiveMmaINS1_40MainloopSm100ArrayTmaUmmaWarpSpecializedILi25ELi8ELi4ENS6_IJNS5_1CILi2EEENSC_ILi1EEESE_EEEEENS6_IJNSC_ILi128EEESH_NSC_ILi64EEEEEENS_12float_e4m3_tEPNS6_IJlSE_NSC_ILi0EEEEEESK_SN_NS5_8TiledMMAINS5_8MMA_AtomIJNS5_10MMA_TraitsINS5_25SM100_MMA_F8F6F4_2x1SM_SSEJSK_SK_fSH_SH_NS5_17integral_constantINS5_4UMMA5MajorELSU_0EEESV_NSS_INST_7ScaleInELSW_0EEESX_EEEEEENS5_6LayoutINS6_IJSE_SE_SE_EEENS6_IJSL_SL_SL_EEEEENS6_IJNS5_10UnderscoreES14_S14_EEEEENS5_18SM100_TMA_2SM_LOADENS5_14ComposedLayoutINS5_7SwizzleILi2ELi4ELi3EEENS5_18smem_ptr_flag_bitsILi8EEENS10_INS6_IJNSC_ILi8EEESI_EEENS6_IJSI_SE_EEEEEEEvNS5_8identityES17_S1H_vS1I_EENS_8epilogue10collective18CollectiveEpilogueINS1K_31Sm100PtrArrayTmaWarpSpecializedILi4ELi2ELi16ELb1ELb0EEEJNS6_IJSI_SH_SI_EEENS6_IJNS10_ISI_SE_EENS10_INS6_IJNSC_ILi16EEESD_EEENS6_IJSE_SI_EEEEEEEENS_6half_tEPNS6_IJSE_lSL_EEES1W_S1Y_NS1K_6fusion15FusionCallbacksIS1O_NS1Z_17LinearCombinationIS1W_fS1W_fLNS_15FloatRoundStyleE2EEES1P_S1V_JEEENS5_5SM1004TMEM4LOAD26SM100_TMEM_LOAD_16dp256b2xENS5_13SM90_TMA_LOADENS18_INS19_ILi3ELi4ELi3EEENS1B_ILi16EEENS10_INS6_IJSI_S1D_EEES1T_EEEENS5_17SM75_U16x8_LDSM_TENS5_14SM90_TMA_STOREES2E_NS5_17SM90_U16x8_STSM_TENS5_39AutoVectorizingCopyWithAssumedAlignmentILi128EEEEEEvvEEEEvNT_6ParamsE) ;  /* 0xfffffed402547950 */ /* 0x000fea0003c3ffff */
        .weak           $__internal_1_$__cuda_sm10x_tcgen05_guardrail_trap_phase_invalid_during_alloc
        .type           $__internal_1_$__cuda_sm10x_tcgen05_guardrail_trap_phase_invalid_during_alloc,@function
        .size           $__internal_1_$__cuda_sm10x_tcgen05_guardrail_trap_phase_invalid_during_alloc,($__internal_2_$__cuda_sm10x_tcgen05_guardrail_trap_unallocated_columns_being_dealloced - $__internal_1_$__cuda_sm10x_tcgen05_guardrail_trap_phase_invalid_during_alloc)
$__internal_1_$__cuda_sm10x_tcgen05_guardrail_trap_phase_invalid_during_alloc:
[----:B------:R-:W-:Y:S05]  /*12ab0*/  BPT.TRAP 0x1 ;  /* 0x000000040000795c */ /* 0x000fea0000300000 */
[----:B------:R-:W-:-:S04]  /*12ac0*/  MOV R3, 0x0 ;  /* 0x0000000000037802 */ /* 0x000fc80000000f00 */
[----:B------:R-:W-:Y:S05]  /*12ad0*/  RET.REL.NODEC R2 `(_ZN7cutlass13device_kernelINS_4gemm6kernel13GemmUniversalINS1_17GroupProblemShapeIN4cute5tupleIJiiiEEEEENS1_10collective13CollectiveMmaINS1_40MainloopSm100ArrayTmaUmmaWarpSpecializedILi25ELi8ELi4ENS6_IJNS5_1CILi2EEENSC_ILi1EEESE_EEEEENS6_IJNSC_ILi128EEESH_NSC_ILi64EEEEEENS_12float_e4m3_tEPNS6_IJlSE_NSC_ILi0EEEEEESK_SN_NS5_8TiledMMAINS5_8MMA_AtomIJNS5_10MMA_TraitsINS5_25SM100_MMA_F8F6F4_2x1SM_SSEJSK_SK_fSH_SH_NS5_17integral_constantINS5_4UMMA5MajorELSU_0EEESV_NSS_INST_7ScaleInELSW_0EEESX_EEEEEENS5_6LayoutINS6_IJSE_SE_SE_EEENS6_IJSL_SL_SL_EEEEENS6_IJNS5_10UnderscoreES14_S14_EEEEENS5_18SM100_TMA_2SM_LOADENS5_14ComposedLayoutINS5_7SwizzleILi2ELi4ELi3EEENS5_18smem_ptr_flag_bitsILi8EEENS10_INS6_IJNSC_ILi8EEESI_EEENS6_IJSI_SE_EEEEEEEvNS5_8identityES17_S1H_vS1I_EENS_8epilogue10collective18CollectiveEpilogueINS1K_31Sm100PtrArrayTmaWarpSpecializedILi4ELi2ELi16ELb1ELb0EEEJNS6_IJSI_SH_SI_EEENS6_IJNS10_ISI_SE_EENS10_INS6_IJNSC_ILi16EEESD_EEENS6_IJSE_SI_EEEEEEEENS_6half_tEPNS6_IJSE_lSL_EEES1W_S1Y_NS1K_6fusion15FusionCallbacksIS1O_NS1Z_17LinearCombinationIS1W_fS1W_fLNS_15FloatRoundStyleE2EEES1P_S1V_JEEENS5_5SM1004TMEM4LOAD26SM100_TMEM_LOAD_16dp256b2xENS5_13SM90_TMA_LOADENS18_INS19_ILi3ELi4ELi3EEENS1B_ILi16EEENS10_INS6_IJSI_S1D_EEES1T_EEEENS5_17SM75_U16x8_LDSM_TENS5_14SM90_TMA_STOREES2E_NS5_17SM90_U16x8_STSM_TENS5_39AutoVectorizingCopyWithAssumedAlignmentILi128EEEEEEvvEEEEvNT_6ParamsE) ;  /* 0xfffffed402487950 */ /* 0x000fea0003c3ffff */
        .weak           $__internal_2_$__cuda_sm10x_tcgen05_guardrail_trap_unallocated_columns_being_dealloced
        .type           $__internal_2_$__cuda_sm10x_tcgen05_guardrail_trap_unallocated_columns_being_dealloced,@function
        .size           $__internal_2_$__cuda_sm10x_tcgen05_guardrail_trap_unallocated_columns_being_dealloced,($__internal_3_$__cuda_sm20_div_u64 - $__internal_2_$__cuda_sm10x_tcgen05_guardrail_trap_unallocated_columns_being_dealloced)
$__internal_2_$__cuda_sm10x_tcgen05_guardrail_trap_unallocated_columns_being_dealloced:
[----:B------:R-:W-:Y:S05]  /*12ae0*/  BPT.TRAP 0x1 ;  /* 0x000000040000795c */ /* 0x000fea0000300000 */
[----:B------:R-:W-:-:S04]  /*12af0*/  HFMA2 R3, -RZ, RZ, 0, 0 ;  /* 0x00000000ff037431 */ /* 0x000fc800000001ff */
[----:B------:R-:W-:Y:S05]  /*12b00*/  RET.REL.NODEC R2 `(_ZN7cutlass13device_kernelINS_4gemm6kernel13GemmUniversalINS1_17GroupProblemShapeIN4cute5tupleIJiiiEEEEENS1_10collective13CollectiveMmaINS1_40MainloopSm100ArrayTmaUmmaWarpSpecializedILi25ELi8ELi4ENS6_IJNS5_1CILi2EEENSC_ILi1EEESE_EEEEENS6_IJNSC_ILi128EEESH_NSC_ILi64EEEEEENS_12float_e4m3_tEPNS6_IJlSE_NSC_ILi0EEEEEESK_SN_NS5_8TiledMMAINS5_8MMA_AtomIJNS5_10MMA_TraitsINS5_25SM100_MMA_F8F6F4_2x1SM_SSEJSK_SK_fSH_SH_NS5_17integral_constantINS5_4UMMA5MajorELSU_0EEESV_NSS_INST_7ScaleInELSW_0EEESX_EEEEEENS5_6LayoutINS6_IJSE_SE_SE_EEENS6_IJSL_SL_SL_EEEEENS6_IJNS5_10UnderscoreES14_S14_EEEEENS5_18SM100_TMA_2SM_LOADENS5_14ComposedLayoutINS5_7SwizzleILi2ELi4ELi3EEENS5_18smem_ptr_flag_bitsILi8EEENS10_INS6_IJNSC_ILi8EEESI_EEENS6_IJSI_SE_EEEEEEEvNS5_8identityES17_S1H_vS1I_EENS_8epilogue10collective18CollectiveEpilogueINS1K_31Sm100PtrArrayTmaWarpSpecializedILi4ELi2ELi16ELb1ELb0EEEJNS6_IJSI_SH_SI_EEENS6_IJNS10_ISI_SE_EENS10_INS6_IJNSC_ILi16EEESD_EEENS6_IJSE_SI_EEEEEEEENS_6half_tEPNS6_IJSE_lSL_EEES1W_S1Y_NS1K_6fusion15FusionCallbacksIS1O_NS1Z_17LinearCombinationIS1W_fS1W_fLNS_15FloatRoundStyleE2EEES1P_S1V_JEEENS5_5SM1004TMEM4LOAD26SM100_TMEM_LOAD_16dp256b2xENS5_13SM90_TMA_LOADENS18_INS19_ILi3ELi4ELi3EEENS1B_ILi16EEENS10_INS6_IJSI_S1D_EEES1T_EEEENS5_17SM75_U16x8_LDSM_TENS5_14SM90_TMA_STOREES2E_NS5_17SM90_U16x8_STSM_TENS5_39AutoVectorizingCopyWithAssumedAlignmentILi128EEEEEEvvEEEEvNT_6ParamsE) ;  /* 0xfffffed4023c7950 */ /* 0x000fea0003c3ffff */
        .weak           $__internal_3_$__cuda_sm20_div_u64
        .type           $__internal_3_$__cuda_sm20_div_u64,@function
        .size           $__internal_3_$__cuda_sm20_div_u64,(.L_x_87 - $__internal_3_$__cuda_sm20_div_u64)
$__internal_3_$__cuda_sm20_div_u64:
[----:B------:R-:W1:Y:S08]  /*12b10*/  I2F.U64.RP R11, UR4 ;  /* 0x00000004000b7d12 */ /* 0x000e700008309000 */
[----:B-1----:R-:W1:Y:S02]  /*12b20*/  MUFU.RCP R3, R11 ;  /* 0x0000000b00037308 */ /* 0x002e640000001000 */
[----:B-1----:R-:W-:-:S06]  /*12b30*/  VIADD R3, R3, 0x1ffffffe ;  /* 0x1ffffffe03037836 */ /* 0x002fcc0000000000 */
[----:B------:R-:W1:Y:S02]  /*12b40*/  F2I.U64.TRUNC R18, R3 ;  /* 0x0000000300127311 */ /* 0x000e64000020d800 */
[----:B-1----:R-:W-:Y:S01]  /*12b50*/  R2UR UR12, R18 ;  /* 0x00000000120c72ca */ /* 0x002fe200000e0000 */
[----:B------:R-:W-:Y:S01]  /*12b60*/  IMAD.MOV.U32 R3, RZ, RZ, 0x0 ;  /* 0x00000000ff037424 */ /* 0x000fe200078e00ff */
[----:B------:R-:W-:-:S11]  /*12b70*/  R2UR UR13, R19 ;  /* 0x00000000130d72ca */ /* 0x000fd600000e0000 */
[----:B------:R-:W-:-:S04]  /*12b80*/  UIMAD.WIDE.U32 UR14, UR12, UR4, URZ ;  /* 0x000000040c0e72a5 */ /* 0x000fc8000f8e00ff */
[----:B------:R-:W-:Y:S02]  /*12b90*/  UIADD3 UR11, UP0, UPT, URZ, -UR14, URZ ;  /* 0x8000000eff0b7290 */ /* 0x000fe4000ff1e0ff */
[----:B------:R-:W-:Y:S02]  /*12ba0*/  UIMAD UR10, UR12, UR5, UR15 ;  /* 0x000000050c0a72a4 */ /* 0x000fe4000f8e020f */
[----:B------:R-:W-:Y:S02]  /*12bb0*/  UIMAD.WIDE.U32 UR14, UR12, UR11, URZ ;  /* 0x0000000b0c0e72a5 */ /* 0x000fe4000f8e00ff */
[----:B------:R-:W-:-:S04]  /*12bc0*/  UIMAD UR10, UR13, UR4, UR10 ;  /* 0x000000040d0a72a4 */ /* 0x000fc8000f8e020a */
[----:B------:R-:W-:Y:S01]  /*12bd0*/  UIADD3.X UR10, UPT, UPT, URZ, ~UR10, URZ, UP0, !UPT ;  /* 0x8000000aff0a7290 */ /* 0x000fe200087fe4ff */
[----:B------:R-:W-:Y:S01]  /*12be0*/  UMOV UR14, UR15 ;  /* 0x0000000f000e7c82 */ /* 0x000fe20008000000 */
[----:B------:R-:W-:Y:S02]  /*12bf0*/  UMOV UR15, UR12 ;  /* 0x0000000c000f7c82 */ /* 0x000fe40008000000 */
[----:B------:R-:W-:Y:S02]  /*12c00*/  UIMAD.WIDE.U32 UR18, UR13, UR10, URZ ;  /* 0x0000000a0d1272a5 */ /* 0x000fe4000f8e00ff */
[----:B------:R-:W-:Y:S02]  /*12c10*/  UIMAD.WIDE.U32 UR14, UP2, UR12, UR10, UR14 ;  /* 0x0000000a0c0e72a5 */ /* 0x000fe4000f84000e */
[----:B------:R-:W-:Y:S02]  /*12c20*/  UIMAD UR10, UR13, UR10, URZ ;  /* 0x0000000a0d0a72a4 */ /* 0x000fe4000f8e02ff */
[----:B------:R-:W-:-:S03]  /*12c30*/  UIMAD.WIDE.U32 UR14, UP1, UR13, UR11, UR14 ;  /* 0x0000000b0d0e72a5 */ /* 0x000fc6000f82000e */
[----:B------:R-:W-:Y:S01]  /*12c40*/  UMOV UR11, UR19 ;  /* 0x00000013000b7c82 */ /* 0x000fe20008000000 */
[----:B------:R-:W-:Y:S02]  /*12c50*/  UIADD3 UR15, UP0, UPT, UR10, UR15, URZ ;  /* 0x0000000f0a0f7290 */ /* 0x000fe4000ff1e0ff */
[----:B------:R-:W-:Y:S02]  /*12c60*/  UIADD3.X UR11, UPT, UPT, UR11, UR13, URZ, UP2, !UPT ;  /* 0x0000000d0b0b7290 */ /* 0x000fe400097fe4ff */
[----:B------:R-:W-:Y:S02]  /*12c70*/  UIMAD.WIDE.U32 UR18, UR15, UR4, URZ ;  /* 0x000000040f1272a5 */ /* 0x000fe4000f8e00ff */
[----:B------:R-:W-:Y:S02]  /*12c80*/  UIADD3.X UR12, UPT, UPT, URZ, URZ, UR11, UP0, UP1 ;  /* 0x000000ffff0c7290 */ /* 0x000fe400087e240b */
[----:B------:R-:W-:Y:S02]  /*12c90*/  UIADD3 UR10, UP0, UPT, URZ, -UR18, URZ ;  /* 0x80000012ff0a7290 */ /* 0x000fe4000ff1e0ff */
[----:B------:R-:W-:-:S02]  /*12ca0*/  UIMAD UR11, UR15, UR5, UR19 ;  /* 0x000000050f0b72a4 */ /* 0x000fc4000f8e0213 */
[----:B------:R-:W-:Y:S02]  /*12cb0*/  UIMAD.WIDE.U32 UR18, UR15, UR10, URZ ;  /* 0x0000000a0f1272a5 */ /* 0x000fe4000f8e00ff */
[----:B------:R-:W-:-:S04]  /*12cc0*/  UIMAD UR11, UR12, UR4, UR11 ;  /* 0x000000040c0b72a4 */ /* 0x000fc8000f8e020b */
[----:B------:R-:W-:Y:S01]  /*12cd0*/  UIADD3.X UR11, UPT, UPT, URZ, ~UR11, URZ, UP0, !UPT ;  /* 0x8000000bff0b7290 */ /* 0x000fe200087fe4ff */
[----:B------:R-:W-:-:S03]  /*12ce0*/  UMOV UR14, UR19 ;  /* 0x00000013000e7c82 */ /* 0x000fc60008000000 */
[----:B------:R-:W-:Y:S02]  /*12cf0*/  UIMAD.WIDE.U32 UR18, UP2, UR15, UR11, UR14 ;  /* 0x0000000b0f1272a5 */ /* 0x000fe4000f84000e */
[----:B------:R-:W-:Y:S02]  /*12d00*/  UIMAD.WIDE.U32 UR14, UR12, UR11, URZ ;  /* 0x0000000b0c0e72a5 */ /* 0x000fe4000f8e00ff */
[----:B------:R-:W-:Y:S02]  /*12d10*/  UIMAD.WIDE.U32 UR18, UP1, UR12, UR10, UR18 ;  /* 0x0000000a0c1272a5 */ /* 0x000fe4000f820012 */
[----:B------:R-:W-:-:S05]  /*12d20*/  UIMAD UR10, UR12, UR11, URZ ;  /* 0x0000000b0c0a72a4 */ /* 0x000fca000f8e02ff */
[----:B------:R-:W-:Y:S02]  /*12d30*/  UMOV UR11, UR19 ;  /* 0x00000013000b7c82 */ /* 0x000fe40008000000 */
[----:B------:R-:W-:-:S03]  /*12d40*/  UIADD3 UR10, UP0, UPT, UR10, UR11, URZ ;  /* 0x0000000b0a0a7290 */ /* 0x000fc6000ff1e0ff */
[----:B------:R-:W-:Y:S01]  /*12d50*/  UMOV UR11, UR15 ;  /* 0x0000000f000b7c82 */ /* 0x000fe20008000000 */
[----:B------:R-:W-:Y:S02]  /*12d60*/  UIMAD.WIDE.U32 UR18, UR10, UR6, URZ ;  /* 0x000000060a1272a5 */ /* 0x000fe4000f8e00ff */
[----:B------:R-:W-:-:S04]  /*12d70*/  UIADD3.X UR11, UPT, UPT, UR11, UR12, URZ, UP2, !UPT ;  /* 0x0000000c0b0b7290 */ /* 0x000fc800097fe4ff */
[----:B------:R-:W-:Y:S01]  /*12d80*/  UIADD3.X UR14, UPT, UPT, URZ, URZ, UR11, UP0, UP1 ;  /* 0x000000ffff0e7290 */ /* 0x000fe200087e240b */
[----:B------:R-:W-:Y:S01]  /*12d90*/  UMOV UR18, UR19 ;  /* 0x0000001300127c82 */ /* 0x000fe20008000000 */
[----:B------:R-:W-:Y:S02]  /*12da0*/  UMOV UR19, URZ ;  /* 0x000000ff00137c82 */ /* 0x000fe40008000000 */
[----:B------:R-:W-:Y:S02]  /*12db0*/  UIMAD.WIDE.U32 UR12, UR14, UR9, URZ ;  /* 0x000000090e0c72a5 */ /* 0x000fe4000f8e00ff */
[----:B------:R-:W-:-:S04]  /*12dc0*/  UIMAD.WIDE.U32 UR10, UR10, UR9, UR18 ;  /* 0x000000090a0a72a5 */ /* 0x000fc8000f8e0012 */
[----:B------:R-:W-:Y:S02]  /*12dd0*/  UIMAD.WIDE.U32 UR10, UP1, UR14, UR6, UR10 ;  /* 0x000000060e0a72a5 */ /* 0x000fe4000f82000a */
[----:B------:R-:W-:-:S04]  /*12de0*/  UIMAD UR14, UR14, UR9, URZ ;  /* 0x000000090e0e72a4 */ /* 0x000fc8000f8e02ff */
[----:B------:R-:W-:-:S03]  /*12df0*/  UIADD3 UR14, UP0, UPT, UR14, UR11, URZ ;  /* 0x0000000b0e0e7290 */ /* 0x000fc6000ff1e0ff */
[----:B------:R-:W-:Y:S01]  /*12e00*/  UMOV UR11, UR13 ;  /* 0x0000000d000b7c82 */ /* 0x000fe20008000000 */
[----:B------:R-:W-:Y:S02]  /*12e10*/  UIMAD.WIDE.U32 UR18, UR14, UR4, URZ ;  /* 0x000000040e1272a5 */ /* 0x000fe4000f8e00ff */
[----:B------:R-:W-:Y:S02]  /*12e20*/  UIADD3.X UR11, UPT, UPT, UR11, URZ, URZ, UP1, !UPT ;  /* 0x000000ff0b0b7290 */ /* 0x000fe40008ffe4ff */
[----:B------:R-:W-:Y:S02]  /*12e30*/  UIADD3 UR13, UPT, UPT, UR14, 0x1, URZ ;  /* 0x000000010e0d7890 */ /* 0x000fe4000fffe0ff */
[----:B------:R-:W-:Y:S02]  /*12e40*/  UIADD3.X UR12, UPT, UPT, URZ, UR11, URZ, UP0, !UPT ;  /* 0x0000000bff0c7290 */ /* 0x000fe400087fe4ff */
[----:B------:R-:W-:Y:S02]  /*12e50*/  UIMAD UR11, UR14, UR5, UR19 ;  /* 0x000000050e0b72a4 */ /* 0x000fe4000f8e0213 */
[----:B------:R-:W-:-:S02]  /*12e60*/  UIADD3 UR10, UP0, UPT, -UR18, UR6, URZ ;  /* 0x00000006120a7290 */ /* 0x000fc4000ff1e1ff */
[----:B------:R-:W-:Y:S02]  /*12e70*/  UIMAD UR11, UR12, UR4, UR11 ;  /* 0x000000040c0b72a4 */ /* 0x000fe4000f8e020b */
[----:B------:R-:W-:Y:S02]  /*12e80*/  UISETP.GE.U32.AND UP1, UPT, UR10, UR4, UPT ;  /* 0x000000040a00728c */ /* 0x000fe4000bf26070 */
[----:B------:R-:W-:Y:S02]  /*12e90*/  UIADD3.X UR9, UPT, UPT, ~UR11, UR9, URZ, UP0, !UPT ;  /* 0x000000090b097290 */ /* 0x000fe400087fe5ff */
[----:B------:R-:W-:Y:S02]  /*12ea0*/  UIADD3 UR12, UP0, UPT, -UR4, UR10, URZ ;  /* 0x0000000a040c7290 */ /* 0x000fe4000ff1e1ff */
[----:B------:R-:W-:Y:S02]  /*12eb0*/  UISETP.GE.U32.AND.EX UP1, UPT, UR9, UR5, UPT, UP1 ;  /* 0x000000050900728c */ /* 0x000fe4000bf26110 */
[----:B------:R-:W-:-:S02]  /*12ec0*/  UIADD3.X UR11, UPT, UPT, ~UR5, UR9, URZ, UP0, !UPT ;  /* 0x00000009050b7290 */ /* 0x000fc400087fe5ff */
[----:B------:R-:W-:Y:S02]  /*12ed0*/  USEL UR12, UR12, UR10, UP1 ;  /* 0x0000000a0c0c7287 */ /* 0x000fe40008800000 */
[----:B------:R-:W-:Y:S02]  /*12ee0*/  USEL UR11, UR11, UR9, UP1 ;  /* 0x000000090b0b7287 */ /* 0x000fe40008800000 */
[----:B------:R-:W-:Y:S02]  /*12ef0*/  USEL UR13, UR13, UR14, UP1 ;  /* 0x0000000e0d0d7287 */ /* 0x000fe40008800000 */
[----:B------:R-:W-:Y:S02]  /*12f00*/  UISETP.GE.U32.AND UP1, UPT, UR12, UR4, UPT ;  /* 0x000000040c00728c */ /* 0x000fe4000bf26070 */
[----:B------:R-:W-:Y:S02]  /*12f10*/  UISETP.NE.U32.AND UP0, UPT, UR4, URZ, UPT ;  /* 0x000000ff0400728c */ /* 0x000fe4000bf05070 */
[----:B------:R-:W-:-:S02]  /*12f20*/  UIADD3 UR9, UPT, UPT, UR13, 0x1, URZ ;  /* 0x000000010d097890 */ /* 0x000fc4000fffe0ff */
[----:B------:R-:W-:Y:S02]  /*12f30*/  UISETP.GE.U32.AND.EX UP1, UPT, UR11, UR5, UPT, UP1 ;  /* 0x000000050b00728c */ /* 0x000fe4000bf26110 */
[----:B------:R-:W-:Y:S02]  /*12f40*/  UISETP.NE.AND.EX UP0, UPT, UR5, URZ, UPT, UP0 ;  /* 0x000000ff0500728c */ /* 0x000fe4000bf05300 */
[----:B------:R-:W-:-:S04]  /*12f50*/  USEL UR9, UR9, UR13, UP1 ;  /* 0x0000000d09097287 */ /* 0x000fc80008800000 */
[----:B------:R-:W-:Y:S01]  /*12f60*/  USEL UR12, UR9, 0xffffffff, UP0 ;  /* 0xffffffff090c7887 */ /* 0x000fe20008000000 */
[----:B------:R-:W-:Y:S11]  /*12f70*/  RET.REL.NODEC R2 `(_ZN7cutlass13device_kernelINS_4gemm6kernel13GemmUniversalINS1_17GroupProblemShapeIN4cute5tupleIJiiiEEEEENS1_10collective13CollectiveMmaINS1_40MainloopSm100ArrayTmaUmmaWarpSpecializedILi25ELi8ELi4ENS6_IJNS5_1CILi2EEENSC_ILi1EEESE_EEEEENS6_IJNSC_ILi128EEESH_NSC_ILi64EEEEEENS_12float_e4m3_tEPNS6_IJlSE_NSC_ILi0EEEEEESK_SN_NS5_8TiledMMAINS5_8MMA_AtomIJNS5_10MMA_TraitsINS5_25SM100_MMA_F8F6F4_2x1SM_SSEJSK_SK_fSH_SH_NS5_17integral_constantINS5_4UMMA5MajorELSU_0EEESV_NSS_INST_7ScaleInELSW_0EEESX_EEEEEENS5_6LayoutINS6_IJSE_SE_SE_EEENS6_IJSL_SL_SL_EEEEENS6_IJNS5_10UnderscoreES14_S14_EEEEENS5_18SM100_TMA_2SM_LOADENS5_14ComposedLayoutINS5_7SwizzleILi2ELi4ELi3EEENS5_18smem_ptr_flag_bitsILi8EEENS10_INS6_IJNSC_ILi8EEESI_EEENS6_IJSI_SE_EEEEEEEvNS5_8identityES17_S1H_vS1I_EENS_8epilogue10collective18CollectiveEpilogueINS1K_31Sm100PtrArrayTmaWarpSpecializedILi4ELi2ELi16ELb1ELb0EEEJNS6_IJSI_SH_SI_EEENS6_IJNS10_ISI_SE_EENS10_INS6_IJNSC_ILi16EEESD_EEENS6_IJSE_SI_EEEEEEEENS_6half_tEPNS6_IJSE_lSL_EEES1W_S1Y_NS1K_6fusion15FusionCallbacksIS1O_NS1Z_17LinearCombinationIS1W_fS1W_fLNS_15FloatRoundStyleE2EEES1P_S1V_JEEENS5_5SM1004TMEM4LOAD26SM100_TMEM_LOAD_16dp256b2xENS5_13SM90_TMA_LOADENS18_INS19_ILi3ELi4ELi3EEENS1B_ILi16EEENS10_INS6_IJSI_S1D_EEES1T_EEEENS5_17SM75_U16x8_LDSM_TENS5_14SM90_TMA_STOREES2E_NS5_17SM90_U16x8_STSM_TENS5_39AutoVectorizingCopyWithAssumedAlignmentILi128EEEEEEvvEEEEvNT_6ParamsE) ;  /* 0xfffffed002207950 */ /* 0x000ff60003c3ffff */
.L_x_87:
[----:B------:R-:W-:Y:S01]  /*12f80*/  MOV R30, R18 ;  /* 0x00000012001e7202 */ /* 0x000fe20000000f00 */
[----:B------:R-:W-:-:S04]  /*12f90*/  IMAD.MOV.U32 R31, RZ, RZ, R3 ;  /* 0x000000ffff1f7224 */ /* 0x000fc800078e0003 */
[----:B------:R-:W1:Y:S08]  /*12fa0*/  I2F.U64.RP R22, R30 ;  /* 0x0000001e00167312 */ /* 0x000e700000309000 */
[----:B-1----:R-:W1:Y:S02]  /*12fb0*/  MUFU.RCP R24, R22 ;  /* 0x0000001600187308 */ /* 0x002e640000001000 */
[----:B-1----:R-:W-:-:S06]  /*12fc0*/  IADD3 R24, PT, PT, R24, 0x1ffffffe, RZ ;  /* 0x1ffffffe18187810 */ /* 0x002fcc0007ffe0ff */
[----:B------:R-:W1:Y:S02]  /*12fd0*/  F2I.U64.TRUNC R24, R24 ;  /* 0x0000001800187311 */ /* 0x000e64000020d800 */
[----:B-1----:R-:W-:Y:S01]  /*12fe0*/  IMAD.WIDE.U32 R20, R24, R18, RZ ;  /* 0x0000001218147225 */ /* 0x002fe200078e00ff */
[----:B------:R-:W-:-:S03]  /*12ff0*/  MOV R29, R24 ;  /* 0x00000018001d7202 */ /* 0x000fc60000000f00 */
[----:B------:R-:W-:Y:S01]  /*13000*/  IMAD R21, R24, R3, R21 ;  /* 0x0000000318157224 */ /* 0x000fe200078e0215 */
[----:B------:R-:W-:-:S03]  /*13010*/  IADD3 R27, P0, PT, RZ, -R20, RZ ;  /* 0x80000014ff1b7210 */ /* 0x000fc60007f1e0ff */
[----:B------:R-:W-:Y:S02]  /*13020*/  IMAD R20, R25, R18, R21 ;  /* 0x0000001219147224 */ /* 0x000fe400078e0215 */
[----:B------:R-:W-:-:S04]  /*13030*/  IMAD.HI.U32 R28, R24, R27, RZ ;  /* 0x0000001b181c7227 */ /* 0x000fc800078e00ff */
[----:B------:R-:W-:-:S04]  /*13040*/  IMAD.X R20, RZ, RZ, ~R20, P0 ;  /* 0x000000ffff147224 */ /* 0x000fc800000e0e14 */
[----:B------:R-:W-:-:S04]  /*13050*/  IMAD.WIDE.U32 R28, P2, R24, R20, R28 ;  /* 0x00000014181c7225 */ /* 0x000fc8000784001c */
[C---:B------:R-:W-:Y:S02]  /*13060*/  IMAD R26, R25.reuse, R20, RZ ;  /* 0x00000014191a7224 */ /* 0x040fe400078e02ff */
[----:B------:R-:W-:-:S04]  /*13070*/  IMAD.HI.U32 R27, P1, R25, R27, R28 ;  /* 0x0000001b191b7227 */ /* 0x000fc8000782001c */
[----:B------:R-:W-:Y:S01]  /*13080*/  IMAD.HI.U32 R20, R25, R20, RZ ;  /* 0x0000001419147227 */ /* 0x000fe200078e00ff */
[----:B------:R-:W-:-:S03]  /*13090*/  IADD3 R27, P0, PT, R26, R27, RZ ;  /* 0x0000001b1a1b7210 */ /* 0x000fc60007f1e0ff */
[----:B------:R-:W-:Y:S02]  /*130a0*/  IMAD.X R25, R20, 0x1, R25, P2 ;  /* 0x0000000114197824 */ /* 0x000fe400010e0619 */
[----:B------:R-:W-:-:S03]  /*130b0*/  IMAD.WIDE.U32 R28, R27, R18, RZ ;  /* 0x000000121b1c7225 */ /* 0x000fc600078e00ff */
[----:B------:R-:W-:Y:S01]  /*130c0*/  IADD3.X R25, PT, PT, RZ, RZ, R25, P0, P1 ;  /* 0x000000ffff197210 */ /* 0x000fe200007e2419 */
[----:B------:R-:W-:Y:S01]  /*130d0*/  IMAD R20, R27, R3, R29 ;  /* 0x000000031b147224 */ /* 0x000fe200078e021d */
[----:B------:R-:W-:-:S03]  /*130e0*/  IADD3 R21, P0, PT, RZ, -R28, RZ ;  /* 0x8000001cff157210 */ /* 0x000fc60007f1e0ff */
[----:B------:R-:W-:Y:S02]  /*130f0*/  IMAD R20, R25, R18, R20 ;  /* 0x0000001219147224 */ /* 0x000fe400078e0214 */
[----:B------:R-:W-:-:S03]  /*13100*/  IMAD.HI.U32 R26, R27, R21, RZ ;  /* 0x000000151b1a7227 */ /* 0x000fc600078e00ff */
[----:B------:R-:W-:-:S05]  /*13110*/  IADD3.X R20, PT, PT, RZ, ~R20, RZ, P0, !PT ;  /* 0x80000014ff147210 */ /* 0x000fca00007fe4ff */
[----:B------:R-:W-:-:S04]  /*13120*/  IMAD.WIDE.U32 R26, P2, R27, R20, R26 ;  /* 0x000000141b1a7225 */ /* 0x000fc8000784001a */
[C---:B------:R-:W-:Y:S02]  /*13130*/  IMAD R22, R25.reuse, R20, RZ ;  /* 0x0000001419167224 */ /* 0x040fe400078e02ff */
[----:B------:R-:W-:-:S04]  /*13140*/  IMAD.HI.U32 R21, P1, R25, R21, R26 ;  /* 0x0000001519157227 */ /* 0x000fc8000782001a */
[----:B------:R-:W-:Y:S02]  /*13150*/  HFMA2 R27, -RZ, RZ, 0, 0 ;  /* 0x00000000ff1b7431 */ /* 0x000fe400000001ff */
[----:B------:R-:W-:Y:S01]  /*13160*/  IMAD.HI.U32 R20, R25, R20, RZ ;  /* 0x0000001419147227 */ /* 0x000fe200078e00ff */
[----:B------:R-:W-:-:S03]  /*13170*/  IADD3 R24, P0, PT, R22, R21, RZ ;  /* 0x0000001516187210 */ /* 0x000fc60007f1e0ff */
[----:B------:R-:W-:Y:S02]  /*13180*/  IMAD.X R20, R20, 0x1, R25, P2 ;  /* 0x0000000114147824 */ /* 0x000fe400010e0619 */
[----:B------:R-:W-:-:S03]  /*13190*/  IMAD.HI.U32 R26, R24, R19, RZ ;  /* 0x00000013181a7227 */ /* 0x000fc600078e00ff */
[----:B------:R-:W-:Y:S01]  /*131a0*/  IADD3.X R22, PT, PT, RZ, RZ, R20, P0, P1 ;  /* 0x000000ffff167210 */ /* 0x000fe200007e2414 */
[----:B------:R-:W-:-:S04]  /*131b0*/  IMAD.WIDE.U32 R24, R24, R15, R26 ;  /* 0x0000000f18187225 */ /* 0x000fc800078e001a */
[C---:B------:R-:W-:Y:S02]  /*131c0*/  IMAD R20, R22.reuse, R15, RZ ;  /* 0x0000000f16147224 */ /* 0x040fe400078e02ff */
[----:B------:R-:W-:-:S04]  /*131d0*/  IMAD.HI.U32 R25, P1, R22, R19, R24 ;  /* 0x0000001316197227 */ /* 0x000fc80007820018 */
[----:B------:R-:W-:Y:S01]  /*131e0*/  IMAD.HI.U32 R21, R22, R15, RZ ;  /* 0x0000000f16157227 */ /* 0x000fe200078e00ff */
[----:B------:R-:W-:-:S04]  /*131f0*/  IADD3 R20, P0, PT, R20, R25, RZ ;  /* 0x0000001914147210 */ /* 0x000fc80007f1e0ff */
[----:B------:R-:W-:Y:S01]  /*13200*/  IADD3.X R21, PT, PT, R21, RZ, RZ, P1, !PT ;  /* 0x000000ff15157210 */ /* 0x000fe20000ffe4ff */
[----:B------:R-:W-:-:S04]  /*13210*/  IMAD.WIDE.U32 R24, R20, R18, RZ ;  /* 0x0000001214187225 */ /* 0x000fc800078e00ff */
[----:B------:R-:W-:Y:S01]  /*13220*/  IMAD.X R22, RZ, RZ, R21, P0 ;  /* 0x000000ffff167224 */ /* 0x000fe200000e0615 */
[----:B------:R-:W-:Y:S01]  /*13230*/  IADD3 R19, P0, PT, -R24, R19, RZ ;  /* 0x0000001318137210 */ /* 0x000fe20007f1e1ff */
[----:B------:R-:W-:-:S03]  /*13240*/  IMAD R21, R20, R3, R25 ;  /* 0x0000000314157224 */ /* 0x000fc600078e0219 */
[-C--:B------:R-:W-:Y:S01]  /*13250*/  ISETP.GE.U32.AND P2, PT, R19, R18.reuse, PT ;  /* 0x000000121300720c */ /* 0x080fe20003f46070 */
[----:B------:R-:W-:Y:S01]  /*13260*/  IMAD R22, R22, R18, R21 ;  /* 0x0000001216167224 */ /* 0x000fe200078e0215 */
[----:B------:R-:W-:Y:S01]  /*13270*/  IADD3 R24, P1, PT, -R18, R19, RZ ;  /* 0x0000001312187210 */ /* 0x000fe20007f3e1ff */
[----:B------:R-:W-:-:S03]  /*13280*/  VIADD R21, R20, 0x1 ;  /* 0x0000000114157836 */ /* 0x000fc60000000000 */
[----:B------:R-:W-:-:S04]  /*13290*/  IADD3.X R22, PT, PT, ~R22, R15, RZ, P0, !PT ;  /* 0x0000000f16167210 */ /* 0x000fc800007fe5ff */
[----:B------:R-:W-:Y:S02]  /*132a0*/  ISETP.GE.U32.AND.EX P0, PT, R22, R3, PT, P2 ;  /* 0x000000031600720c */ /* 0x000fe40003f06120 */
[-C--:B------:R-:W-:Y:S02]  /*132b0*/  IADD3.X R15, PT, PT, ~R3, R22.reuse, RZ, P1, !PT ;  /* 0x00000016030f7210 */ /* 0x080fe40000ffe5ff */
[----:B------:R-:W-:Y:S02]  /*132c0*/  SEL R19, R24, R19, P0 ;  /* 0x0000001318137207 */ /* 0x000fe40000000000 */
[----:B------:R-:W-:Y:S02]  /*132d0*/  SEL R22, R15, R22, P0 ;  /* 0x000000160f167207 */ /* 0x000fe40000000000 */
[----:B------:R-:W-:Y:S02]  /*132e0*/  SEL R21, R21, R20, P0 ;  /* 0x0000001415157207 */ /* 0x000fe40000000000 */
[----:B------:R-:W-:-:S02]  /*132f0*/  ISETP.GE.U32.AND P1, PT, R19, R18, PT ;  /* 0x000000121300720c */ /* 0x000fc40003f26070 */
[----:B------:R-:W-:Y:S02]  /*13300*/  ISETP.NE.U32.AND P0, PT, R18, RZ, PT ;  /* 0x000000ff1200720c */ /* 0x000fe40003f05070 */
[----:B------:R-:W-:Y:S02]  /*13310*/  IADD3 R20, PT, PT, R21, 0x1, RZ ;  /* 0x0000000115147810 */ /* 0x000fe40007ffe0ff */
[----:B------:R-:W-:Y:S02]  /*13320*/  ISETP.GE.U32.AND.EX P1, PT, R22, R3, PT, P1 ;  /* 0x000000031600720c */ /* 0x000fe40003f26110 */
[----:B------:R-:W-:Y:S02]  /*13330*/  ISETP.NE.AND.EX P0, PT, R3, RZ, PT, P0 ;  /* 0x000000ff0300720c */ /* 0x000fe40003f05300 */
[----:B------:R-:W-:Y:S02]  /*13340*/  MOV R3, 0x0 ;  /* 0x0000000000037802 */ /* 0x000fe40000000f00 */
[----:B------:R-:W-:-:S04]  /*13350*/  SEL R20, R20, R21, P1 ;  /* 0x0000001514147207 */ /* 0x000fc80000800000 */
[----:B------:R-:W-:Y:S01]  /*13360*/  SEL R20, R20, 0xffffffff, P0 ;  /* 0xffffffff14147807 */ /* 0x000fe20000000000 */
[----:B------:R-:W-:Y:S06]  /*13370*/  RET.REL.NODEC R2 `(_ZN7cutlass13device_kernelINS_4gemm6kernel13GemmUniversalINS1_17GroupProblemShapeIN4cute5tupleIJiiiEEEEENS1_10collective13CollectiveMmaINS1_40MainloopSm100ArrayTmaUmmaWarpSpecializedILi25ELi8ELi4ENS6_IJNS5_1CILi2EEENSC_ILi1EEESE_EEEEENS6_IJNSC_ILi128EEESH_NSC_ILi64EEEEEENS_12float_e4m3_tEPNS6_IJlSE_NSC_ILi0EEEEEESK_SN_NS5_8TiledMMAINS5_8MMA_AtomIJNS5_10MMA_TraitsINS5_25SM100_MMA_F8F6F4_2x1SM_SSEJSK_SK_fSH_SH_NS5_17integral_constantINS5_4UMMA5MajorELSU_0EEESV_NSS_INST_7ScaleInELSW_0EEESX_EEEEEENS5_6LayoutINS6_IJSE_SE_SE_EEENS6_IJSL_SL_SL_EEEEENS6_IJNS5_10UnderscoreES14_S14_EEEEENS5_18SM100_TMA_2SM_LOADENS5_14ComposedLayoutINS5_7SwizzleILi2ELi4ELi3EEENS5_18smem_ptr_flag_bitsILi8EEENS10_INS6_IJNSC_ILi8EEESI_EEENS6_IJSI_SE_EEEEEEEvNS5_8identityES17_S1H_vS1I_EENS_8epilogue10collective18CollectiveEpilogueINS1K_31Sm100PtrArrayTmaWarpSpecializedILi4ELi2ELi16ELb1ELb0EEEJNS6_IJSI_SH_SI_EEENS6_IJNS10_ISI_SE_EENS10_INS6_IJNSC_ILi16EEESD_EEENS6_IJSE_SI_EEEEEEEENS_6half_tEPNS6_IJSE_lSL_EEES1W_S1Y_NS1K_6fusion15FusionCallbacksIS1O_NS1Z_17LinearCombinationIS1W_fS1W_fLNS_15FloatRoundStyleE2EEES1P_S1V_JEEENS5_5SM1004TMEM4LOAD26SM100_TMEM_LOAD_16dp256b2xENS5_13SM90_TMA_LOADENS18_INS19_ILi3ELi4ELi3EEENS1B_ILi16EEENS10_INS6_IJSI_S1D_EEES1T_EEEENS5_17SM75_U16x8_LDSM_TENS5_14SM90_TMA_STOREES2E_NS5_17SM90_U16x8_STSM_TENS5_39AutoVectorizingCopyWithAssumedAlignmentILi128EEEEEEvvEEEEvNT_6ParamsE) ;  /* 0xfffffecc02207950 */ /* 0x000fec0003c3ffff */
.L_x_357:
[----:B------:R-:W-:-:S00]  /*13380*/  BRA `(.L_x_357) ;  /* 0xfffffffc00fc7947 */ /* 0x000fc0000383ffff */
[----:B------:R-:W-:-:S00]  /*13390*/  NOP ;  /* 0x0000000000007918 */ /* 0x000fc00000000000 */
        /* <DEDUP_REMOVED lines=14> */
.L_x_369:


//--------------------- .nv.global.init           --------------------------
	.section	.nv.global.init,"aw",@progbits
.nv.global.init:
	.type		$str$26,@object
	.size		$str$26,($str$27 - $str$26)
$str$26:
        /*0000*/ 	.byte	0x28, 0x61, 0x64, 0x64, 0x72, 0x65, 0x73, 0x73, 0x20, 0x26, 0x20, 0x6d, 0x61, 0x73, 0x6b, 0x29
        /*0010*/ 	.byte	0x20, 0x3d, 0x3d, 0x20, 0x30, 0x00
	.type		$str$27,@object
	.size		$str$27,($str$25 - $str$27)
$str$27:
        /*0016*/ 	.byte	0x2f, 0x74, 0x6d, 0x70, 0x2f, 0x63, 0x75, 0x74, 0x6c, 0x61, 0x73, 0x73, 0x5f, 0x73, 0x77, 0x65
        /*0026*/ 	.byte	0x65, 0x70, 0x5f, 0x73, 0x72, 0x63, 0x2f, 0x69, 0x6e, 0x63, 0x6c, 0x75, 0x64, 0x65, 0x2f, 0x63
        /*0036*/ 	.byte	0x75, 0x74, 0x65, 0x2f, 0x70, 0x6f, 0x69, 0x6e, 0x74, 0x65, 0x72, 0x5f, 0x66, 0x6c, 0x61, 0x67
        /*0046*/ 	.byte	0x67, 0x65, 0x64, 0x2e, 0x68, 0x70, 0x70, 0x00
	.type		$str$25,@object
	.size		$str$25,($str$24 - $str$25)
$str$25:
        /*004e*/ 	.byte	0x2f, 0x74, 0x6d, 0x70, 0x2f, 0x63, 0x75, 0x74, 0x6c, 0x61, 0x73, 0x73, 0x5f, 0x73, 0x77, 0x65
        /*005e*/ 	.byte	0x65, 0x70, 0x5f, 0x73, 0x72, 0x63, 0x2f, 0x69, 0x6e, 0x63, 0x6c, 0x75, 0x64, 0x65, 0x2f, 0x63
        /*006e*/ 	.byte	0x75, 0x74, 0x65, 0x2f, 0x61, 0x74, 0x6f, 0x6d, 0x2f, 0x63, 0x6f, 0x70, 0x79, 0x5f, 0x74, 0x72
        /*007e*/ 	.byte	0x61, 0x69, 0x74, 0x73, 0x5f, 0x73, 0x6d, 0x31, 0x30, 0x30, 0x2e, 0x68, 0x70, 0x70, 0x00
	.type		$str$24,@object
	.size		$str$24,(__unnamed_1 - $str$24)
$str$24:
        /*008d*/ 	.byte	0x28, 0x28, 0x75, 0x69, 0x6e, 0x74, 0x33, 0x32, 0x5f, 0x74, 0x28, 0x74, 0x68, 0x72, 0x65, 0x61
        /*009d*/ 	.byte	0x64, 0x49, 0x64, 0x78, 0x2e, 0x78, 0x29, 0x20, 0x2f, 0x20, 0x33, 0x32, 0x29, 0x20, 0x25, 0x20
        /*00ad*/ 	.byte	0x34, 0x29, 0x20, 0x3d, 0x3d, 0x20, 0x28, 0x28, 0x28, 0x74, 0x6d, 0x65, 0x6d, 0x5f, 0x61, 0x64
        /*00bd*/ 	.byte	0x64, 0x72, 0x20, 0x3e, 0x3e, 0x20, 0x31, 0x36, 0x29, 0x20, 0x2f, 0x20, 0x33, 0x32, 0x29, 0x20
        /*00cd*/ 	.byte	0x25, 0x20, 0x34, 0x29, 0x00
	.type		__unnamed_1,@object
	.size		__unnamed_1,(__unnamed_2 - __unnamed_1)
__unnamed_1:
        /*00d2*/ 	.byte	0x61, 0x75, 0x74, 0x6f, 0x20, 0x63, 0x75, 0x74, 0x65, 0x3a, 0x3a, 0x61, 0x73, 0x5f, 0x70, 0x6f
        /* <DEDUP_REMOVED lines=24> */
        /*0262*/ 	.byte	0x3e, 0x3e, 0x3e, 0x5d, 0x00
	.type		__unnamed_2,@object
	.size		__unnamed_2,(.L_2 - __unnamed_2)
__unnamed_2:
        /* <DEDUP_REMOVED lines=42> */
        /*0507*/ 	.byte	0x3e, 0x5d, 0x00
.L_2:


//--------------------- .nv.shared._ZN7cutlass13device_kernelINS_4gemm6kernel13GemmUniversalINS1_17GroupProblemShapeIN4cute5tupleIJiiiEEEEENS1_10collective13CollectiveMmaINS1_40MainloopSm100ArrayTmaUmmaWarpSpecializedILi25ELi8ELi4ENS6_IJNS5_1CILi2EEENSC_ILi1EEESE_EEEEENS6_IJNSC_ILi128EEESH_NSC_ILi64EEEEEENS_12float_e4m3_tEPNS6_IJlSE_NSC_ILi0EEEEEESK_SN_NS5_8TiledMMAINS5_8MMA_AtomIJNS5_10MMA_TraitsINS5_25SM100_MMA_F8F6F4_2x1SM_SSEJSK_SK_fSH_SH_NS5_17integral_constantINS5_4UMMA5MajorELSU_0EEESV_NSS_INST_7ScaleInELSW_0EEESX_EEEEEENS5_6LayoutINS6_IJSE_SE_SE_EEENS6_IJSL_SL_SL_EEEEENS6_IJNS5_10UnderscoreES14_S14_EEEEENS5_18SM100_TMA_2SM_LOADENS5_14ComposedLayoutINS5_7SwizzleILi2ELi4ELi3EEENS5_18smem_ptr_flag_bitsILi8EEENS10_INS6_IJNSC_ILi8EEESI_EEENS6_IJSI_SE_EEEEEEEvNS5_8identityES17_S1H_vS1I_EENS_8epilogue10collective18CollectiveEpilogueINS1K_31Sm100PtrArrayTmaWarpSpecializedILi4ELi2ELi16ELb1ELb0EEEJNS6_IJSI_SH_SI_EEENS6_IJNS10_ISI_SE_EENS10_INS6_IJNSC_ILi16EEESD_EEENS6_IJSE_SI_EEEEEEEENS_6half_tEPNS6_IJSE_lSL_EEES1W_S1Y_NS1K_6fusion15FusionCallbacksIS1O_NS1Z_17LinearCombinationIS1W_fS1W_fLNS_15FloatRoundStyleE2EEES1P_S1V_JEEENS5_5SM1004TMEM4LOAD26SM100_TMEM_LOAD_16dp256b2xENS5_13SM90_TMA_LOADENS18_INS19_ILi3ELi4ELi3EEENS1B_ILi16EEENS10_INS6_IJSI_S1D_EEES1T_EEEENS5_17SM75_U16x8_LDSM_TENS5_14SM90_TMA_STOREES2E_NS5_17SM90_U16x8_STSM_TENS5_39AutoVectorizingCopyWithAssumedAlignmentILi128EEEEEEvvEEEEvNT_6ParamsE --------------------------
	.section	.nv.shared._ZN7cutlass13device_kernelINS_4gemm6kernel13GemmUniversalINS1_17GroupProblemShapeIN4cute5tupleIJiiiEEEEENS1_10collective13CollectiveMmaINS1_40MainloopSm100ArrayTmaUmmaWarpSpecializedILi25ELi8ELi4ENS6_IJNS5_1CILi2EEENSC_ILi1EEESE_EEEEENS6_IJNSC_ILi128EEESH_NSC_ILi64EEEEEENS_12float_e4m3_tEPNS6_IJlSE_NSC_ILi0EEEEEESK_SN_NS5_8TiledMMAINS5_8MMA_AtomIJNS5_10MMA_TraitsINS5_25SM100_MMA_F8F6F4_2x1SM_SSEJSK_SK_fSH_SH_NS5_17integral_constantINS5_4UMMA5MajorELSU_0EEESV_NSS_INST_7ScaleInELSW_0EEESX_EEEEEENS5_6LayoutINS6_IJSE_SE_SE_EEENS6_IJSL_SL_SL_EEEEENS6_IJNS5_10UnderscoreES14_S14_EEEEENS5_18SM100_TMA_2SM_LOADENS5_14ComposedLayoutINS5_7SwizzleILi2ELi4ELi3EEENS5_18smem_ptr_flag_bitsILi8EEENS10_INS6_IJNSC_ILi8EEESI_EEENS6_IJSI_SE_EEEEEEEvNS5_8identityES17_S1H_vS1I_EENS_8epilogue10collective18CollectiveEpilogueINS1K_31Sm100PtrArrayTmaWarpSpecializedILi4ELi2ELi16ELb1ELb0EEEJNS6_IJSI_SH_SI_EEENS6_IJNS10_ISI_SE_EENS10_INS6_IJNSC_ILi16EEESD_EEENS6_IJSE_SI_EEEEEEEENS_6half_tEPNS6_IJSE_lSL_EEES1W_S1Y_NS1K_6fusion15FusionCallbacksIS1O_NS1Z_17LinearCombinationIS1W_fS1W_fLNS_15FloatRoundStyleE2EEES1P_S1V_JEEENS5_5SM1004TMEM4LOAD26SM100_TMEM_LOAD_16dp256b2xENS5_13SM90_TMA_LOADENS18_INS19_ILi3ELi4ELi3EEENS1B_ILi16EEENS10_INS6_IJSI_S1D_EEES1T_EEEENS5_17SM75_U16x8_LDSM_TENS5_14SM90_TMA_STOREES2E_NS5_17SM90_U16x8_STSM_TENS5_39AutoVectorizingCopyWithAssumedAlignmentILi128EEEEEEvvEEEEvNT_6ParamsE,"aw",@nobits
	.sectionflags	@""
	.align	16
	.zero		1024


//--------------------- .nv.shared.reserved.0     --------------------------
	.section	.nv.shared.reserved.0,"aw",@nobits
	.weak		__nv_reservedSMEM_offset_0_alias
	.size		__nv_reservedSMEM_offset_0_alias, 0, 64
	.other		__nv_reservedSMEM_offset_0_alias,@"STO_CUDA_RESERVED_SHARED STV_DEFAULT"
__nv_reservedSMEM_offset_0_alias:
	.zero		0
.nv.shared.reserved.0:
	.zero		64
	.weak		__nv_reservedSMEM_tcgen05_partition
	.type		__nv_reservedSMEM_tcgen05_partition,@object
	.size		__nv_reservedSMEM_tcgen05_partition,(.L_0 - __nv_reservedSMEM_tcgen05_partition)
__nv_reservedSMEM_tcgen05_partition:
	.zero		32
.L_0:


//--------------------- .nv.global                --------------------------
	.section	.nv.global,"aw",@nobits
.nv.global:
	.type		_ZN39_INTERNAL_a0fc881e_4_k_cu_ad161843_25514cute1_E,@object
	.size		_ZN39_INTERNAL_a0fc881e_4_k_cu_ad161843_25514cute1_E,(_ZN39_INTERNAL_a0fc881e_4_k_cu_ad161843_25514cuda3std3__45__cpo6cbeginE - _ZN39_INTERNAL_a0fc881e_4_k_cu_ad161843_25514cute1_E)
_ZN39_INTERNAL_a0fc881e_4_k_cu_ad161843_25514cute1_E:
	.zero		1
	.type		_ZN39_INTERNAL_a0fc881e_4_k_cu_ad161843_25514cuda3std3__45__cpo6cbeginE,@object
	.size		_ZN39_INTERNAL_a0fc881e_4_k_cu_ad161843_25514cuda3std3__45__cpo6cbeginE,(_ZN39_INTERNAL_a0fc881e_4_k_cu_ad161843_25514cuda3std3__48in_placeE - _ZN39_INTERNAL_a0fc881e_4_k_cu_ad161843_25514cuda3std3__45__cpo6cbeginE)
_ZN39_INTERNAL_a0fc881e_4_k_cu_ad161843_25514cuda3std3__45__cpo6cbeginE:
	.zero		1
	.type		_ZN39_INTERNAL_a0fc881e_4_k_cu_ad161843_25514cuda3std3__48in_placeE,@object
	.size		_ZN39_INTERNAL_a0fc881e_4_k_cu_ad161843_25514cuda3std3__48in_placeE,(_ZN39_INTERNAL_a0fc881e_4_k_cu_ad161843_25514cuda3std6ranges3__45__cpo9iter_moveE - _ZN39_INTERNAL_a0fc881e_4_k_cu_ad161843_25514cuda3std3__48in_placeE)
_ZN39_INTERNAL_a0fc881e_4_k_cu_ad161843_25514cuda3std3__48in_placeE:
	.zero		1
	.type		_ZN39_INTERNAL_a0fc881e_4_k_cu_ad161843_25514cuda3std6ranges3__45__cpo9iter_moveE,@object
	.size		_ZN39_INTERNAL_a0fc881e_4_k_cu_ad161843_25514cuda3std6ranges3__45__cpo9iter_moveE,(_ZN39_INTERNAL_a0fc881e_4_k_cu_ad161843_25514cuda3std3__45__cpo5beginE - _ZN39_INTERNAL_a0fc881e_4_k_cu_ad161843_25514cuda3std6ranges3__45__cpo9iter_moveE)
_ZN39_INTERNAL_a0fc881e_4_k_cu_ad161843_25514cuda3std6ranges3__45__cpo9iter_moveE:
	.zero		1
	.type		_ZN39_INTERNAL_a0fc881e_4_k_cu_ad161843_25514cuda3std3__45__cpo5beginE,@object
	.size		_ZN39_INTERNAL_a0fc881e_4_k_cu_ad161843_25514cuda3std3__45__cpo5beginE,(_ZN39_INTERNAL_a0fc881e_4_k_cu_ad161843_25514cuda3std3__441_GLOBAL__N__a0fc881e_4_k_cu_ad161843_25516ignoreE - _ZN39_INTERNAL_a0fc881e_4_k_cu_ad161843_25514cuda3std3__45__cpo5beginE)
_ZN39_INTERNAL_a0fc881e_4_k_cu_ad161843_25514cuda3std3__45__cpo5beginE:
	.zero		1
	.type		_ZN39_INTERNAL_a0fc881e_4_k_cu_ad161843_25514cuda3std3__441_GLOBAL__N__a0fc881e_4_k_cu_ad161843_25516ignoreE,@object
	.size		_ZN39_INTERNAL_a0fc881e_4_k_cu_ad161843_25514cuda3std3__441_GLOBAL__N__a0fc881e_4_k_cu_ad161843_25516ignoreE,(_ZN39_INTERNAL_a0fc881e_4_k_cu_ad161843_25514cute7productE - _ZN39_INTERNAL_a0fc881e_4_k_cu_ad161843_25514cuda3std3__441_GLOBAL__N__a0fc881e_4_k_cu_ad161843_25516ignoreE)
_ZN39_INTERNAL_a0fc881e_4_k_cu_ad161843_25514cuda3std3__441_GLOBAL__N__a0fc881e_4_k_cu_ad161843_25516ignoreE:
	.zero		1
	.type		_ZN39_INTERNAL_a0fc881e_4_k_cu_ad161843_25514cute7productE,@object
	.size		_ZN39_INTERNAL_a0fc881e_4_k_cu_ad161843_25514cute7productE,(_ZN39_INTERNAL_a0fc881e_4_k_cu_ad161843_25514cuda3std3__45__cpo3endE - _ZN39_INTERNAL_a0fc881e_4_k_cu_ad161843_25514cute7productE)
_ZN39_INTERNAL_a0fc881e_4_k_cu_ad161843_25514cute7productE:
	.zero		1
	.type		_ZN39_INTERNAL_a0fc881e_4_k_cu_ad161843_25514cuda3std3__45__cpo3endE,@object
	.size		_ZN39_INTERNAL_a0fc881e_4_k_cu_ad161843_25514cuda3std3__45__cpo3endE,(_ZN39_INTERNAL_a0fc881e_4_k_cu_ad161843_25514cuda3std3__419piecewise_constructE - _ZN39_INTERNAL_a0fc881e_4_k_cu_ad161843_25514cuda3std3__45__cpo3endE)
_ZN39_INTERNAL_a0fc881e_4_k_cu_ad161843_25514cuda3std3__45__cpo3endE:
	.zero		1
	.type		_ZN39_INTERNAL_a0fc881e_4_k_cu_ad161843_25514cuda3std3__419piecewise_constructE,@object
	.size		_ZN39_INTERNAL_a0fc881e_4_k_cu_ad161843_25514cuda3std3__419piecewise_constructE,(_ZN39_INTERNAL_a0fc881e_4_k_cu_ad161843_25514cuda3std3__45__cpo4cendE - _ZN39_INTERNAL_a0fc881e_4_k_cu_ad161843_25514cuda3std3__419piecewise_constructE)
_ZN39_INTERNAL_a0fc881e_4_k_cu_ad161843_25514cuda3std3__419piecewise_constructE:
	.zero		1
	.type		_ZN39_INTERNAL_a0fc881e_4_k_cu_ad161843_25514cuda3std3__45__cpo4cendE,@object
	.size		_ZN39_INTERNAL_a0fc881e_4_k_cu_ad161843_25514cuda3std3__45__cpo4cendE,(_ZN39_INTERNAL_a0fc881e_4_k_cu_ad161843_25514cuda3std6ranges3__45__cpo4swapE - _ZN39_INTERNAL_a0fc881e_4_k_cu_ad161843_25514cuda3std3__45__cpo4cendE)
_ZN39_INTERNAL_a0fc881e_4_k_cu_ad161843_25514cuda3std3__45__cpo4cendE:
	.zero		1
	.type		_ZN39_INTERNAL_a0fc881e_4_k_cu_ad161843_25514cuda3std6ranges3__45__cpo4swapE,@object
	.size		_ZN39_INTERNAL_a0fc881e_4_k_cu_ad161843_25514cuda3std6ranges3__45__cpo4swapE,(.L_10 - _ZN39_INTERNAL_a0fc881e_4_k_cu_ad161843_25514cuda3std6ranges3__45__cpo4swapE)
_ZN39_INTERNAL_a0fc881e_4_k_cu_ad161843_25514cuda3std6ranges3__45__cpo4swapE:
	.zero		1
.L_10:


//--------------------- .nv.constant0._ZN7cutlass13device_kernelINS_4gemm6kernel13GemmUniversalINS1_17GroupProblemShapeIN4cute5tupleIJiiiEEEEENS1_10collective13CollectiveMmaINS1_40MainloopSm100ArrayTmaUmmaWarpSpecializedILi25ELi8ELi4ENS6_IJNS5_1CILi2EEENSC_ILi1EEESE_EEEEENS6_IJNSC_ILi128EEESH_NSC_ILi64EEEEEENS_12float_e4m3_tEPNS6_IJlSE_NSC_ILi0EEEEEESK_SN_NS5_8TiledMMAINS5_8MMA_AtomIJNS5_10MMA_TraitsINS5_25SM100_MMA_F8F6F4_2x1SM_SSEJSK_SK_fSH_SH_NS5_17integral_constantINS5_4UMMA5MajorELSU_0EEESV_NSS_INST_7ScaleInELSW_0EEESX_EEEEEENS5_6LayoutINS6_IJSE_SE_SE_EEENS6_IJSL_SL_SL_EEEEENS6_IJNS5_10UnderscoreES14_S14_EEEEENS5_18SM100_TMA_2SM_LOADENS5_14ComposedLayoutINS5_7SwizzleILi2ELi4ELi3EEENS5_18smem_ptr_flag_bitsILi8EEENS10_INS6_IJNSC_ILi8EEESI_EEENS6_IJSI_SE_EEEEEEEvNS5_8identityES17_S1H_vS1I_EENS_8epilogue10collective18CollectiveEpilogueINS1K_31Sm100PtrArrayTmaWarpSpecializedILi4ELi2ELi16ELb1ELb0EEEJNS6_IJSI_SH_SI_EEENS6_IJNS10_ISI_SE_EENS10_INS6_IJNSC_ILi16EEESD_EEENS6_IJSE_SI_EEEEEEEENS_6half_tEPNS6_IJSE_lSL_EEES1W_S1Y_NS1K_6fusion15FusionCallbacksIS1O_NS1Z_17LinearCombinationIS1W_fS1W_fLNS_15FloatRoundStyleE2EEES1P_S1V_JEEENS5_5SM1004TMEM4LOAD26SM100_TMEM_LOAD_16dp256b2xENS5_13SM90_TMA_LOADENS18_INS19_ILi3ELi4ELi3EEENS1B_ILi16EEENS10_INS6_IJSI_S1D_EEES1T_EEEENS5_17SM75_U16x8_LDSM_TENS5_14SM90_TMA_STOREES2E_NS5_17SM90_U16x8_STSM_TENS5_39AutoVectorizingCopyWithAssumedAlignmentILi128EEEEEEvvEEEEvNT_6ParamsE --------------------------
	.section	.nv.constant0._ZN7cutlass13device_kernelINS_4gemm6kernel13GemmUniversalINS1_17GroupProblemShapeIN4cute5tupleIJiiiEEEEENS1_10collective13CollectiveMmaINS1_40MainloopSm100ArrayTmaUmmaWarpSpecializedILi25ELi8ELi4ENS6_IJNS5_1CILi2EEENSC_ILi1EEESE_EEEEENS6_IJNSC_ILi128EEESH_NSC_ILi64EEEEEENS_12float_e4m3_tEPNS6_IJlSE_NSC_ILi0EEEEEESK_SN_NS5_8TiledMMAINS5_8MMA_AtomIJNS5_10MMA_TraitsINS5_25SM100_MMA_F8F6F4_2x1SM_SSEJSK_SK_fSH_SH_NS5_17integral_constantINS5_4UMMA5MajorELSU_0EEESV_NSS_INST_7ScaleInELSW_0EEESX_EEEEEENS5_6LayoutINS6_IJSE_SE_SE_EEENS6_IJSL_SL_SL_EEEEENS6_IJNS5_10UnderscoreES14_S14_EEEEENS5_18SM100_TMA_2SM_LOADENS5_14ComposedLayoutINS5_7SwizzleILi2ELi4ELi3EEENS5_18smem_ptr_flag_bitsILi8EEENS10_INS6_IJNSC_ILi8EEESI_EEENS6_IJSI_SE_EEEEEEEvNS5_8identityES17_S1H_vS1I_EENS_8epilogue10collective18CollectiveEpilogueINS1K_31Sm100PtrArrayTmaWarpSpecializedILi4ELi2ELi16ELb1ELb0EEEJNS6_IJSI_SH_SI_EEENS6_IJNS10_ISI_SE_EENS10_INS6_IJNSC_ILi16EEESD_EEENS6_IJSE_SI_EEEEEEEENS_6half_tEPNS6_IJSE_lSL_EEES1W_S1Y_NS1K_6fusion15FusionCallbacksIS1O_NS1Z_17LinearCombinationIS1W_fS1W_fLNS_15FloatRoundStyleE2EEES1P_S1V_JEEENS5_5SM1004TMEM4LOAD26SM100_TMEM_LOAD_16dp256b2xENS5_13SM90_TMA_LOADENS18_INS19_ILi3ELi4ELi3EEENS1B_ILi16EEENS10_INS6_IJSI_S1D_EEES1T_EEEENS5_17SM75_U16x8_LDSM_TENS5_14SM90_TMA_STOREES2E_NS5_17SM90_U16x8_STSM_TENS5_39AutoVectorizingCopyWithAssumedAlignmentILi128EEEEEEvvEEEEvNT_6ParamsE,"a",@progbits
	.sectionflags	@""
	.align	4
.nv.constant0._ZN7cutlass13device_kernelINS_4gemm6kernel13GemmUniversalINS1_17GroupProblemShapeIN4cute5tupleIJiiiEEEEENS1_10collective13CollectiveMmaINS1_40MainloopSm100ArrayTmaUmmaWarpSpecializedILi25ELi8ELi4ENS6_IJNS5_1CILi2EEENSC_ILi1EEESE_EEEEENS6_IJNSC_ILi128EEESH_NSC_ILi64EEEEEENS_12float_e4m3_tEPNS6_IJlSE_NSC_ILi0EEEEEESK_SN_NS5_8TiledMMAINS5_8MMA_AtomIJNS5_10MMA_TraitsINS5_25SM100_MMA_F8F6F4_2x1SM_SSEJSK_SK_fSH_SH_NS5_17integral_constantINS5_4UMMA5MajorELSU_0EEESV_NSS_INST_7ScaleInELSW_0EEESX_EEEEEENS5_6LayoutINS6_IJSE_SE_SE_EEENS6_IJSL_SL_SL_EEEEENS6_IJNS5_10UnderscoreES14_S14_EEEEENS5_18SM100_TMA_2SM_LOADENS5_14ComposedLayoutINS5_7SwizzleILi2ELi4ELi3EEENS5_18smem_ptr_flag_bitsILi8EEENS10_INS6_IJNSC_ILi8EEESI_EEENS6_IJSI_SE_EEEEEEEvNS5_8identityES17_S1H_vS1I_EENS_8epilogue10collective18CollectiveEpilogueINS1K_31Sm100PtrArrayTmaWarpSpecializedILi4ELi2ELi16ELb1ELb0EEEJNS6_IJSI_SH_SI_EEENS6_IJNS10_ISI_SE_EENS10_INS6_IJNSC_ILi16EEESD_EEENS6_IJSE_SI_EEEEEEEENS_6half_tEPNS6_IJSE_lSL_EEES1W_S1Y_NS1K_6fusion15FusionCallbacksIS1O_NS1Z_17LinearCombinationIS1W_fS1W_fLNS_15FloatRoundStyleE2EEES1P_S1V_JEEENS5_5SM1004TMEM4LOAD26SM100_TMEM_LOAD_16dp256b2xENS5_13SM90_TMA_LOADENS18_INS19_ILi3ELi4ELi3EEENS1B_ILi16EEENS10_INS6_IJSI_S1D_EEES1T_EEEENS5_17SM75_U16x8_LDSM_TENS5_14SM90_TMA_STOREES2E_NS5_17SM90_U16x8_STSM_TENS5_39AutoVectorizingCopyWithAssumedAlignmentILi128EEEEEEvvEEEEvNT_6ParamsE:
	.zero		3200


//--------------------- SYMBOLS --------------------------

	.type		.nv.reservedSmem.offset0,@object
	.size		.nv.reservedSmem.offset0,0x4
	.type		.nv.reservedSmem.cap,@object
	.size		.nv.reservedSmem.cap,0x4
	.type		__assertfail,@function
